//
// Generated by NVIDIA NVVM Compiler
//
// Compiler Build ID: CL-36424714
// Cuda compilation tools, release 13.0, V13.0.88
// Based on NVVM 20.0.0
//

.version 9.0
.target sm_100
.address_size 64

	// .globl	vanity_search_kernel
.const .align 1 .b8 _ZN6vanity4cuda10DER_HEADERE[33] = {48, 130, 1, 34, 48, 13, 6, 9, 42, 134, 72, 134, 247, 13, 1, 1, 1, 5, 0, 3, 130, 1, 15, 0, 48, 130, 1, 10, 2, 130, 1, 1};
.const .align 1 .b8 _ZN6vanity4cuda10DER_FOOTERE[5] = {2, 3, 1, 0, 1};
.const .align 4 .b8 _ZN6vanity4cuda1KE[256] = {152, 47, 138, 66, 145, 68, 55, 113, 207, 251, 192, 181, 165, 219, 181, 233, 91, 194, 86, 57, 241, 17, 241, 89, 164, 130, 63, 146, 213, 94, 28, 171, 152, 170, 7, 216, 1, 91, 131, 18, 190, 133, 49, 36, 195, 125, 12, 85, 116, 93, 190, 114, 254, 177, 222, 128, 167, 6, 220, 155, 116, 241, 155, 193, 193, 105, 155, 228, 134, 71, 190, 239, 198, 157, 193, 15, 204, 161, 12, 36, 111, 44, 233, 45, 170, 132, 116, 74, 220, 169, 176, 92, 218, 136, 249, 118, 82, 81, 62, 152, 109, 198, 49, 168, 200, 39, 3, 176, 199, 127, 89, 191, 243, 11, 224, 198, 71, 145, 167, 213, 81, 99, 202, 6, 103, 41, 41, 20, 133, 10, 183, 39, 56, 33, 27, 46, 252, 109, 44, 77, 19, 13, 56, 83, 84, 115, 10, 101, 187, 10, 106, 118, 46, 201, 194, 129, 133, 44, 114, 146, 161, 232, 191, 162, 75, 102, 26, 168, 112, 139, 75, 194, 163, 81, 108, 199, 25, 232, 146, 209, 36, 6, 153, 214, 133, 53, 14, 244, 112, 160, 106, 16, 22, 193, 164, 25, 8, 108, 55, 30, 76, 119, 72, 39, 181, 188, 176, 52, 179, 12, 28, 57, 74, 170, 216, 78, 79, 202, 156, 91, 243, 111, 46, 104, 238, 130, 143, 116, 111, 99, 165, 120, 20, 120, 200, 132, 8, 2, 199, 140, 250, 255, 190, 144, 235, 108, 80, 164, 247, 163, 249, 190, 242, 120, 113, 198};

.visible .entry vanity_search_kernel(
	.param .u64 .ptr .align 1 vanity_search_kernel_param_0,
	.param .u64 .ptr .align 1 vanity_search_kernel_param_1,
	.param .u64 .ptr .align 1 vanity_search_kernel_param_2,
	.param .u64 .ptr .align 1 vanity_search_kernel_param_3,
	.param .u64 .ptr .align 1 vanity_search_kernel_param_4,
	.param .u64 .ptr .align 1 vanity_search_kernel_param_5,
	.param .u32 vanity_search_kernel_param_6
)
.maxntid 256
.minnctapersm 8
{
	.local .align 16 .b8 	__local_depot0[816];
	.reg .b64 	%SP;
	.reg .b64 	%SPL;
	.reg .pred 	%p<82>;
	.reg .b16 	%rs<427>;
	.reg .b32 	%r<1349>;
	.reg .b64 	%rd<185>;

	mov.u64 	%SPL, __local_depot0;
	ld.param.u64 	%rd19, [vanity_search_kernel_param_3];
	cvta.to.global.u64 	%rd20, %rd19;
	add.u64 	%rd1, %SPL, 0;
	add.u64 	%rd2, %SPL, 256;
	add.u64 	%rd3, %SPL, 384;
	add.u64 	%rd4, %SPL, 512;
	ld.global.nc.u32 	%r219, [%rd20];
	ld.global.nc.u32 	%r1, [%rd20+4];
	ld.global.nc.u32 	%r2, [%rd20+8];
	ld.global.nc.u32 	%r221, [%rd20+12];
	mov.u32 	%r222, %ctaid.x;
	mov.u32 	%r223, %ntid.x;
	mov.u32 	%r224, %tid.x;
	mad.lo.s32 	%r225, %r222, %r223, %r224;
	add.s32 	%r3, %r225, %r221;
	mov.u32 	%r226, %ctaid.y;
	mov.u32 	%r227, %ntid.y;
	mov.u32 	%r228, %tid.y;
	mad.lo.s32 	%r229, %r226, %r227, %r228;
	add.s32 	%r230, %r229, %r3;
	add.s32 	%r4, %r230, 1;
	max.u32 	%r232, %r3, %r4;
	setp.ge.u32 	%p3, %r232, %r219;
	@%p3 bra 	$L__BB0_149;
	shl.b32 	%r5, %r3, 7;
	mov.b32 	%r1256, 0;
$L__BB0_2:
	.pragma "nounroll";
	ld.param.u64 	%rd177, [vanity_search_kernel_param_0];
	shl.b32 	%r298, %r1256, 2;
	sub.s32 	%r299, 124, %r298;
	add.s32 	%r300, %r5, %r299;
	cvt.u64.u32 	%rd89, %r300;
	add.s64 	%rd25, %rd177, %rd89;
	// begin inline asm
	ld.global.nc.u8 %r234, [%rd25];
	// end inline asm
	shl.b32 	%r301, %r234, 24;
	add.s64 	%rd26, %rd25, 1;
	// begin inline asm
	ld.global.nc.u8 %r235, [%rd26];
	// end inline asm
	shl.b32 	%r302, %r235, 16;
	and.b32  	%r303, %r302, 16711680;
	or.b32  	%r304, %r303, %r301;
	add.s64 	%rd27, %rd25, 2;
	// begin inline asm
	ld.global.nc.u8 %r236, [%rd27];
	// end inline asm
	shl.b32 	%r305, %r236, 8;
	and.b32  	%r306, %r305, 65280;
	or.b32  	%r307, %r304, %r306;
	add.s64 	%rd28, %rd25, 3;
	// begin inline asm
	ld.global.nc.u8 %r237, [%rd28];
	// end inline asm
	and.b32  	%r308, %r237, 255;
	or.b32  	%r309, %r307, %r308;
	mul.wide.u32 	%rd90, %r1256, 4;
	add.s64 	%rd91, %rd2, %rd90;
	st.local.u32 	[%rd91], %r309;
	shl.b32 	%r310, %r4, 7;
	or.b32  	%r311, %r310, %r299;
	cvt.u64.u32 	%rd92, %r311;
	add.s64 	%rd29, %rd177, %rd92;
	// begin inline asm
	ld.global.nc.u8 %r238, [%rd29];
	// end inline asm
	shl.b32 	%r312, %r238, 24;
	add.s64 	%rd30, %rd29, 1;
	// begin inline asm
	ld.global.nc.u8 %r239, [%rd30];
	// end inline asm
	shl.b32 	%r313, %r239, 16;
	and.b32  	%r314, %r313, 16711680;
	or.b32  	%r315, %r314, %r312;
	add.s64 	%rd31, %rd29, 2;
	// begin inline asm
	ld.global.nc.u8 %r240, [%rd31];
	// end inline asm
	shl.b32 	%r316, %r240, 8;
	and.b32  	%r317, %r316, 65280;
	or.b32  	%r318, %r315, %r317;
	add.s64 	%rd32, %rd29, 3;
	// begin inline asm
	ld.global.nc.u8 %r241, [%rd32];
	// end inline asm
	and.b32  	%r319, %r241, 255;
	or.b32  	%r320, %r318, %r319;
	add.s64 	%rd93, %rd3, %rd90;
	st.local.u32 	[%rd93], %r320;
	add.s64 	%rd33, %rd25, -4;
	// begin inline asm
	ld.global.nc.u8 %r242, [%rd33];
	// end inline asm
	shl.b32 	%r321, %r242, 24;
	add.s64 	%rd34, %rd25, -3;
	// begin inline asm
	ld.global.nc.u8 %r243, [%rd34];
	// end inline asm
	shl.b32 	%r322, %r243, 16;
	and.b32  	%r323, %r322, 16711680;
	or.b32  	%r324, %r323, %r321;
	add.s64 	%rd35, %rd25, -2;
	// begin inline asm
	ld.global.nc.u8 %r244, [%rd35];
	// end inline asm
	shl.b32 	%r325, %r244, 8;
	and.b32  	%r326, %r325, 65280;
	or.b32  	%r327, %r324, %r326;
	add.s64 	%rd36, %rd25, -1;
	// begin inline asm
	ld.global.nc.u8 %r245, [%rd36];
	// end inline asm
	and.b32  	%r328, %r245, 255;
	or.b32  	%r329, %r327, %r328;
	st.local.u32 	[%rd91+4], %r329;
	add.s64 	%rd37, %rd29, -4;
	// begin inline asm
	ld.global.nc.u8 %r246, [%rd37];
	// end inline asm
	shl.b32 	%r330, %r246, 24;
	add.s64 	%rd38, %rd29, -3;
	// begin inline asm
	ld.global.nc.u8 %r247, [%rd38];
	// end inline asm
	shl.b32 	%r331, %r247, 16;
	and.b32  	%r332, %r331, 16711680;
	or.b32  	%r333, %r332, %r330;
	add.s64 	%rd39, %rd29, -2;
	// begin inline asm
	ld.global.nc.u8 %r248, [%rd39];
	// end inline asm
	shl.b32 	%r334, %r248, 8;
	and.b32  	%r335, %r334, 65280;
	or.b32  	%r336, %r333, %r335;
	add.s64 	%rd40, %rd29, -1;
	// begin inline asm
	ld.global.nc.u8 %r249, [%rd40];
	// end inline asm
	and.b32  	%r337, %r249, 255;
	or.b32  	%r338, %r336, %r337;
	st.local.u32 	[%rd93+4], %r338;
	add.s64 	%rd41, %rd25, -8;
	// begin inline asm
	ld.global.nc.u8 %r250, [%rd41];
	// end inline asm
	shl.b32 	%r339, %r250, 24;
	add.s64 	%rd42, %rd25, -7;
	// begin inline asm
	ld.global.nc.u8 %r251, [%rd42];
	// end inline asm
	shl.b32 	%r340, %r251, 16;
	and.b32  	%r341, %r340, 16711680;
	or.b32  	%r342, %r341, %r339;
	add.s64 	%rd43, %rd25, -6;
	// begin inline asm
	ld.global.nc.u8 %r252, [%rd43];
	// end inline asm
	shl.b32 	%r343, %r252, 8;
	and.b32  	%r344, %r343, 65280;
	or.b32  	%r345, %r342, %r344;
	add.s64 	%rd44, %rd25, -5;
	// begin inline asm
	ld.global.nc.u8 %r253, [%rd44];
	// end inline asm
	and.b32  	%r346, %r253, 255;
	or.b32  	%r347, %r345, %r346;
	st.local.u32 	[%rd91+8], %r347;
	add.s64 	%rd45, %rd29, -8;
	// begin inline asm
	ld.global.nc.u8 %r254, [%rd45];
	// end inline asm
	shl.b32 	%r348, %r254, 24;
	add.s64 	%rd46, %rd29, -7;
	// begin inline asm
	ld.global.nc.u8 %r255, [%rd46];
	// end inline asm
	shl.b32 	%r349, %r255, 16;
	and.b32  	%r350, %r349, 16711680;
	or.b32  	%r351, %r350, %r348;
	add.s64 	%rd47, %rd29, -6;
	// begin inline asm
	ld.global.nc.u8 %r256, [%rd47];
	// end inline asm
	shl.b32 	%r352, %r256, 8;
	and.b32  	%r353, %r352, 65280;
	or.b32  	%r354, %r351, %r353;
	add.s64 	%rd48, %rd29, -5;
	// begin inline asm
	ld.global.nc.u8 %r257, [%rd48];
	// end inline asm
	and.b32  	%r355, %r257, 255;
	or.b32  	%r356, %r354, %r355;
	st.local.u32 	[%rd93+8], %r356;
	add.s64 	%rd49, %rd25, -12;
	// begin inline asm
	ld.global.nc.u8 %r258, [%rd49];
	// end inline asm
	shl.b32 	%r357, %r258, 24;
	add.s64 	%rd50, %rd25, -11;
	// begin inline asm
	ld.global.nc.u8 %r259, [%rd50];
	// end inline asm
	shl.b32 	%r358, %r259, 16;
	and.b32  	%r359, %r358, 16711680;
	or.b32  	%r360, %r359, %r357;
	add.s64 	%rd51, %rd25, -10;
	// begin inline asm
	ld.global.nc.u8 %r260, [%rd51];
	// end inline asm
	shl.b32 	%r361, %r260, 8;
	and.b32  	%r362, %r361, 65280;
	or.b32  	%r363, %r360, %r362;
	add.s64 	%rd52, %rd25, -9;
	// begin inline asm
	ld.global.nc.u8 %r261, [%rd52];
	// end inline asm
	and.b32  	%r364, %r261, 255;
	or.b32  	%r365, %r363, %r364;
	st.local.u32 	[%rd91+12], %r365;
	add.s64 	%rd53, %rd29, -12;
	// begin inline asm
	ld.global.nc.u8 %r262, [%rd53];
	// end inline asm
	shl.b32 	%r366, %r262, 24;
	add.s64 	%rd54, %rd29, -11;
	// begin inline asm
	ld.global.nc.u8 %r263, [%rd54];
	// end inline asm
	shl.b32 	%r367, %r263, 16;
	and.b32  	%r368, %r367, 16711680;
	or.b32  	%r369, %r368, %r366;
	add.s64 	%rd55, %rd29, -10;
	// begin inline asm
	ld.global.nc.u8 %r264, [%rd55];
	// end inline asm
	shl.b32 	%r370, %r264, 8;
	and.b32  	%r371, %r370, 65280;
	or.b32  	%r372, %r369, %r371;
	add.s64 	%rd56, %rd29, -9;
	// begin inline asm
	ld.global.nc.u8 %r265, [%rd56];
	// end inline asm
	and.b32  	%r373, %r265, 255;
	or.b32  	%r374, %r372, %r373;
	st.local.u32 	[%rd93+12], %r374;
	add.s64 	%rd57, %rd25, -16;
	// begin inline asm
	ld.global.nc.u8 %r266, [%rd57];
	// end inline asm
	shl.b32 	%r375, %r266, 24;
	add.s64 	%rd58, %rd25, -15;
	// begin inline asm
	ld.global.nc.u8 %r267, [%rd58];
	// end inline asm
	shl.b32 	%r376, %r267, 16;
	and.b32  	%r377, %r376, 16711680;
	or.b32  	%r378, %r377, %r375;
	add.s64 	%rd59, %rd25, -14;
	// begin inline asm
	ld.global.nc.u8 %r268, [%rd59];
	// end inline asm
	shl.b32 	%r379, %r268, 8;
	and.b32  	%r380, %r379, 65280;
	or.b32  	%r381, %r378, %r380;
	add.s64 	%rd60, %rd25, -13;
	// begin inline asm
	ld.global.nc.u8 %r269, [%rd60];
	// end inline asm
	and.b32  	%r382, %r269, 255;
	or.b32  	%r383, %r381, %r382;
	st.local.u32 	[%rd91+16], %r383;
	add.s64 	%rd61, %rd29, -16;
	// begin inline asm
	ld.global.nc.u8 %r270, [%rd61];
	// end inline asm
	shl.b32 	%r384, %r270, 24;
	add.s64 	%rd62, %rd29, -15;
	// begin inline asm
	ld.global.nc.u8 %r271, [%rd62];
	// end inline asm
	shl.b32 	%r385, %r271, 16;
	and.b32  	%r386, %r385, 16711680;
	or.b32  	%r387, %r386, %r384;
	add.s64 	%rd63, %rd29, -14;
	// begin inline asm
	ld.global.nc.u8 %r272, [%rd63];
	// end inline asm
	shl.b32 	%r388, %r272, 8;
	and.b32  	%r389, %r388, 65280;
	or.b32  	%r390, %r387, %r389;
	add.s64 	%rd64, %rd29, -13;
	// begin inline asm
	ld.global.nc.u8 %r273, [%rd64];
	// end inline asm
	and.b32  	%r391, %r273, 255;
	or.b32  	%r392, %r390, %r391;
	st.local.u32 	[%rd93+16], %r392;
	add.s64 	%rd65, %rd25, -20;
	// begin inline asm
	ld.global.nc.u8 %r274, [%rd65];
	// end inline asm
	shl.b32 	%r393, %r274, 24;
	add.s64 	%rd66, %rd25, -19;
	// begin inline asm
	ld.global.nc.u8 %r275, [%rd66];
	// end inline asm
	shl.b32 	%r394, %r275, 16;
	and.b32  	%r395, %r394, 16711680;
	or.b32  	%r396, %r395, %r393;
	add.s64 	%rd67, %rd25, -18;
	// begin inline asm
	ld.global.nc.u8 %r276, [%rd67];
	// end inline asm
	shl.b32 	%r397, %r276, 8;
	and.b32  	%r398, %r397, 65280;
	or.b32  	%r399, %r396, %r398;
	add.s64 	%rd68, %rd25, -17;
	// begin inline asm
	ld.global.nc.u8 %r277, [%rd68];
	// end inline asm
	and.b32  	%r400, %r277, 255;
	or.b32  	%r401, %r399, %r400;
	st.local.u32 	[%rd91+20], %r401;
	add.s64 	%rd69, %rd29, -20;
	// begin inline asm
	ld.global.nc.u8 %r278, [%rd69];
	// end inline asm
	shl.b32 	%r402, %r278, 24;
	add.s64 	%rd70, %rd29, -19;
	// begin inline asm
	ld.global.nc.u8 %r279, [%rd70];
	// end inline asm
	shl.b32 	%r403, %r279, 16;
	and.b32  	%r404, %r403, 16711680;
	or.b32  	%r405, %r404, %r402;
	add.s64 	%rd71, %rd29, -18;
	// begin inline asm
	ld.global.nc.u8 %r280, [%rd71];
	// end inline asm
	shl.b32 	%r406, %r280, 8;
	and.b32  	%r407, %r406, 65280;
	or.b32  	%r408, %r405, %r407;
	add.s64 	%rd72, %rd29, -17;
	// begin inline asm
	ld.global.nc.u8 %r281, [%rd72];
	// end inline asm
	and.b32  	%r409, %r281, 255;
	or.b32  	%r410, %r408, %r409;
	st.local.u32 	[%rd93+20], %r410;
	add.s64 	%rd73, %rd25, -24;
	// begin inline asm
	ld.global.nc.u8 %r282, [%rd73];
	// end inline asm
	shl.b32 	%r411, %r282, 24;
	add.s64 	%rd74, %rd25, -23;
	// begin inline asm
	ld.global.nc.u8 %r283, [%rd74];
	// end inline asm
	shl.b32 	%r412, %r283, 16;
	and.b32  	%r413, %r412, 16711680;
	or.b32  	%r414, %r413, %r411;
	add.s64 	%rd75, %rd25, -22;
	// begin inline asm
	ld.global.nc.u8 %r284, [%rd75];
	// end inline asm
	shl.b32 	%r415, %r284, 8;
	and.b32  	%r416, %r415, 65280;
	or.b32  	%r417, %r414, %r416;
	add.s64 	%rd76, %rd25, -21;
	// begin inline asm
	ld.global.nc.u8 %r285, [%rd76];
	// end inline asm
	and.b32  	%r418, %r285, 255;
	or.b32  	%r419, %r417, %r418;
	st.local.u32 	[%rd91+24], %r419;
	add.s64 	%rd77, %rd29, -24;
	// begin inline asm
	ld.global.nc.u8 %r286, [%rd77];
	// end inline asm
	shl.b32 	%r420, %r286, 24;
	add.s64 	%rd78, %rd29, -23;
	// begin inline asm
	ld.global.nc.u8 %r287, [%rd78];
	// end inline asm
	shl.b32 	%r421, %r287, 16;
	and.b32  	%r422, %r421, 16711680;
	or.b32  	%r423, %r422, %r420;
	add.s64 	%rd79, %rd29, -22;
	// begin inline asm
	ld.global.nc.u8 %r288, [%rd79];
	// end inline asm
	shl.b32 	%r424, %r288, 8;
	and.b32  	%r425, %r424, 65280;
	or.b32  	%r426, %r423, %r425;
	add.s64 	%rd80, %rd29, -21;
	// begin inline asm
	ld.global.nc.u8 %r289, [%rd80];
	// end inline asm
	and.b32  	%r427, %r289, 255;
	or.b32  	%r428, %r426, %r427;
	st.local.u32 	[%rd93+24], %r428;
	add.s64 	%rd81, %rd25, -28;
	// begin inline asm
	ld.global.nc.u8 %r290, [%rd81];
	// end inline asm
	shl.b32 	%r429, %r290, 24;
	add.s64 	%rd82, %rd25, -27;
	// begin inline asm
	ld.global.nc.u8 %r291, [%rd82];
	// end inline asm
	shl.b32 	%r430, %r291, 16;
	and.b32  	%r431, %r430, 16711680;
	or.b32  	%r432, %r431, %r429;
	add.s64 	%rd83, %rd25, -26;
	// begin inline asm
	ld.global.nc.u8 %r292, [%rd83];
	// end inline asm
	shl.b32 	%r433, %r292, 8;
	and.b32  	%r434, %r433, 65280;
	or.b32  	%r435, %r432, %r434;
	add.s64 	%rd84, %rd25, -25;
	// begin inline asm
	ld.global.nc.u8 %r293, [%rd84];
	// end inline asm
	and.b32  	%r436, %r293, 255;
	or.b32  	%r437, %r435, %r436;
	st.local.u32 	[%rd91+28], %r437;
	add.s64 	%rd85, %rd29, -28;
	// begin inline asm
	ld.global.nc.u8 %r294, [%rd85];
	// end inline asm
	shl.b32 	%r438, %r294, 24;
	add.s64 	%rd86, %rd29, -27;
	// begin inline asm
	ld.global.nc.u8 %r295, [%rd86];
	// end inline asm
	shl.b32 	%r439, %r295, 16;
	and.b32  	%r440, %r439, 16711680;
	or.b32  	%r441, %r440, %r438;
	add.s64 	%rd87, %rd29, -26;
	// begin inline asm
	ld.global.nc.u8 %r296, [%rd87];
	// end inline asm
	shl.b32 	%r442, %r296, 8;
	and.b32  	%r443, %r442, 65280;
	or.b32  	%r444, %r441, %r443;
	add.s64 	%rd88, %rd29, -25;
	// begin inline asm
	ld.global.nc.u8 %r297, [%rd88];
	// end inline asm
	and.b32  	%r445, %r297, 255;
	or.b32  	%r446, %r444, %r445;
	st.local.u32 	[%rd93+28], %r446;
	add.s32 	%r1256, %r1256, 8;
	setp.ne.s32 	%p4, %r1256, 32;
	@%p4 bra 	$L__BB0_2;
	mov.b32 	%r1257, 0;
	st.local.v4.u32 	[%rd1], {%r1257, %r1257, %r1257, %r1257};
	st.local.v4.u32 	[%rd1+16], {%r1257, %r1257, %r1257, %r1257};
	st.local.v4.u32 	[%rd1+32], {%r1257, %r1257, %r1257, %r1257};
	st.local.v4.u32 	[%rd1+48], {%r1257, %r1257, %r1257, %r1257};
	st.local.v4.u32 	[%rd1+64], {%r1257, %r1257, %r1257, %r1257};
	st.local.v4.u32 	[%rd1+80], {%r1257, %r1257, %r1257, %r1257};
	st.local.v4.u32 	[%rd1+96], {%r1257, %r1257, %r1257, %r1257};
	st.local.v4.u32 	[%rd1+112], {%r1257, %r1257, %r1257, %r1257};
	st.local.v4.u32 	[%rd1+128], {%r1257, %r1257, %r1257, %r1257};
	st.local.v4.u32 	[%rd1+144], {%r1257, %r1257, %r1257, %r1257};
	st.local.v4.u32 	[%rd1+160], {%r1257, %r1257, %r1257, %r1257};
	st.local.v4.u32 	[%rd1+176], {%r1257, %r1257, %r1257, %r1257};
	st.local.v4.u32 	[%rd1+192], {%r1257, %r1257, %r1257, %r1257};
	st.local.v4.u32 	[%rd1+208], {%r1257, %r1257, %r1257, %r1257};
	st.local.v4.u32 	[%rd1+224], {%r1257, %r1257, %r1257, %r1257};
	st.local.v4.u32 	[%rd1+240], {%r1257, %r1257, %r1257, %r1257};
$L__BB0_4:
	mul.wide.u32 	%rd95, %r1257, 4;
	add.s64 	%rd96, %rd2, %rd95;
	ld.local.u32 	%r9, [%rd96];
	mov.b64 	%rd183, 0;
	mov.b32 	%r1258, 0;
$L__BB0_5:
	.pragma "nounroll";
	add.s32 	%r449, %r1258, %r1257;
	mul.wide.u32 	%rd97, %r1258, 4;
	add.s64 	%rd98, %rd3, %rd97;
	ld.local.v4.u32 	{%r450, %r451, %r452, %r453}, [%rd98];
	mul.wide.u32 	%rd99, %r450, %r9;
	mul.wide.u32 	%rd100, %r449, 4;
	add.s64 	%rd101, %rd1, %rd100;
	ld.local.u32 	%rd102, [%rd101];
	add.s64 	%rd103, %rd183, %rd102;
	add.s64 	%rd104, %rd103, %rd99;
	st.local.u32 	[%rd101], %rd104;
	shr.u64 	%rd105, %rd104, 32;
	mul.wide.u32 	%rd106, %r451, %r9;
	ld.local.u32 	%rd107, [%rd101+4];
	add.s64 	%rd108, %rd105, %rd107;
	add.s64 	%rd109, %rd108, %rd106;
	st.local.u32 	[%rd101+4], %rd109;
	shr.u64 	%rd110, %rd109, 32;
	mul.wide.u32 	%rd111, %r452, %r9;
	ld.local.u32 	%rd112, [%rd101+8];
	add.s64 	%rd113, %rd110, %rd112;
	add.s64 	%rd114, %rd113, %rd111;
	st.local.u32 	[%rd101+8], %rd114;
	shr.u64 	%rd115, %rd114, 32;
	mul.wide.u32 	%rd116, %r453, %r9;
	ld.local.u32 	%rd117, [%rd101+12];
	add.s64 	%rd118, %rd115, %rd117;
	add.s64 	%rd119, %rd118, %rd116;
	st.local.u32 	[%rd101+12], %rd119;
	shr.u64 	%rd120, %rd119, 32;
	ld.local.v4.u32 	{%r454, %r455, %r456, %r457}, [%rd98+16];
	mul.wide.u32 	%rd121, %r454, %r9;
	ld.local.u32 	%rd122, [%rd101+16];
	add.s64 	%rd123, %rd120, %rd122;
	add.s64 	%rd124, %rd123, %rd121;
	st.local.u32 	[%rd101+16], %rd124;
	shr.u64 	%rd125, %rd124, 32;
	mul.wide.u32 	%rd126, %r455, %r9;
	ld.local.u32 	%rd127, [%rd101+20];
	add.s64 	%rd128, %rd125, %rd127;
	add.s64 	%rd129, %rd128, %rd126;
	st.local.u32 	[%rd101+20], %rd129;
	shr.u64 	%rd130, %rd129, 32;
	mul.wide.u32 	%rd131, %r456, %r9;
	ld.local.u32 	%rd132, [%rd101+24];
	add.s64 	%rd133, %rd130, %rd132;
	add.s64 	%rd134, %rd133, %rd131;
	st.local.u32 	[%rd101+24], %rd134;
	shr.u64 	%rd135, %rd134, 32;
	mul.wide.u32 	%rd136, %r457, %r9;
	ld.local.u32 	%rd137, [%rd101+28];
	add.s64 	%rd138, %rd135, %rd137;
	add.s64 	%rd6, %rd138, %rd136;
	st.local.u32 	[%rd101+28], %rd6;
	shr.u64 	%rd183, %rd6, 32;
	add.s32 	%r1258, %r1258, 8;
	setp.ne.s32 	%p5, %r1258, 32;
	@%p5 bra 	$L__BB0_5;
	setp.lt.u64 	%p6, %rd6, 4294967296;
	@%p6 bra 	$L__BB0_9;
	add.s32 	%r1259, %r1257, 32;
$L__BB0_8:
	mul.wide.u32 	%rd139, %r1259, 4;
	add.s64 	%rd140, %rd1, %rd139;
	ld.local.u32 	%rd141, [%rd140];
	add.s64 	%rd142, %rd183, %rd141;
	st.local.u32 	[%rd140], %rd142;
	shr.u64 	%rd183, %rd142, 32;
	add.s32 	%r14, %r1259, 1;
	setp.gt.u64 	%p7, %rd142, 4294967295;
	setp.lt.u32 	%p8, %r1259, 63;
	and.pred  	%p9, %p7, %p8;
	mov.u32 	%r1259, %r14;
	@%p9 bra 	$L__BB0_8;
$L__BB0_9:
	add.s32 	%r1257, %r1257, 1;
	setp.ne.s32 	%p10, %r1257, 32;
	@%p10 bra 	$L__BB0_4;
	ld.const.u8 	%rs33, [_ZN6vanity4cuda10DER_HEADERE];
	ld.const.u8 	%rs34, [_ZN6vanity4cuda10DER_HEADERE+1];
	st.local.v2.u8 	[%rd4], {%rs33, %rs34};
	ld.const.u8 	%rs35, [_ZN6vanity4cuda10DER_HEADERE+2];
	ld.const.u8 	%rs36, [_ZN6vanity4cuda10DER_HEADERE+3];
	st.local.v2.u8 	[%rd4+2], {%rs35, %rs36};
	ld.const.u8 	%rs37, [_ZN6vanity4cuda10DER_HEADERE+4];
	ld.const.u8 	%rs38, [_ZN6vanity4cuda10DER_HEADERE+5];
	st.local.v2.u8 	[%rd4+4], {%rs37, %rs38};
	ld.const.u8 	%rs39, [_ZN6vanity4cuda10DER_HEADERE+6];
	ld.const.u8 	%rs40, [_ZN6vanity4cuda10DER_HEADERE+7];
	st.local.v2.u8 	[%rd4+6], {%rs39, %rs40};
	ld.const.u8 	%rs41, [_ZN6vanity4cuda10DER_HEADERE+8];
	ld.const.u8 	%rs42, [_ZN6vanity4cuda10DER_HEADERE+9];
	st.local.v2.u8 	[%rd4+8], {%rs41, %rs42};
	ld.const.u8 	%rs43, [_ZN6vanity4cuda10DER_HEADERE+10];
	ld.const.u8 	%rs44, [_ZN6vanity4cuda10DER_HEADERE+11];
	st.local.v2.u8 	[%rd4+10], {%rs43, %rs44};
	ld.const.u8 	%rs45, [_ZN6vanity4cuda10DER_HEADERE+12];
	ld.const.u8 	%rs46, [_ZN6vanity4cuda10DER_HEADERE+13];
	st.local.v2.u8 	[%rd4+12], {%rs45, %rs46};
	ld.const.u8 	%rs47, [_ZN6vanity4cuda10DER_HEADERE+14];
	ld.const.u8 	%rs48, [_ZN6vanity4cuda10DER_HEADERE+15];
	st.local.v2.u8 	[%rd4+14], {%rs47, %rs48};
	ld.const.u8 	%rs49, [_ZN6vanity4cuda10DER_HEADERE+16];
	ld.const.u8 	%rs50, [_ZN6vanity4cuda10DER_HEADERE+17];
	st.local.v2.u8 	[%rd4+16], {%rs49, %rs50};
	ld.const.u8 	%rs51, [_ZN6vanity4cuda10DER_HEADERE+18];
	ld.const.u8 	%rs52, [_ZN6vanity4cuda10DER_HEADERE+19];
	st.local.v2.u8 	[%rd4+18], {%rs51, %rs52};
	ld.const.u8 	%rs53, [_ZN6vanity4cuda10DER_HEADERE+20];
	ld.const.u8 	%rs54, [_ZN6vanity4cuda10DER_HEADERE+21];
	st.local.v2.u8 	[%rd4+20], {%rs53, %rs54};
	ld.const.u8 	%rs55, [_ZN6vanity4cuda10DER_HEADERE+22];
	ld.const.u8 	%rs56, [_ZN6vanity4cuda10DER_HEADERE+23];
	st.local.v2.u8 	[%rd4+22], {%rs55, %rs56};
	ld.const.u8 	%rs57, [_ZN6vanity4cuda10DER_HEADERE+24];
	ld.const.u8 	%rs58, [_ZN6vanity4cuda10DER_HEADERE+25];
	st.local.v2.u8 	[%rd4+24], {%rs57, %rs58};
	ld.const.u8 	%rs59, [_ZN6vanity4cuda10DER_HEADERE+26];
	ld.const.u8 	%rs60, [_ZN6vanity4cuda10DER_HEADERE+27];
	st.local.v2.u8 	[%rd4+26], {%rs59, %rs60};
	ld.const.u8 	%rs61, [_ZN6vanity4cuda10DER_HEADERE+28];
	ld.const.u8 	%rs62, [_ZN6vanity4cuda10DER_HEADERE+29];
	st.local.v2.u8 	[%rd4+28], {%rs61, %rs62};
	ld.const.u8 	%rs63, [_ZN6vanity4cuda10DER_HEADERE+30];
	ld.const.u8 	%rs64, [_ZN6vanity4cuda10DER_HEADERE+31];
	st.local.v2.u8 	[%rd4+30], {%rs63, %rs64};
	ld.const.u8 	%rs65, [_ZN6vanity4cuda10DER_HEADERE+32];
	ld.local.v4.u32 	{%r467, %r468, %r469, %r470}, [%rd1+240];
	bfe.u32 	%r471, %r470, 24, 8;
	cvt.u16.u32 	%rs66, %r471;
	st.local.v2.u8 	[%rd4+32], {%rs65, %rs66};
	bfe.u32 	%r472, %r470, 0, 8;
	cvt.u16.u32 	%rs67, %r472;
	bfe.u32 	%r473, %r470, 8, 8;
	cvt.u16.u32 	%rs68, %r473;
	bfe.u32 	%r474, %r470, 16, 8;
	cvt.u16.u32 	%rs69, %r474;
	st.local.v2.u8 	[%rd4+34], {%rs69, %rs68};
	bfe.u32 	%r475, %r469, 16, 8;
	cvt.u16.u32 	%rs70, %r475;
	bfe.u32 	%r476, %r469, 24, 8;
	cvt.u16.u32 	%rs71, %r476;
	st.local.v2.u8 	[%rd4+36], {%rs67, %rs71};
	bfe.u32 	%r477, %r469, 0, 8;
	cvt.u16.u32 	%rs72, %r477;
	bfe.u32 	%r478, %r469, 8, 8;
	cvt.u16.u32 	%rs73, %r478;
	st.local.v2.u8 	[%rd4+38], {%rs70, %rs73};
	bfe.u32 	%r479, %r468, 16, 8;
	cvt.u16.u32 	%rs74, %r479;
	bfe.u32 	%r480, %r468, 24, 8;
	cvt.u16.u32 	%rs75, %r480;
	st.local.v2.u8 	[%rd4+40], {%rs72, %rs75};
	bfe.u32 	%r481, %r468, 0, 8;
	cvt.u16.u32 	%rs76, %r481;
	bfe.u32 	%r482, %r468, 8, 8;
	cvt.u16.u32 	%rs77, %r482;
	st.local.v2.u8 	[%rd4+42], {%rs74, %rs77};
	bfe.u32 	%r483, %r467, 16, 8;
	cvt.u16.u32 	%rs78, %r483;
	bfe.u32 	%r484, %r467, 24, 8;
	cvt.u16.u32 	%rs79, %r484;
	st.local.v2.u8 	[%rd4+44], {%rs76, %rs79};
	bfe.u32 	%r485, %r467, 0, 8;
	cvt.u16.u32 	%rs80, %r485;
	bfe.u32 	%r486, %r467, 8, 8;
	cvt.u16.u32 	%rs81, %r486;
	st.local.v2.u8 	[%rd4+46], {%rs78, %rs81};
	ld.local.v4.u32 	{%r487, %r488, %r489, %r490}, [%rd1+224];
	bfe.u32 	%r491, %r490, 16, 8;
	cvt.u16.u32 	%rs82, %r491;
	bfe.u32 	%r492, %r490, 24, 8;
	cvt.u16.u32 	%rs83, %r492;
	st.local.v2.u8 	[%rd4+48], {%rs80, %rs83};
	bfe.u32 	%r493, %r490, 0, 8;
	cvt.u16.u32 	%rs84, %r493;
	bfe.u32 	%r494, %r490, 8, 8;
	cvt.u16.u32 	%rs85, %r494;
	st.local.v2.u8 	[%rd4+50], {%rs82, %rs85};
	bfe.u32 	%r495, %r489, 16, 8;
	cvt.u16.u32 	%rs86, %r495;
	bfe.u32 	%r496, %r489, 24, 8;
	cvt.u16.u32 	%rs87, %r496;
	st.local.v2.u8 	[%rd4+52], {%rs84, %rs87};
	bfe.u32 	%r497, %r489, 0, 8;
	cvt.u16.u32 	%rs88, %r497;
	bfe.u32 	%r498, %r489, 8, 8;
	cvt.u16.u32 	%rs89, %r498;
	st.local.v2.u8 	[%rd4+54], {%rs86, %rs89};
	bfe.u32 	%r499, %r488, 16, 8;
	cvt.u16.u32 	%rs90, %r499;
	bfe.u32 	%r500, %r488, 24, 8;
	cvt.u16.u32 	%rs91, %r500;
	st.local.v2.u8 	[%rd4+56], {%rs88, %rs91};
	bfe.u32 	%r501, %r488, 0, 8;
	cvt.u16.u32 	%rs92, %r501;
	bfe.u32 	%r502, %r488, 8, 8;
	cvt.u16.u32 	%rs93, %r502;
	st.local.v2.u8 	[%rd4+58], {%rs90, %rs93};
	bfe.u32 	%r503, %r487, 16, 8;
	cvt.u16.u32 	%rs94, %r503;
	bfe.u32 	%r504, %r487, 24, 8;
	cvt.u16.u32 	%rs95, %r504;
	st.local.v2.u8 	[%rd4+60], {%rs92, %rs95};
	bfe.u32 	%r505, %r487, 0, 8;
	cvt.u16.u32 	%rs96, %r505;
	bfe.u32 	%r506, %r487, 8, 8;
	cvt.u16.u32 	%rs97, %r506;
	st.local.v2.u8 	[%rd4+62], {%rs94, %rs97};
	ld.local.v4.u32 	{%r507, %r508, %r509, %r510}, [%rd1+208];
	bfe.u32 	%r511, %r510, 16, 8;
	cvt.u16.u32 	%rs98, %r511;
	bfe.u32 	%r512, %r510, 24, 8;
	cvt.u16.u32 	%rs99, %r512;
	st.local.v2.u8 	[%rd4+64], {%rs96, %rs99};
	bfe.u32 	%r513, %r510, 0, 8;
	cvt.u16.u32 	%rs100, %r513;
	bfe.u32 	%r514, %r510, 8, 8;
	cvt.u16.u32 	%rs101, %r514;
	st.local.v2.u8 	[%rd4+66], {%rs98, %rs101};
	bfe.u32 	%r515, %r509, 16, 8;
	cvt.u16.u32 	%rs102, %r515;
	bfe.u32 	%r516, %r509, 24, 8;
	cvt.u16.u32 	%rs103, %r516;
	st.local.v2.u8 	[%rd4+68], {%rs100, %rs103};
	bfe.u32 	%r517, %r509, 0, 8;
	cvt.u16.u32 	%rs104, %r517;
	bfe.u32 	%r518, %r509, 8, 8;
	cvt.u16.u32 	%rs105, %r518;
	st.local.v2.u8 	[%rd4+70], {%rs102, %rs105};
	bfe.u32 	%r519, %r508, 16, 8;
	cvt.u16.u32 	%rs106, %r519;
	bfe.u32 	%r520, %r508, 24, 8;
	cvt.u16.u32 	%rs107, %r520;
	st.local.v2.u8 	[%rd4+72], {%rs104, %rs107};
	bfe.u32 	%r521, %r508, 0, 8;
	cvt.u16.u32 	%rs108, %r521;
	bfe.u32 	%r522, %r508, 8, 8;
	cvt.u16.u32 	%rs109, %r522;
	st.local.v2.u8 	[%rd4+74], {%rs106, %rs109};
	bfe.u32 	%r523, %r507, 16, 8;
	cvt.u16.u32 	%rs110, %r523;
	bfe.u32 	%r524, %r507, 24, 8;
	cvt.u16.u32 	%rs111, %r524;
	st.local.v2.u8 	[%rd4+76], {%rs108, %rs111};
	bfe.u32 	%r525, %r507, 0, 8;
	cvt.u16.u32 	%rs112, %r525;
	bfe.u32 	%r526, %r507, 8, 8;
	cvt.u16.u32 	%rs113, %r526;
	st.local.v2.u8 	[%rd4+78], {%rs110, %rs113};
	ld.local.v4.u32 	{%r527, %r528, %r529, %r530}, [%rd1+192];
	bfe.u32 	%r531, %r530, 16, 8;
	cvt.u16.u32 	%rs114, %r531;
	bfe.u32 	%r532, %r530, 24, 8;
	cvt.u16.u32 	%rs115, %r532;
	st.local.v2.u8 	[%rd4+80], {%rs112, %rs115};
	bfe.u32 	%r533, %r530, 0, 8;
	cvt.u16.u32 	%rs116, %r533;
	bfe.u32 	%r534, %r530, 8, 8;
	cvt.u16.u32 	%rs117, %r534;
	st.local.v2.u8 	[%rd4+82], {%rs114, %rs117};
	bfe.u32 	%r535, %r529, 16, 8;
	cvt.u16.u32 	%rs118, %r535;
	bfe.u32 	%r536, %r529, 24, 8;
	cvt.u16.u32 	%rs119, %r536;
	st.local.v2.u8 	[%rd4+84], {%rs116, %rs119};
	bfe.u32 	%r537, %r529, 0, 8;
	cvt.u16.u32 	%rs120, %r537;
	bfe.u32 	%r538, %r529, 8, 8;
	cvt.u16.u32 	%rs121, %r538;
	st.local.v2.u8 	[%rd4+86], {%rs118, %rs121};
	bfe.u32 	%r539, %r528, 16, 8;
	cvt.u16.u32 	%rs122, %r539;
	bfe.u32 	%r540, %r528, 24, 8;
	cvt.u16.u32 	%rs123, %r540;
	st.local.v2.u8 	[%rd4+88], {%rs120, %rs123};
	bfe.u32 	%r541, %r528, 0, 8;
	cvt.u16.u32 	%rs124, %r541;
	bfe.u32 	%r542, %r528, 8, 8;
	cvt.u16.u32 	%rs125, %r542;
	st.local.v2.u8 	[%rd4+90], {%rs122, %rs125};
	bfe.u32 	%r543, %r527, 16, 8;
	cvt.u16.u32 	%rs126, %r543;
	bfe.u32 	%r544, %r527, 24, 8;
	cvt.u16.u32 	%rs127, %r544;
	st.local.v2.u8 	[%rd4+92], {%rs124, %rs127};
	bfe.u32 	%r545, %r527, 0, 8;
	cvt.u16.u32 	%rs128, %r545;
	bfe.u32 	%r546, %r527, 8, 8;
	cvt.u16.u32 	%rs129, %r546;
	st.local.v2.u8 	[%rd4+94], {%rs126, %rs129};
	ld.local.v4.u32 	{%r547, %r548, %r549, %r550}, [%rd1+176];
	bfe.u32 	%r551, %r550, 16, 8;
	cvt.u16.u32 	%rs130, %r551;
	bfe.u32 	%r552, %r550, 24, 8;
	cvt.u16.u32 	%rs131, %r552;
	st.local.v2.u8 	[%rd4+96], {%rs128, %rs131};
	bfe.u32 	%r553, %r550, 0, 8;
	cvt.u16.u32 	%rs132, %r553;
	bfe.u32 	%r554, %r550, 8, 8;
	cvt.u16.u32 	%rs133, %r554;
	st.local.v2.u8 	[%rd4+98], {%rs130, %rs133};
	bfe.u32 	%r555, %r549, 16, 8;
	cvt.u16.u32 	%rs134, %r555;
	bfe.u32 	%r556, %r549, 24, 8;
	cvt.u16.u32 	%rs135, %r556;
	st.local.v2.u8 	[%rd4+100], {%rs132, %rs135};
	bfe.u32 	%r557, %r549, 0, 8;
	cvt.u16.u32 	%rs136, %r557;
	bfe.u32 	%r558, %r549, 8, 8;
	cvt.u16.u32 	%rs137, %r558;
	st.local.v2.u8 	[%rd4+102], {%rs134, %rs137};
	bfe.u32 	%r559, %r548, 16, 8;
	cvt.u16.u32 	%rs138, %r559;
	bfe.u32 	%r560, %r548, 24, 8;
	cvt.u16.u32 	%rs139, %r560;
	st.local.v2.u8 	[%rd4+104], {%rs136, %rs139};
	bfe.u32 	%r561, %r548, 0, 8;
	cvt.u16.u32 	%rs140, %r561;
	bfe.u32 	%r562, %r548, 8, 8;
	cvt.u16.u32 	%rs141, %r562;
	st.local.v2.u8 	[%rd4+106], {%rs138, %rs141};
	bfe.u32 	%r563, %r547, 16, 8;
	cvt.u16.u32 	%rs142, %r563;
	bfe.u32 	%r564, %r547, 24, 8;
	cvt.u16.u32 	%rs143, %r564;
	st.local.v2.u8 	[%rd4+108], {%rs140, %rs143};
	bfe.u32 	%r565, %r547, 0, 8;
	cvt.u16.u32 	%rs144, %r565;
	bfe.u32 	%r566, %r547, 8, 8;
	cvt.u16.u32 	%rs145, %r566;
	st.local.v2.u8 	[%rd4+110], {%rs142, %rs145};
	ld.local.v4.u32 	{%r567, %r568, %r569, %r570}, [%rd1+160];
	bfe.u32 	%r571, %r570, 16, 8;
	cvt.u16.u32 	%rs146, %r571;
	bfe.u32 	%r572, %r570, 24, 8;
	cvt.u16.u32 	%rs147, %r572;
	st.local.v2.u8 	[%rd4+112], {%rs144, %rs147};
	bfe.u32 	%r573, %r570, 0, 8;
	cvt.u16.u32 	%rs148, %r573;
	bfe.u32 	%r574, %r570, 8, 8;
	cvt.u16.u32 	%rs149, %r574;
	st.local.v2.u8 	[%rd4+114], {%rs146, %rs149};
	bfe.u32 	%r575, %r569, 16, 8;
	cvt.u16.u32 	%rs150, %r575;
	bfe.u32 	%r576, %r569, 24, 8;
	cvt.u16.u32 	%rs151, %r576;
	st.local.v2.u8 	[%rd4+116], {%rs148, %rs151};
	bfe.u32 	%r577, %r569, 0, 8;
	cvt.u16.u32 	%rs152, %r577;
	bfe.u32 	%r578, %r569, 8, 8;
	cvt.u16.u32 	%rs153, %r578;
	st.local.v2.u8 	[%rd4+118], {%rs150, %rs153};
	bfe.u32 	%r579, %r568, 16, 8;
	cvt.u16.u32 	%rs154, %r579;
	bfe.u32 	%r580, %r568, 24, 8;
	cvt.u16.u32 	%rs155, %r580;
	st.local.v2.u8 	[%rd4+120], {%rs152, %rs155};
	bfe.u32 	%r581, %r568, 0, 8;
	cvt.u16.u32 	%rs156, %r581;
	bfe.u32 	%r582, %r568, 8, 8;
	cvt.u16.u32 	%rs157, %r582;
	st.local.v2.u8 	[%rd4+122], {%rs154, %rs157};
	bfe.u32 	%r583, %r567, 16, 8;
	cvt.u16.u32 	%rs158, %r583;
	bfe.u32 	%r584, %r567, 24, 8;
	cvt.u16.u32 	%rs159, %r584;
	st.local.v2.u8 	[%rd4+124], {%rs156, %rs159};
	bfe.u32 	%r585, %r567, 0, 8;
	cvt.u16.u32 	%rs160, %r585;
	bfe.u32 	%r586, %r567, 8, 8;
	cvt.u16.u32 	%rs161, %r586;
	st.local.v2.u8 	[%rd4+126], {%rs158, %rs161};
	ld.local.v4.u32 	{%r587, %r588, %r589, %r590}, [%rd1+144];
	bfe.u32 	%r591, %r590, 16, 8;
	cvt.u16.u32 	%rs162, %r591;
	bfe.u32 	%r592, %r590, 24, 8;
	cvt.u16.u32 	%rs163, %r592;
	st.local.v2.u8 	[%rd4+128], {%rs160, %rs163};
	bfe.u32 	%r593, %r590, 0, 8;
	cvt.u16.u32 	%rs164, %r593;
	bfe.u32 	%r594, %r590, 8, 8;
	cvt.u16.u32 	%rs165, %r594;
	st.local.v2.u8 	[%rd4+130], {%rs162, %rs165};
	bfe.u32 	%r595, %r589, 16, 8;
	cvt.u16.u32 	%rs166, %r595;
	bfe.u32 	%r596, %r589, 24, 8;
	cvt.u16.u32 	%rs167, %r596;
	st.local.v2.u8 	[%rd4+132], {%rs164, %rs167};
	bfe.u32 	%r597, %r589, 0, 8;
	cvt.u16.u32 	%rs168, %r597;
	bfe.u32 	%r598, %r589, 8, 8;
	cvt.u16.u32 	%rs169, %r598;
	st.local.v2.u8 	[%rd4+134], {%rs166, %rs169};
	bfe.u32 	%r599, %r588, 16, 8;
	cvt.u16.u32 	%rs170, %r599;
	bfe.u32 	%r600, %r588, 24, 8;
	cvt.u16.u32 	%rs171, %r600;
	st.local.v2.u8 	[%rd4+136], {%rs168, %rs171};
	bfe.u32 	%r601, %r588, 0, 8;
	cvt.u16.u32 	%rs172, %r601;
	bfe.u32 	%r602, %r588, 8, 8;
	cvt.u16.u32 	%rs173, %r602;
	st.local.v2.u8 	[%rd4+138], {%rs170, %rs173};
	bfe.u32 	%r603, %r587, 16, 8;
	cvt.u16.u32 	%rs174, %r603;
	bfe.u32 	%r604, %r587, 24, 8;
	cvt.u16.u32 	%rs175, %r604;
	st.local.v2.u8 	[%rd4+140], {%rs172, %rs175};
	bfe.u32 	%r605, %r587, 0, 8;
	cvt.u16.u32 	%rs176, %r605;
	bfe.u32 	%r606, %r587, 8, 8;
	cvt.u16.u32 	%rs177, %r606;
	st.local.v2.u8 	[%rd4+142], {%rs174, %rs177};
	ld.local.v4.u32 	{%r607, %r608, %r609, %r610}, [%rd1+128];
	bfe.u32 	%r611, %r610, 16, 8;
	cvt.u16.u32 	%rs178, %r611;
	bfe.u32 	%r612, %r610, 24, 8;
	cvt.u16.u32 	%rs179, %r612;
	st.local.v2.u8 	[%rd4+144], {%rs176, %rs179};
	bfe.u32 	%r613, %r610, 0, 8;
	cvt.u16.u32 	%rs180, %r613;
	bfe.u32 	%r614, %r610, 8, 8;
	cvt.u16.u32 	%rs181, %r614;
	st.local.v2.u8 	[%rd4+146], {%rs178, %rs181};
	bfe.u32 	%r615, %r609, 16, 8;
	cvt.u16.u32 	%rs182, %r615;
	bfe.u32 	%r616, %r609, 24, 8;
	cvt.u16.u32 	%rs183, %r616;
	st.local.v2.u8 	[%rd4+148], {%rs180, %rs183};
	bfe.u32 	%r617, %r609, 0, 8;
	cvt.u16.u32 	%rs184, %r617;
	bfe.u32 	%r618, %r609, 8, 8;
	cvt.u16.u32 	%rs185, %r618;
	st.local.v2.u8 	[%rd4+150], {%rs182, %rs185};
	bfe.u32 	%r619, %r608, 16, 8;
	cvt.u16.u32 	%rs186, %r619;
	bfe.u32 	%r620, %r608, 24, 8;
	cvt.u16.u32 	%rs187, %r620;
	st.local.v2.u8 	[%rd4+152], {%rs184, %rs187};
	bfe.u32 	%r621, %r608, 0, 8;
	cvt.u16.u32 	%rs188, %r621;
	bfe.u32 	%r622, %r608, 8, 8;
	cvt.u16.u32 	%rs189, %r622;
	st.local.v2.u8 	[%rd4+154], {%rs186, %rs189};
	bfe.u32 	%r623, %r607, 16, 8;
	cvt.u16.u32 	%rs190, %r623;
	bfe.u32 	%r624, %r607, 24, 8;
	cvt.u16.u32 	%rs191, %r624;
	st.local.v2.u8 	[%rd4+156], {%rs188, %rs191};
	bfe.u32 	%r625, %r607, 0, 8;
	cvt.u16.u32 	%rs192, %r625;
	bfe.u32 	%r626, %r607, 8, 8;
	cvt.u16.u32 	%rs193, %r626;
	st.local.v2.u8 	[%rd4+158], {%rs190, %rs193};
	ld.local.v4.u32 	{%r627, %r628, %r629, %r630}, [%rd1+112];
	bfe.u32 	%r631, %r630, 16, 8;
	cvt.u16.u32 	%rs194, %r631;
	bfe.u32 	%r632, %r630, 24, 8;
	cvt.u16.u32 	%rs195, %r632;
	st.local.v2.u8 	[%rd4+160], {%rs192, %rs195};
	bfe.u32 	%r633, %r630, 0, 8;
	cvt.u16.u32 	%rs196, %r633;
	bfe.u32 	%r634, %r630, 8, 8;
	cvt.u16.u32 	%rs197, %r634;
	st.local.v2.u8 	[%rd4+162], {%rs194, %rs197};
	bfe.u32 	%r635, %r629, 16, 8;
	cvt.u16.u32 	%rs198, %r635;
	bfe.u32 	%r636, %r629, 24, 8;
	cvt.u16.u32 	%rs199, %r636;
	st.local.v2.u8 	[%rd4+164], {%rs196, %rs199};
	bfe.u32 	%r637, %r629, 0, 8;
	cvt.u16.u32 	%rs200, %r637;
	bfe.u32 	%r638, %r629, 8, 8;
	cvt.u16.u32 	%rs201, %r638;
	st.local.v2.u8 	[%rd4+166], {%rs198, %rs201};
	bfe.u32 	%r639, %r628, 16, 8;
	cvt.u16.u32 	%rs202, %r639;
	bfe.u32 	%r640, %r628, 24, 8;
	cvt.u16.u32 	%rs203, %r640;
	st.local.v2.u8 	[%rd4+168], {%rs200, %rs203};
	bfe.u32 	%r641, %r628, 0, 8;
	cvt.u16.u32 	%rs204, %r641;
	bfe.u32 	%r642, %r628, 8, 8;
	cvt.u16.u32 	%rs205, %r642;
	st.local.v2.u8 	[%rd4+170], {%rs202, %rs205};
	bfe.u32 	%r643, %r627, 16, 8;
	cvt.u16.u32 	%rs206, %r643;
	bfe.u32 	%r644, %r627, 24, 8;
	cvt.u16.u32 	%rs207, %r644;
	st.local.v2.u8 	[%rd4+172], {%rs204, %rs207};
	bfe.u32 	%r645, %r627, 0, 8;
	cvt.u16.u32 	%rs208, %r645;
	bfe.u32 	%r646, %r627, 8, 8;
	cvt.u16.u32 	%rs209, %r646;
	st.local.v2.u8 	[%rd4+174], {%rs206, %rs209};
	ld.local.v4.u32 	{%r647, %r648, %r649, %r650}, [%rd1+96];
	bfe.u32 	%r651, %r650, 16, 8;
	cvt.u16.u32 	%rs210, %r651;
	bfe.u32 	%r652, %r650, 24, 8;
	cvt.u16.u32 	%rs211, %r652;
	st.local.v2.u8 	[%rd4+176], {%rs208, %rs211};
	bfe.u32 	%r653, %r650, 0, 8;
	cvt.u16.u32 	%rs212, %r653;
	bfe.u32 	%r654, %r650, 8, 8;
	cvt.u16.u32 	%rs213, %r654;
	st.local.v2.u8 	[%rd4+178], {%rs210, %rs213};
	bfe.u32 	%r655, %r649, 16, 8;
	cvt.u16.u32 	%rs214, %r655;
	bfe.u32 	%r656, %r649, 24, 8;
	cvt.u16.u32 	%rs215, %r656;
	st.local.v2.u8 	[%rd4+180], {%rs212, %rs215};
	bfe.u32 	%r657, %r649, 0, 8;
	cvt.u16.u32 	%rs216, %r657;
	bfe.u32 	%r658, %r649, 8, 8;
	cvt.u16.u32 	%rs217, %r658;
	st.local.v2.u8 	[%rd4+182], {%rs214, %rs217};
	bfe.u32 	%r659, %r648, 16, 8;
	cvt.u16.u32 	%rs218, %r659;
	bfe.u32 	%r660, %r648, 24, 8;
	cvt.u16.u32 	%rs219, %r660;
	st.local.v2.u8 	[%rd4+184], {%rs216, %rs219};
	bfe.u32 	%r661, %r648, 0, 8;
	cvt.u16.u32 	%rs220, %r661;
	bfe.u32 	%r662, %r648, 8, 8;
	cvt.u16.u32 	%rs221, %r662;
	st.local.v2.u8 	[%rd4+186], {%rs218, %rs221};
	bfe.u32 	%r663, %r647, 16, 8;
	cvt.u16.u32 	%rs222, %r663;
	bfe.u32 	%r664, %r647, 24, 8;
	cvt.u16.u32 	%rs223, %r664;
	st.local.v2.u8 	[%rd4+188], {%rs220, %rs223};
	bfe.u32 	%r665, %r647, 0, 8;
	cvt.u16.u32 	%rs224, %r665;
	bfe.u32 	%r666, %r647, 8, 8;
	cvt.u16.u32 	%rs225, %r666;
	st.local.v2.u8 	[%rd4+190], {%rs222, %rs225};
	ld.local.v4.u32 	{%r667, %r668, %r669, %r670}, [%rd1+80];
	bfe.u32 	%r671, %r670, 16, 8;
	cvt.u16.u32 	%rs226, %r671;
	bfe.u32 	%r672, %r670, 24, 8;
	cvt.u16.u32 	%rs227, %r672;
	st.local.v2.u8 	[%rd4+192], {%rs224, %rs227};
	bfe.u32 	%r673, %r670, 0, 8;
	cvt.u16.u32 	%rs228, %r673;
	bfe.u32 	%r674, %r670, 8, 8;
	cvt.u16.u32 	%rs229, %r674;
	st.local.v2.u8 	[%rd4+194], {%rs226, %rs229};
	bfe.u32 	%r675, %r669, 16, 8;
	cvt.u16.u32 	%rs230, %r675;
	bfe.u32 	%r676, %r669, 24, 8;
	cvt.u16.u32 	%rs231, %r676;
	st.local.v2.u8 	[%rd4+196], {%rs228, %rs231};
	bfe.u32 	%r677, %r669, 0, 8;
	cvt.u16.u32 	%rs232, %r677;
	bfe.u32 	%r678, %r669, 8, 8;
	cvt.u16.u32 	%rs233, %r678;
	st.local.v2.u8 	[%rd4+198], {%rs230, %rs233};
	bfe.u32 	%r679, %r668, 16, 8;
	cvt.u16.u32 	%rs234, %r679;
	bfe.u32 	%r680, %r668, 24, 8;
	cvt.u16.u32 	%rs235, %r680;
	st.local.v2.u8 	[%rd4+200], {%rs232, %rs235};
	bfe.u32 	%r681, %r668, 0, 8;
	cvt.u16.u32 	%rs236, %r681;
	bfe.u32 	%r682, %r668, 8, 8;
	cvt.u16.u32 	%rs237, %r682;
	st.local.v2.u8 	[%rd4+202], {%rs234, %rs237};
	bfe.u32 	%r683, %r667, 16, 8;
	cvt.u16.u32 	%rs238, %r683;
	bfe.u32 	%r684, %r667, 24, 8;
	cvt.u16.u32 	%rs239, %r684;
	st.local.v2.u8 	[%rd4+204], {%rs236, %rs239};
	bfe.u32 	%r685, %r667, 0, 8;
	cvt.u16.u32 	%rs240, %r685;
	bfe.u32 	%r686, %r667, 8, 8;
	cvt.u16.u32 	%rs241, %r686;
	st.local.v2.u8 	[%rd4+206], {%rs238, %rs241};
	ld.local.v4.u32 	{%r687, %r688, %r689, %r690}, [%rd1+64];
	bfe.u32 	%r691, %r690, 16, 8;
	cvt.u16.u32 	%rs242, %r691;
	bfe.u32 	%r692, %r690, 24, 8;
	cvt.u16.u32 	%rs243, %r692;
	st.local.v2.u8 	[%rd4+208], {%rs240, %rs243};
	bfe.u32 	%r693, %r690, 0, 8;
	cvt.u16.u32 	%rs244, %r693;
	bfe.u32 	%r694, %r690, 8, 8;
	cvt.u16.u32 	%rs245, %r694;
	st.local.v2.u8 	[%rd4+210], {%rs242, %rs245};
	bfe.u32 	%r695, %r689, 16, 8;
	cvt.u16.u32 	%rs246, %r695;
	bfe.u32 	%r696, %r689, 24, 8;
	cvt.u16.u32 	%rs247, %r696;
	st.local.v2.u8 	[%rd4+212], {%rs244, %rs247};
	bfe.u32 	%r697, %r689, 0, 8;
	cvt.u16.u32 	%rs248, %r697;
	bfe.u32 	%r698, %r689, 8, 8;
	cvt.u16.u32 	%rs249, %r698;
	st.local.v2.u8 	[%rd4+214], {%rs246, %rs249};
	bfe.u32 	%r699, %r688, 16, 8;
	cvt.u16.u32 	%rs250, %r699;
	bfe.u32 	%r700, %r688, 24, 8;
	cvt.u16.u32 	%rs251, %r700;
	st.local.v2.u8 	[%rd4+216], {%rs248, %rs251};
	bfe.u32 	%r701, %r688, 0, 8;
	cvt.u16.u32 	%rs252, %r701;
	bfe.u32 	%r702, %r688, 8, 8;
	cvt.u16.u32 	%rs253, %r702;
	st.local.v2.u8 	[%rd4+218], {%rs250, %rs253};
	bfe.u32 	%r703, %r687, 16, 8;
	cvt.u16.u32 	%rs254, %r703;
	bfe.u32 	%r704, %r687, 24, 8;
	cvt.u16.u32 	%rs255, %r704;
	st.local.v2.u8 	[%rd4+220], {%rs252, %rs255};
	bfe.u32 	%r705, %r687, 0, 8;
	cvt.u16.u32 	%rs256, %r705;
	bfe.u32 	%r706, %r687, 8, 8;
	cvt.u16.u32 	%rs257, %r706;
	st.local.v2.u8 	[%rd4+222], {%rs254, %rs257};
	ld.local.v4.u32 	{%r707, %r708, %r709, %r710}, [%rd1+48];
	bfe.u32 	%r711, %r710, 16, 8;
	cvt.u16.u32 	%rs258, %r711;
	bfe.u32 	%r712, %r710, 24, 8;
	cvt.u16.u32 	%rs259, %r712;
	st.local.v2.u8 	[%rd4+224], {%rs256, %rs259};
	bfe.u32 	%r713, %r710, 0, 8;
	cvt.u16.u32 	%rs260, %r713;
	bfe.u32 	%r714, %r710, 8, 8;
	cvt.u16.u32 	%rs261, %r714;
	st.local.v2.u8 	[%rd4+226], {%rs258, %rs261};
	bfe.u32 	%r715, %r709, 16, 8;
	cvt.u16.u32 	%rs262, %r715;
	bfe.u32 	%r716, %r709, 24, 8;
	cvt.u16.u32 	%rs263, %r716;
	st.local.v2.u8 	[%rd4+228], {%rs260, %rs263};
	bfe.u32 	%r717, %r709, 0, 8;
	cvt.u16.u32 	%rs264, %r717;
	bfe.u32 	%r718, %r709, 8, 8;
	cvt.u16.u32 	%rs265, %r718;
	st.local.v2.u8 	[%rd4+230], {%rs262, %rs265};
	bfe.u32 	%r719, %r708, 16, 8;
	cvt.u16.u32 	%rs266, %r719;
	bfe.u32 	%r720, %r708, 24, 8;
	cvt.u16.u32 	%rs267, %r720;
	st.local.v2.u8 	[%rd4+232], {%rs264, %rs267};
	bfe.u32 	%r721, %r708, 0, 8;
	cvt.u16.u32 	%rs268, %r721;
	bfe.u32 	%r722, %r708, 8, 8;
	cvt.u16.u32 	%rs269, %r722;
	st.local.v2.u8 	[%rd4+234], {%rs266, %rs269};
	bfe.u32 	%r723, %r707, 16, 8;
	cvt.u16.u32 	%rs270, %r723;
	bfe.u32 	%r724, %r707, 24, 8;
	cvt.u16.u32 	%rs271, %r724;
	st.local.v2.u8 	[%rd4+236], {%rs268, %rs271};
	bfe.u32 	%r725, %r707, 0, 8;
	cvt.u16.u32 	%rs272, %r725;
	bfe.u32 	%r726, %r707, 8, 8;
	cvt.u16.u32 	%rs273, %r726;
	st.local.v2.u8 	[%rd4+238], {%rs270, %rs273};
	ld.local.v4.u32 	{%r727, %r728, %r729, %r730}, [%rd1+32];
	bfe.u32 	%r731, %r730, 16, 8;
	cvt.u16.u32 	%rs274, %r731;
	bfe.u32 	%r732, %r730, 24, 8;
	cvt.u16.u32 	%rs275, %r732;
	st.local.v2.u8 	[%rd4+240], {%rs272, %rs275};
	bfe.u32 	%r733, %r730, 0, 8;
	cvt.u16.u32 	%rs276, %r733;
	bfe.u32 	%r734, %r730, 8, 8;
	cvt.u16.u32 	%rs277, %r734;
	st.local.v2.u8 	[%rd4+242], {%rs274, %rs277};
	bfe.u32 	%r735, %r729, 16, 8;
	cvt.u16.u32 	%rs278, %r735;
	bfe.u32 	%r736, %r729, 24, 8;
	cvt.u16.u32 	%rs279, %r736;
	st.local.v2.u8 	[%rd4+244], {%rs276, %rs279};
	bfe.u32 	%r737, %r729, 0, 8;
	cvt.u16.u32 	%rs280, %r737;
	bfe.u32 	%r738, %r729, 8, 8;
	cvt.u16.u32 	%rs281, %r738;
	st.local.v2.u8 	[%rd4+246], {%rs278, %rs281};
	bfe.u32 	%r739, %r728, 16, 8;
	cvt.u16.u32 	%rs282, %r739;
	bfe.u32 	%r740, %r728, 24, 8;
	cvt.u16.u32 	%rs283, %r740;
	st.local.v2.u8 	[%rd4+248], {%rs280, %rs283};
	bfe.u32 	%r741, %r728, 0, 8;
	cvt.u16.u32 	%rs284, %r741;
	bfe.u32 	%r742, %r728, 8, 8;
	cvt.u16.u32 	%rs285, %r742;
	st.local.v2.u8 	[%rd4+250], {%rs282, %rs285};
	bfe.u32 	%r743, %r727, 16, 8;
	cvt.u16.u32 	%rs286, %r743;
	bfe.u32 	%r744, %r727, 24, 8;
	cvt.u16.u32 	%rs287, %r744;
	st.local.v2.u8 	[%rd4+252], {%rs284, %rs287};
	bfe.u32 	%r745, %r727, 0, 8;
	cvt.u16.u32 	%rs288, %r745;
	bfe.u32 	%r746, %r727, 8, 8;
	cvt.u16.u32 	%rs289, %r746;
	st.local.v2.u8 	[%rd4+254], {%rs286, %rs289};
	ld.local.v4.u32 	{%r747, %r748, %r749, %r750}, [%rd1+16];
	bfe.u32 	%r751, %r750, 16, 8;
	cvt.u16.u32 	%rs290, %r751;
	bfe.u32 	%r752, %r750, 24, 8;
	cvt.u16.u32 	%rs291, %r752;
	st.local.v2.u8 	[%rd4+256], {%rs288, %rs291};
	bfe.u32 	%r753, %r750, 0, 8;
	cvt.u16.u32 	%rs292, %r753;
	bfe.u32 	%r754, %r750, 8, 8;
	cvt.u16.u32 	%rs293, %r754;
	st.local.v2.u8 	[%rd4+258], {%rs290, %rs293};
	bfe.u32 	%r755, %r749, 16, 8;
	cvt.u16.u32 	%rs294, %r755;
	bfe.u32 	%r756, %r749, 24, 8;
	cvt.u16.u32 	%rs295, %r756;
	st.local.v2.u8 	[%rd4+260], {%rs292, %rs295};
	bfe.u32 	%r757, %r749, 0, 8;
	cvt.u16.u32 	%rs296, %r757;
	bfe.u32 	%r758, %r749, 8, 8;
	cvt.u16.u32 	%rs297, %r758;
	st.local.v2.u8 	[%rd4+262], {%rs294, %rs297};
	bfe.u32 	%r759, %r748, 16, 8;
	cvt.u16.u32 	%rs298, %r759;
	bfe.u32 	%r760, %r748, 24, 8;
	cvt.u16.u32 	%rs299, %r760;
	st.local.v2.u8 	[%rd4+264], {%rs296, %rs299};
	bfe.u32 	%r761, %r748, 0, 8;
	cvt.u16.u32 	%rs300, %r761;
	bfe.u32 	%r762, %r748, 8, 8;
	cvt.u16.u32 	%rs301, %r762;
	st.local.v2.u8 	[%rd4+266], {%rs298, %rs301};
	bfe.u32 	%r763, %r747, 16, 8;
	cvt.u16.u32 	%rs302, %r763;
	bfe.u32 	%r764, %r747, 24, 8;
	cvt.u16.u32 	%rs303, %r764;
	st.local.v2.u8 	[%rd4+268], {%rs300, %rs303};
	bfe.u32 	%r765, %r747, 0, 8;
	cvt.u16.u32 	%rs304, %r765;
	bfe.u32 	%r766, %r747, 8, 8;
	cvt.u16.u32 	%rs305, %r766;
	st.local.v2.u8 	[%rd4+270], {%rs302, %rs305};
	ld.local.v4.u32 	{%r767, %r768, %r769, %r770}, [%rd1];
	bfe.u32 	%r771, %r770, 16, 8;
	cvt.u16.u32 	%rs306, %r771;
	bfe.u32 	%r772, %r770, 24, 8;
	cvt.u16.u32 	%rs307, %r772;
	st.local.v2.u8 	[%rd4+272], {%rs304, %rs307};
	bfe.u32 	%r773, %r770, 0, 8;
	cvt.u16.u32 	%rs308, %r773;
	bfe.u32 	%r774, %r770, 8, 8;
	cvt.u16.u32 	%rs309, %r774;
	st.local.v2.u8 	[%rd4+274], {%rs306, %rs309};
	bfe.u32 	%r775, %r769, 16, 8;
	cvt.u16.u32 	%rs310, %r775;
	bfe.u32 	%r776, %r769, 24, 8;
	cvt.u16.u32 	%rs311, %r776;
	st.local.v2.u8 	[%rd4+276], {%rs308, %rs311};
	bfe.u32 	%r777, %r769, 0, 8;
	cvt.u16.u32 	%rs312, %r777;
	bfe.u32 	%r778, %r769, 8, 8;
	cvt.u16.u32 	%rs313, %r778;
	st.local.v2.u8 	[%rd4+278], {%rs310, %rs313};
	bfe.u32 	%r779, %r768, 16, 8;
	cvt.u16.u32 	%rs314, %r779;
	bfe.u32 	%r780, %r768, 24, 8;
	cvt.u16.u32 	%rs315, %r780;
	st.local.v2.u8 	[%rd4+280], {%rs312, %rs315};
	bfe.u32 	%r781, %r768, 0, 8;
	cvt.u16.u32 	%rs316, %r781;
	bfe.u32 	%r782, %r768, 8, 8;
	cvt.u16.u32 	%rs317, %r782;
	st.local.v2.u8 	[%rd4+282], {%rs314, %rs317};
	bfe.u32 	%r783, %r767, 16, 8;
	cvt.u16.u32 	%rs318, %r783;
	bfe.u32 	%r784, %r767, 24, 8;
	cvt.u16.u32 	%rs319, %r784;
	st.local.v2.u8 	[%rd4+284], {%rs316, %rs319};
	bfe.u32 	%r785, %r767, 8, 8;
	cvt.u16.u32 	%rs320, %r785;
	st.local.v2.u8 	[%rd4+286], {%rs318, %rs320};
	bfe.u32 	%r786, %r767, 0, 8;
	cvt.u16.u32 	%rs321, %r786;
	ld.const.u8 	%rs322, [_ZN6vanity4cuda10DER_FOOTERE];
	st.local.v2.u8 	[%rd4+288], {%rs321, %rs322};
	ld.const.u8 	%rs323, [_ZN6vanity4cuda10DER_FOOTERE+1];
	ld.const.u8 	%rs324, [_ZN6vanity4cuda10DER_FOOTERE+2];
	st.local.v2.u8 	[%rd4+290], {%rs323, %rs324};
	ld.const.u8 	%rs325, [_ZN6vanity4cuda10DER_FOOTERE+3];
	ld.const.u8 	%rs326, [_ZN6vanity4cuda10DER_FOOTERE+4];
	st.local.v2.u8 	[%rd4+292], {%rs325, %rs326};
	mov.b32 	%r1268, 0;
	mov.b32 	%r1267, 1779033703;
	mov.b32 	%r1266, -1150833019;
	mov.b32 	%r1265, 1013904242;
	mov.b32 	%r1264, -1521486534;
	mov.b32 	%r1263, 1359893119;
	mov.b32 	%r1262, -1694144372;
	mov.b32 	%r1261, 528734635;
	mov.b32 	%r1260, 1541459225;
	add.s64 	%rd11, %rd1, 52;
$L__BB0_11:
	shl.b32 	%r788, %r1268, 6;
	setp.gt.u32 	%p11, %r1268, 4;
	cvt.u64.u32 	%rd143, %r788;
	add.s64 	%rd10, %rd4, %rd143;
	mov.b32 	%r1269, 0;
	@%p11 bra 	$L__BB0_13;
	ld.local.u8 	%rs327, [%rd10];
	mul.wide.u16 	%r1269, %rs327, 256;
$L__BB0_13:
	setp.gt.u32 	%p12, %r1268, 4;
	mov.b32 	%r1270, 0;
	@%p12 bra 	$L__BB0_15;
	ld.local.u8 	%r1270, [%rd10+1];
$L__BB0_15:
	setp.gt.u32 	%p13, %r1268, 4;
	add.s32 	%r29, %r1269, %r1270;
	mov.b32 	%r1271, 0;
	@%p13 bra 	$L__BB0_17;
	ld.local.u8 	%rs328, [%rd10+2];
	mul.wide.u16 	%r1271, %rs328, 256;
$L__BB0_17:
	setp.gt.u32 	%p14, %r1268, 4;
	mov.b32 	%r1272, 0;
	@%p14 bra 	$L__BB0_19;
	ld.local.u8 	%r1272, [%rd10+3];
$L__BB0_19:
	setp.gt.u32 	%p15, %r1268, 4;
	shl.b32 	%r793, %r29, 16;
	add.s32 	%r794, %r793, %r1271;
	add.s32 	%r1334, %r794, %r1272;
	st.local.u32 	[%rd1], %r1334;
	mov.b32 	%r1273, 0;
	@%p15 bra 	$L__BB0_21;
	ld.local.u8 	%rs329, [%rd10+4];
	mul.wide.u16 	%r1273, %rs329, 256;
$L__BB0_21:
	setp.gt.u32 	%p16, %r1268, 4;
	mov.b32 	%r1274, 0;
	@%p16 bra 	$L__BB0_23;
	ld.local.u8 	%r1274, [%rd10+5];
$L__BB0_23:
	setp.gt.u32 	%p17, %r1268, 4;
	add.s32 	%r39, %r1273, %r1274;
	mov.b32 	%r1275, 0;
	@%p17 bra 	$L__BB0_25;
	ld.local.u8 	%rs330, [%rd10+6];
	mul.wide.u16 	%r1275, %rs330, 256;
$L__BB0_25:
	setp.gt.u32 	%p18, %r1268, 4;
	@%p18 bra 	$L__BB0_27;
	ld.local.u8 	%r800, [%rd10+7];
	shl.b32 	%r801, %r39, 16;
	add.s32 	%r802, %r801, %r1275;
	add.s32 	%r803, %r802, %r800;
	st.local.u32 	[%rd1+4], %r803;
	ld.local.u8 	%rs331, [%rd10+8];
	mul.wide.u16 	%r1276, %rs331, 256;
	bra.uni 	$L__BB0_28;
$L__BB0_27:
	shl.b32 	%r798, %r39, 16;
	add.s32 	%r799, %r798, %r1275;
	st.local.u32 	[%rd1+4], %r799;
	mov.b32 	%r1276, 0;
$L__BB0_28:
	setp.gt.u32 	%p19, %r1268, 4;
	mov.b32 	%r1277, 0;
	@%p19 bra 	$L__BB0_30;
	ld.local.u8 	%r1277, [%rd10+9];
$L__BB0_30:
	setp.gt.u32 	%p20, %r1268, 4;
	add.s32 	%r46, %r1276, %r1277;
	mov.b32 	%r1278, 0;
	@%p20 bra 	$L__BB0_32;
	ld.local.u8 	%rs332, [%rd10+10];
	mul.wide.u16 	%r1278, %rs332, 256;
$L__BB0_32:
	setp.gt.u32 	%p21, %r1268, 4;
	@%p21 bra 	$L__BB0_34;
	ld.local.u8 	%r809, [%rd10+11];
	shl.b32 	%r810, %r46, 16;
	add.s32 	%r811, %r810, %r1278;
	add.s32 	%r812, %r811, %r809;
	st.local.u32 	[%rd1+8], %r812;
	ld.local.u8 	%rs333, [%rd10+12];
	mul.wide.u16 	%r1279, %rs333, 256;
	bra.uni 	$L__BB0_35;
$L__BB0_34:
	shl.b32 	%r807, %r46, 16;
	add.s32 	%r808, %r807, %r1278;
	st.local.u32 	[%rd1+8], %r808;
	mov.b32 	%r1279, 0;
$L__BB0_35:
	setp.gt.u32 	%p22, %r1268, 4;
	mov.b32 	%r1280, 0;
	@%p22 bra 	$L__BB0_37;
	ld.local.u8 	%r1280, [%rd10+13];
$L__BB0_37:
	setp.gt.u32 	%p23, %r1268, 4;
	add.s32 	%r53, %r1279, %r1280;
	mov.b32 	%r1281, 0;
	@%p23 bra 	$L__BB0_39;
	ld.local.u8 	%rs334, [%rd10+14];
	mul.wide.u16 	%r1281, %rs334, 256;
$L__BB0_39:
	setp.gt.u32 	%p24, %r1268, 4;
	@%p24 bra 	$L__BB0_41;
	ld.local.u8 	%r818, [%rd10+15];
	shl.b32 	%r819, %r53, 16;
	add.s32 	%r820, %r819, %r1281;
	add.s32 	%r821, %r820, %r818;
	st.local.u32 	[%rd1+12], %r821;
	ld.local.u8 	%rs335, [%rd10+16];
	mul.wide.u16 	%r1282, %rs335, 256;
	bra.uni 	$L__BB0_42;
$L__BB0_41:
	shl.b32 	%r816, %r53, 16;
	add.s32 	%r817, %r816, %r1281;
	st.local.u32 	[%rd1+12], %r817;
	mov.b32 	%r1282, 0;
$L__BB0_42:
	setp.gt.u32 	%p25, %r1268, 4;
	mov.b32 	%r1283, 0;
	@%p25 bra 	$L__BB0_44;
	ld.local.u8 	%r1283, [%rd10+17];
$L__BB0_44:
	setp.gt.u32 	%p26, %r1268, 4;
	add.s32 	%r60, %r1282, %r1283;
	mov.b32 	%r1284, 0;
	@%p26 bra 	$L__BB0_46;
	ld.local.u8 	%rs336, [%rd10+18];
	mul.wide.u16 	%r1284, %rs336, 256;
$L__BB0_46:
	setp.gt.u32 	%p27, %r1268, 4;
	@%p27 bra 	$L__BB0_48;
	ld.local.u8 	%r827, [%rd10+19];
	shl.b32 	%r828, %r60, 16;
	add.s32 	%r829, %r828, %r1284;
	add.s32 	%r830, %r829, %r827;
	st.local.u32 	[%rd1+16], %r830;
	ld.local.u8 	%rs337, [%rd10+20];
	mul.wide.u16 	%r1285, %rs337, 256;
	bra.uni 	$L__BB0_49;
$L__BB0_48:
	shl.b32 	%r825, %r60, 16;
	add.s32 	%r826, %r825, %r1284;
	st.local.u32 	[%rd1+16], %r826;
	mov.b32 	%r1285, 0;
$L__BB0_49:
	setp.gt.u32 	%p28, %r1268, 4;
	mov.b32 	%r1286, 0;
	@%p28 bra 	$L__BB0_51;
	ld.local.u8 	%r1286, [%rd10+21];
$L__BB0_51:
	setp.gt.u32 	%p29, %r1268, 4;
	add.s32 	%r67, %r1285, %r1286;
	mov.b32 	%r1287, 0;
	@%p29 bra 	$L__BB0_53;
	ld.local.u8 	%rs338, [%rd10+22];
	mul.wide.u16 	%r1287, %rs338, 256;
$L__BB0_53:
	setp.gt.u32 	%p30, %r1268, 4;
	@%p30 bra 	$L__BB0_55;
	ld.local.u8 	%r836, [%rd10+23];
	shl.b32 	%r837, %r67, 16;
	add.s32 	%r838, %r837, %r1287;
	add.s32 	%r839, %r838, %r836;
	st.local.u32 	[%rd1+20], %r839;
	ld.local.u8 	%rs339, [%rd10+24];
	mul.wide.u16 	%r1288, %rs339, 256;
	bra.uni 	$L__BB0_56;
$L__BB0_55:
	shl.b32 	%r834, %r67, 16;
	add.s32 	%r835, %r834, %r1287;
	st.local.u32 	[%rd1+20], %r835;
	mov.b32 	%r1288, 0;
$L__BB0_56:
	setp.gt.u32 	%p31, %r1268, 4;
	mov.b32 	%r1289, 0;
	@%p31 bra 	$L__BB0_58;
	ld.local.u8 	%r1289, [%rd10+25];
$L__BB0_58:
	setp.gt.u32 	%p32, %r1268, 4;
	add.s32 	%r74, %r1288, %r1289;
	mov.b32 	%r1290, 0;
	@%p32 bra 	$L__BB0_60;
	ld.local.u8 	%rs340, [%rd10+26];
	mul.wide.u16 	%r1290, %rs340, 256;
$L__BB0_60:
	setp.gt.u32 	%p33, %r1268, 4;
	@%p33 bra 	$L__BB0_62;
	ld.local.u8 	%r845, [%rd10+27];
	shl.b32 	%r846, %r74, 16;
	add.s32 	%r847, %r846, %r1290;
	add.s32 	%r848, %r847, %r845;
	st.local.u32 	[%rd1+24], %r848;
	ld.local.u8 	%rs341, [%rd10+28];
	mul.wide.u16 	%r1291, %rs341, 256;
	bra.uni 	$L__BB0_63;
$L__BB0_62:
	shl.b32 	%r843, %r74, 16;
	add.s32 	%r844, %r843, %r1290;
	st.local.u32 	[%rd1+24], %r844;
	mov.b32 	%r1291, 0;
$L__BB0_63:
	setp.gt.u32 	%p34, %r1268, 4;
	mov.b32 	%r1292, 0;
	@%p34 bra 	$L__BB0_65;
	ld.local.u8 	%r1292, [%rd10+29];
$L__BB0_65:
	setp.gt.u32 	%p35, %r1268, 4;
	add.s32 	%r81, %r1291, %r1292;
	mov.b32 	%r1293, 0;
	@%p35 bra 	$L__BB0_67;
	ld.local.u8 	%rs342, [%rd10+30];
	mul.wide.u16 	%r1293, %rs342, 256;
$L__BB0_67:
	setp.gt.u32 	%p36, %r1268, 4;
	@%p36 bra 	$L__BB0_69;
	ld.local.u8 	%r854, [%rd10+31];
	shl.b32 	%r855, %r81, 16;
	add.s32 	%r856, %r855, %r1293;
	add.s32 	%r857, %r856, %r854;
	st.local.u32 	[%rd1+28], %r857;
	ld.local.u8 	%rs343, [%rd10+32];
	mul.wide.u16 	%r1294, %rs343, 256;
	bra.uni 	$L__BB0_70;
$L__BB0_69:
	shl.b32 	%r852, %r81, 16;
	add.s32 	%r853, %r852, %r1293;
	st.local.u32 	[%rd1+28], %r853;
	mov.b32 	%r1294, 0;
$L__BB0_70:
	setp.gt.u32 	%p37, %r1268, 4;
	mov.b32 	%r1295, 0;
	@%p37 bra 	$L__BB0_72;
	ld.local.u8 	%r1295, [%rd10+33];
$L__BB0_72:
	setp.gt.u32 	%p38, %r1268, 4;
	add.s32 	%r88, %r1294, %r1295;
	mov.b32 	%r1296, 0;
	@%p38 bra 	$L__BB0_74;
	ld.local.u8 	%rs344, [%rd10+34];
	mul.wide.u16 	%r1296, %rs344, 256;
$L__BB0_74:
	setp.gt.u32 	%p39, %r1268, 4;
	mov.b32 	%r1297, 0;
	@%p39 bra 	$L__BB0_76;
	ld.local.u8 	%r1297, [%rd10+35];
$L__BB0_76:
	setp.gt.u32 	%p40, %r1268, 4;
	shl.b32 	%r862, %r88, 16;
	add.s32 	%r863, %r862, %r1296;
	add.s32 	%r1329, %r863, %r1297;
	st.local.u32 	[%rd1+32], %r1329;
	mov.b32 	%r1298, 0;
	@%p40 bra 	$L__BB0_78;
	ld.local.u8 	%rs345, [%rd10+36];
	mul.wide.u16 	%r1298, %rs345, 256;
$L__BB0_78:
	setp.gt.u32 	%p41, %r1268, 4;
	mov.b32 	%r1299, 0;
	@%p41 bra 	$L__BB0_80;
	ld.local.u8 	%r1299, [%rd10+37];
$L__BB0_80:
	add.s32 	%r98, %r1298, %r1299;
	setp.lt.u32 	%p42, %r1268, 4;
	@%p42 bra 	$L__BB0_82;
	setp.eq.s32 	%p43, %r1268, 4;
	selp.b32 	%r1300, 32768, 0, %p43;
	bra.uni 	$L__BB0_83;
$L__BB0_82:
	ld.local.u8 	%rs346, [%rd10+38];
	mul.wide.u16 	%r1300, %rs346, 256;
$L__BB0_83:
	setp.gt.u32 	%p44, %r1268, 3;
	mov.b32 	%r1301, 0;
	@%p44 bra 	$L__BB0_85;
	ld.local.u8 	%r1301, [%rd10+39];
$L__BB0_85:
	setp.gt.u32 	%p45, %r1268, 3;
	shl.b32 	%r867, %r98, 16;
	add.s32 	%r868, %r867, %r1300;
	add.s32 	%r1335, %r868, %r1301;
	st.local.u32 	[%rd1+36], %r1335;
	mov.b32 	%r1302, 0;
	@%p45 bra 	$L__BB0_87;
	ld.local.u8 	%rs347, [%rd10+40];
	mul.wide.u16 	%r1302, %rs347, 256;
$L__BB0_87:
	setp.gt.u32 	%p46, %r1268, 3;
	mov.b32 	%r1303, 0;
	@%p46 bra 	$L__BB0_89;
	ld.local.u8 	%r1303, [%rd10+41];
$L__BB0_89:
	setp.gt.u32 	%p47, %r1268, 3;
	add.s32 	%r109, %r1302, %r1303;
	mov.b32 	%r1304, 0;
	@%p47 bra 	$L__BB0_91;
	ld.local.u8 	%rs348, [%rd10+42];
	mul.wide.u16 	%r1304, %rs348, 256;
$L__BB0_91:
	mov.b32 	%r1305, 0;
	@%p47 bra 	$L__BB0_93;
	ld.local.u8 	%r1305, [%rd10+43];
$L__BB0_93:
	shl.b32 	%r873, %r109, 16;
	add.s32 	%r874, %r873, %r1304;
	add.s32 	%r1332, %r874, %r1305;
	st.local.u32 	[%rd1+40], %r1332;
	mov.b32 	%r1306, 0;
	@%p47 bra 	$L__BB0_95;
	ld.local.u8 	%rs349, [%rd10+44];
	mul.wide.u16 	%r1306, %rs349, 256;
$L__BB0_95:
	mov.b32 	%r1307, 0;
	@%p47 bra 	$L__BB0_97;
	ld.local.u8 	%r1307, [%rd10+45];
$L__BB0_97:
	add.s32 	%r119, %r1306, %r1307;
	mov.b32 	%r1308, 0;
	@%p47 bra 	$L__BB0_99;
	ld.local.u8 	%rs350, [%rd10+46];
	mul.wide.u16 	%r1308, %rs350, 256;
$L__BB0_99:
	mov.b32 	%r1309, 0;
	@%p47 bra 	$L__BB0_101;
	ld.local.u8 	%r1309, [%rd10+47];
$L__BB0_101:
	shl.b32 	%r879, %r119, 16;
	add.s32 	%r880, %r879, %r1308;
	add.s32 	%r1331, %r880, %r1309;
	st.local.u32 	[%rd1+44], %r1331;
	mov.b32 	%r1310, 0;
	@%p47 bra 	$L__BB0_103;
	ld.local.u8 	%rs351, [%rd10+48];
	mul.wide.u16 	%r1310, %rs351, 256;
$L__BB0_103:
	mov.b32 	%r1311, 0;
	@%p47 bra 	$L__BB0_105;
	ld.local.u8 	%r1311, [%rd10+49];
$L__BB0_105:
	add.s32 	%r129, %r1310, %r1311;
	mov.b32 	%r1312, 0;
	@%p47 bra 	$L__BB0_107;
	ld.local.u8 	%rs352, [%rd10+50];
	mul.wide.u16 	%r1312, %rs352, 256;
$L__BB0_107:
	mov.b32 	%r1313, 0;
	@%p47 bra 	$L__BB0_109;
	ld.local.u8 	%r1313, [%rd10+51];
$L__BB0_109:
	shl.b32 	%r885, %r129, 16;
	add.s32 	%r886, %r885, %r1312;
	add.s32 	%r1330, %r886, %r1313;
	st.local.u32 	[%rd1+48], %r1330;
	mov.b32 	%r1314, 0;
	@%p47 bra 	$L__BB0_111;
	ld.local.u8 	%rs353, [%rd10+52];
	mul.wide.u16 	%r1314, %rs353, 256;
$L__BB0_111:
	mov.b32 	%r1315, 0;
	@%p47 bra 	$L__BB0_113;
	ld.local.u8 	%r1315, [%rd10+53];
$L__BB0_113:
	add.s32 	%r139, %r1314, %r1315;
	mov.b32 	%r1316, 0;
	@%p47 bra 	$L__BB0_115;
	ld.local.u8 	%rs354, [%rd10+54];
	mul.wide.u16 	%r1316, %rs354, 256;
$L__BB0_115:
	@%p47 bra 	$L__BB0_117;
	cvt.u64.u32 	%rd144, %r788;
	add.s64 	%rd145, %rd4, %rd144;
	ld.local.u8 	%r892, [%rd145+55];
	shl.b32 	%r893, %r139, 16;
	add.s32 	%r894, %r893, %r1316;
	add.s32 	%r1327, %r894, %r892;
	st.local.u32 	[%rd1+52], %r1327;
	ld.local.u8 	%rs355, [%rd145+56];
	mul.wide.u16 	%r1318, %rs355, 256;
	bra.uni 	$L__BB0_118;
$L__BB0_117:
	shl.b32 	%r890, %r139, 16;
	add.s32 	%r1327, %r890, %r1316;
	st.local.u32 	[%rd1+52], %r1327;
	mov.b32 	%r1318, 0;
$L__BB0_118:
	mov.b32 	%r1319, 0;
	@%p47 bra 	$L__BB0_120;
	cvt.u64.u32 	%rd146, %r788;
	add.s64 	%rd147, %rd4, %rd146;
	ld.local.u8 	%r1319, [%rd147+57];
$L__BB0_120:
	add.s32 	%r149, %r1318, %r1319;
	mov.b32 	%r1320, 0;
	@%p47 bra 	$L__BB0_122;
	cvt.u64.u32 	%rd148, %r788;
	add.s64 	%rd149, %rd4, %rd148;
	ld.local.u8 	%rs356, [%rd149+58];
	mul.wide.u16 	%r1320, %rs356, 256;
$L__BB0_122:
	mov.b32 	%r1321, 0;
	@%p47 bra 	$L__BB0_124;
	cvt.u64.u32 	%rd150, %r788;
	add.s64 	%rd151, %rd4, %rd150;
	ld.local.u8 	%r1321, [%rd151+59];
$L__BB0_124:
	setp.eq.s32 	%p64, %r1268, 4;
	shl.b32 	%r902, %r149, 16;
	add.s32 	%r903, %r902, %r1320;
	add.s32 	%r1336, %r903, %r1321;
	st.local.u32 	[%rd1+56], %r1336;
	mov.b32 	%r1333, 2352;
	@%p64 bra 	$L__BB0_134;
	mov.b32 	%r1322, 0;
	@%p47 bra 	$L__BB0_127;
	cvt.u64.u32 	%rd152, %r788;
	add.s64 	%rd153, %rd4, %rd152;
	ld.local.u8 	%rs357, [%rd153+60];
	mul.wide.u16 	%r1322, %rs357, 256;
$L__BB0_127:
	mov.b32 	%r1323, 0;
	@%p47 bra 	$L__BB0_129;
	cvt.u64.u32 	%rd154, %r788;
	add.s64 	%rd155, %rd4, %rd154;
	ld.local.u8 	%r1323, [%rd155+61];
$L__BB0_129:
	add.s32 	%r159, %r1322, %r1323;
	mov.b32 	%r1324, 0;
	@%p47 bra 	$L__BB0_131;
	cvt.u64.u32 	%rd156, %r788;
	add.s64 	%rd157, %rd4, %rd156;
	ld.local.u8 	%rs358, [%rd157+62];
	mul.wide.u16 	%r1324, %rs358, 256;
$L__BB0_131:
	mov.b32 	%r1325, 0;
	@%p47 bra 	$L__BB0_133;
	shl.b32 	%r911, %r1268, 6;
	cvt.u64.u32 	%rd158, %r911;
	add.s64 	%rd159, %rd4, %rd158;
	ld.local.u8 	%r1325, [%rd159+63];
$L__BB0_133:
	shl.b32 	%r912, %r159, 16;
	add.s32 	%r913, %r912, %r1324;
	add.s32 	%r1333, %r913, %r1325;
$L__BB0_134:
	st.local.u32 	[%rd1+60], %r1333;
	mov.b32 	%r1328, 0;
	mov.u64 	%rd184, %rd11;
$L__BB0_135:
	.pragma "nounroll";
	mov.u32 	%r168, %r1329;
	shf.l.wrap.b32 	%r915, %r1336, %r1336, 15;
	shf.l.wrap.b32 	%r916, %r1336, %r1336, 13;
	xor.b32  	%r917, %r915, %r916;
	shr.u32 	%r918, %r1336, 10;
	xor.b32  	%r919, %r917, %r918;
	add.s32 	%r920, %r919, %r1335;
	ld.local.u32 	%r921, [%rd184+-48];
	shf.l.wrap.b32 	%r922, %r921, %r921, 25;
	shf.l.wrap.b32 	%r923, %r921, %r921, 14;
	xor.b32  	%r924, %r922, %r923;
	shr.u32 	%r925, %r921, 3;
	xor.b32  	%r926, %r924, %r925;
	add.s32 	%r927, %r920, %r1334;
	add.s32 	%r1329, %r927, %r926;
	shf.l.wrap.b32 	%r928, %r1333, %r1333, 15;
	shf.l.wrap.b32 	%r929, %r1333, %r1333, 13;
	xor.b32  	%r930, %r928, %r929;
	shr.u32 	%r931, %r1333, 10;
	xor.b32  	%r932, %r930, %r931;
	add.s32 	%r933, %r932, %r1332;
	ld.local.v2.u32 	{%r934, %r935}, [%rd184+-44];
	shf.l.wrap.b32 	%r936, %r934, %r934, 25;
	shf.l.wrap.b32 	%r937, %r934, %r934, 14;
	xor.b32  	%r938, %r936, %r937;
	shr.u32 	%r939, %r934, 3;
	xor.b32  	%r940, %r938, %r939;
	add.s32 	%r941, %r933, %r921;
	add.s32 	%r1335, %r941, %r940;
	shf.l.wrap.b32 	%r942, %r1329, %r1329, 15;
	shf.l.wrap.b32 	%r943, %r1329, %r1329, 13;
	xor.b32  	%r944, %r942, %r943;
	shr.u32 	%r945, %r1329, 10;
	xor.b32  	%r946, %r944, %r945;
	add.s32 	%r947, %r946, %r1331;
	shf.l.wrap.b32 	%r948, %r935, %r935, 25;
	shf.l.wrap.b32 	%r949, %r935, %r935, 14;
	xor.b32  	%r950, %r948, %r949;
	shr.u32 	%r951, %r935, 3;
	xor.b32  	%r952, %r950, %r951;
	add.s32 	%r953, %r947, %r934;
	add.s32 	%r1332, %r953, %r952;
	shf.l.wrap.b32 	%r954, %r1335, %r1335, 15;
	shf.l.wrap.b32 	%r955, %r1335, %r1335, 13;
	xor.b32  	%r956, %r954, %r955;
	shr.u32 	%r957, %r1335, 10;
	xor.b32  	%r958, %r956, %r957;
	add.s32 	%r959, %r958, %r1330;
	ld.local.u32 	%r960, [%rd184+-36];
	shf.l.wrap.b32 	%r961, %r960, %r960, 25;
	shf.l.wrap.b32 	%r962, %r960, %r960, 14;
	xor.b32  	%r963, %r961, %r962;
	shr.u32 	%r964, %r960, 3;
	xor.b32  	%r965, %r963, %r964;
	add.s32 	%r966, %r959, %r935;
	add.s32 	%r1331, %r966, %r965;
	st.local.v4.u32 	[%rd184+12], {%r1329, %r1335, %r1332, %r1331};
	shf.l.wrap.b32 	%r967, %r1332, %r1332, 15;
	shf.l.wrap.b32 	%r968, %r1332, %r1332, 13;
	xor.b32  	%r969, %r967, %r968;
	shr.u32 	%r970, %r1332, 10;
	xor.b32  	%r971, %r969, %r970;
	add.s32 	%r972, %r971, %r1327;
	ld.local.u32 	%r973, [%rd184+-32];
	shf.l.wrap.b32 	%r974, %r973, %r973, 25;
	shf.l.wrap.b32 	%r975, %r973, %r973, 14;
	xor.b32  	%r976, %r974, %r975;
	shr.u32 	%r977, %r973, 3;
	xor.b32  	%r978, %r976, %r977;
	add.s32 	%r979, %r972, %r960;
	add.s32 	%r1330, %r979, %r978;
	st.local.u32 	[%rd184+28], %r1330;
	shf.l.wrap.b32 	%r980, %r1331, %r1331, 15;
	shf.l.wrap.b32 	%r981, %r1331, %r1331, 13;
	xor.b32  	%r982, %r980, %r981;
	shr.u32 	%r983, %r1331, 10;
	xor.b32  	%r984, %r982, %r983;
	ld.local.u32 	%r985, [%rd184+4];
	add.s32 	%r986, %r984, %r985;
	ld.local.u32 	%r987, [%rd184+-28];
	shf.l.wrap.b32 	%r988, %r987, %r987, 25;
	shf.l.wrap.b32 	%r989, %r987, %r987, 14;
	xor.b32  	%r990, %r988, %r989;
	shr.u32 	%r991, %r987, 3;
	xor.b32  	%r992, %r990, %r991;
	add.s32 	%r993, %r986, %r973;
	add.s32 	%r1327, %r993, %r992;
	add.s64 	%rd13, %rd184, 32;
	st.local.u32 	[%rd184+32], %r1327;
	shf.l.wrap.b32 	%r994, %r1330, %r1330, 15;
	shf.l.wrap.b32 	%r995, %r1330, %r1330, 13;
	xor.b32  	%r996, %r994, %r995;
	shr.u32 	%r997, %r1330, 10;
	xor.b32  	%r998, %r996, %r997;
	ld.local.u32 	%r999, [%rd184+8];
	add.s32 	%r1000, %r998, %r999;
	ld.local.u32 	%r1001, [%rd184+-24];
	shf.l.wrap.b32 	%r1002, %r1001, %r1001, 25;
	shf.l.wrap.b32 	%r1003, %r1001, %r1001, 14;
	xor.b32  	%r1004, %r1002, %r1003;
	shr.u32 	%r1005, %r1001, 3;
	xor.b32  	%r1006, %r1004, %r1005;
	add.s32 	%r1007, %r1000, %r987;
	add.s32 	%r1336, %r1007, %r1006;
	shf.l.wrap.b32 	%r1008, %r1327, %r1327, 15;
	shf.l.wrap.b32 	%r1009, %r1327, %r1327, 13;
	xor.b32  	%r1010, %r1008, %r1009;
	shr.u32 	%r1011, %r1327, 10;
	xor.b32  	%r1012, %r1010, %r1011;
	add.s32 	%r1013, %r1012, %r1329;
	shf.l.wrap.b32 	%r1014, %r168, %r168, 25;
	shf.l.wrap.b32 	%r1015, %r168, %r168, 14;
	xor.b32  	%r1016, %r1014, %r1015;
	shr.u32 	%r1017, %r168, 3;
	xor.b32  	%r1018, %r1016, %r1017;
	add.s32 	%r1019, %r1013, %r1001;
	add.s32 	%r1333, %r1019, %r1018;
	st.local.v2.u32 	[%rd184+36], {%r1336, %r1333};
	add.s32 	%r1328, %r1328, 8;
	setp.ne.s32 	%p69, %r1328, 48;
	mov.u64 	%rd184, %rd13;
	mov.u32 	%r1334, %r168;
	@%p69 bra 	$L__BB0_135;
	mov.b32 	%r1337, 0;
	mov.u32 	%r1338, %r1267;
	mov.u32 	%r1339, %r1266;
	mov.u32 	%r1340, %r1265;
	mov.u32 	%r1341, %r1264;
	mov.u32 	%r1342, %r1263;
	mov.u32 	%r1343, %r1262;
	mov.u32 	%r1344, %r1261;
	mov.u32 	%r1345, %r1260;
$L__BB0_137:
	.pragma "nounroll";
	shf.l.wrap.b32 	%r1021, %r1342, %r1342, 26;
	shf.l.wrap.b32 	%r1022, %r1342, %r1342, 21;
	xor.b32  	%r1023, %r1021, %r1022;
	shf.l.wrap.b32 	%r1024, %r1342, %r1342, 7;
	xor.b32  	%r1025, %r1023, %r1024;
	and.b32  	%r1026, %r1342, %r1343;
	not.b32 	%r1027, %r1342;
	and.b32  	%r1028, %r1344, %r1027;
	or.b32  	%r1029, %r1026, %r1028;
	mul.wide.u32 	%rd160, %r1337, 4;
	mov.u64 	%rd161, _ZN6vanity4cuda1KE;
	add.s64 	%rd162, %rd161, %rd160;
	ld.const.u32 	%r1030, [%rd162];
	add.s64 	%rd163, %rd1, %rd160;
	ld.local.v4.u32 	{%r1031, %r1032, %r1033, %r1034}, [%rd163];
	add.s32 	%r1035, %r1029, %r1345;
	add.s32 	%r1036, %r1035, %r1025;
	add.s32 	%r1037, %r1036, %r1030;
	add.s32 	%r1038, %r1037, %r1031;
	shf.l.wrap.b32 	%r1039, %r1338, %r1338, 30;
	shf.l.wrap.b32 	%r1040, %r1338, %r1338, 19;
	xor.b32  	%r1041, %r1039, %r1040;
	shf.l.wrap.b32 	%r1042, %r1338, %r1338, 10;
	xor.b32  	%r1043, %r1041, %r1042;
	xor.b32  	%r1044, %r1339, %r1340;
	and.b32  	%r1045, %r1338, %r1044;
	and.b32  	%r1046, %r1339, %r1340;
	xor.b32  	%r1047, %r1045, %r1046;
	add.s32 	%r1048, %r1043, %r1047;
	add.s32 	%r1049, %r1038, %r1341;
	add.s32 	%r1050, %r1048, %r1038;
	shf.l.wrap.b32 	%r1051, %r1049, %r1049, 26;
	shf.l.wrap.b32 	%r1052, %r1049, %r1049, 21;
	xor.b32  	%r1053, %r1051, %r1052;
	shf.l.wrap.b32 	%r1054, %r1049, %r1049, 7;
	xor.b32  	%r1055, %r1053, %r1054;
	and.b32  	%r1056, %r1049, %r1342;
	not.b32 	%r1057, %r1049;
	and.b32  	%r1058, %r1343, %r1057;
	or.b32  	%r1059, %r1056, %r1058;
	ld.const.u32 	%r1060, [%rd162+4];
	add.s32 	%r1061, %r1059, %r1344;
	add.s32 	%r1062, %r1061, %r1055;
	add.s32 	%r1063, %r1062, %r1060;
	add.s32 	%r1064, %r1063, %r1032;
	shf.l.wrap.b32 	%r1065, %r1050, %r1050, 30;
	shf.l.wrap.b32 	%r1066, %r1050, %r1050, 19;
	xor.b32  	%r1067, %r1065, %r1066;
	shf.l.wrap.b32 	%r1068, %r1050, %r1050, 10;
	xor.b32  	%r1069, %r1067, %r1068;
	xor.b32  	%r1070, %r1338, %r1339;
	and.b32  	%r1071, %r1050, %r1070;
	and.b32  	%r1072, %r1338, %r1339;
	xor.b32  	%r1073, %r1071, %r1072;
	add.s32 	%r1074, %r1069, %r1073;
	add.s32 	%r1075, %r1064, %r1340;
	add.s32 	%r1076, %r1074, %r1064;
	shf.l.wrap.b32 	%r1077, %r1075, %r1075, 26;
	shf.l.wrap.b32 	%r1078, %r1075, %r1075, 21;
	xor.b32  	%r1079, %r1077, %r1078;
	shf.l.wrap.b32 	%r1080, %r1075, %r1075, 7;
	xor.b32  	%r1081, %r1079, %r1080;
	and.b32  	%r1082, %r1075, %r1049;
	not.b32 	%r1083, %r1075;
	and.b32  	%r1084, %r1342, %r1083;
	or.b32  	%r1085, %r1082, %r1084;
	ld.const.u32 	%r1086, [%rd162+8];
	add.s32 	%r1087, %r1085, %r1343;
	add.s32 	%r1088, %r1087, %r1081;
	add.s32 	%r1089, %r1088, %r1086;
	add.s32 	%r1090, %r1089, %r1033;
	shf.l.wrap.b32 	%r1091, %r1076, %r1076, 30;
	shf.l.wrap.b32 	%r1092, %r1076, %r1076, 19;
	xor.b32  	%r1093, %r1091, %r1092;
	shf.l.wrap.b32 	%r1094, %r1076, %r1076, 10;
	xor.b32  	%r1095, %r1093, %r1094;
	xor.b32  	%r1096, %r1050, %r1338;
	and.b32  	%r1097, %r1076, %r1096;
	and.b32  	%r1098, %r1050, %r1338;
	xor.b32  	%r1099, %r1097, %r1098;
	add.s32 	%r1100, %r1095, %r1099;
	add.s32 	%r1101, %r1090, %r1339;
	add.s32 	%r1102, %r1100, %r1090;
	shf.l.wrap.b32 	%r1103, %r1101, %r1101, 26;
	shf.l.wrap.b32 	%r1104, %r1101, %r1101, 21;
	xor.b32  	%r1105, %r1103, %r1104;
	shf.l.wrap.b32 	%r1106, %r1101, %r1101, 7;
	xor.b32  	%r1107, %r1105, %r1106;
	and.b32  	%r1108, %r1101, %r1075;
	not.b32 	%r1109, %r1101;
	and.b32  	%r1110, %r1049, %r1109;
	or.b32  	%r1111, %r1108, %r1110;
	ld.const.u32 	%r1112, [%rd162+12];
	add.s32 	%r1113, %r1111, %r1342;
	add.s32 	%r1114, %r1113, %r1107;
	add.s32 	%r1115, %r1114, %r1112;
	add.s32 	%r1116, %r1115, %r1034;
	shf.l.wrap.b32 	%r1117, %r1102, %r1102, 30;
	shf.l.wrap.b32 	%r1118, %r1102, %r1102, 19;
	xor.b32  	%r1119, %r1117, %r1118;
	shf.l.wrap.b32 	%r1120, %r1102, %r1102, 10;
	xor.b32  	%r1121, %r1119, %r1120;
	xor.b32  	%r1122, %r1076, %r1050;
	and.b32  	%r1123, %r1102, %r1122;
	and.b32  	%r1124, %r1076, %r1050;
	xor.b32  	%r1125, %r1123, %r1124;
	add.s32 	%r1126, %r1121, %r1125;
	add.s32 	%r1127, %r1116, %r1338;
	add.s32 	%r1128, %r1126, %r1116;
	shf.l.wrap.b32 	%r1129, %r1127, %r1127, 26;
	shf.l.wrap.b32 	%r1130, %r1127, %r1127, 21;
	xor.b32  	%r1131, %r1129, %r1130;
	shf.l.wrap.b32 	%r1132, %r1127, %r1127, 7;
	xor.b32  	%r1133, %r1131, %r1132;
	and.b32  	%r1134, %r1127, %r1101;
	not.b32 	%r1135, %r1127;
	and.b32  	%r1136, %r1075, %r1135;
	or.b32  	%r1137, %r1134, %r1136;
	ld.const.u32 	%r1138, [%rd162+16];
	ld.local.v4.u32 	{%r1139, %r1140, %r1141, %r1142}, [%rd163+16];
	add.s32 	%r1143, %r1137, %r1049;
	add.s32 	%r1144, %r1143, %r1133;
	add.s32 	%r1145, %r1144, %r1138;
	add.s32 	%r1146, %r1145, %r1139;
	shf.l.wrap.b32 	%r1147, %r1128, %r1128, 30;
	shf.l.wrap.b32 	%r1148, %r1128, %r1128, 19;
	xor.b32  	%r1149, %r1147, %r1148;
	shf.l.wrap.b32 	%r1150, %r1128, %r1128, 10;
	xor.b32  	%r1151, %r1149, %r1150;
	xor.b32  	%r1152, %r1102, %r1076;
	and.b32  	%r1153, %r1128, %r1152;
	and.b32  	%r1154, %r1102, %r1076;
	xor.b32  	%r1155, %r1153, %r1154;
	add.s32 	%r1156, %r1151, %r1155;
	add.s32 	%r1345, %r1146, %r1050;
	add.s32 	%r1341, %r1156, %r1146;
	shf.l.wrap.b32 	%r1157, %r1345, %r1345, 26;
	shf.l.wrap.b32 	%r1158, %r1345, %r1345, 21;
	xor.b32  	%r1159, %r1157, %r1158;
	shf.l.wrap.b32 	%r1160, %r1345, %r1345, 7;
	xor.b32  	%r1161, %r1159, %r1160;
	and.b32  	%r1162, %r1345, %r1127;
	not.b32 	%r1163, %r1345;
	and.b32  	%r1164, %r1101, %r1163;
	or.b32  	%r1165, %r1162, %r1164;
	ld.const.u32 	%r1166, [%rd162+20];
	add.s32 	%r1167, %r1165, %r1075;
	add.s32 	%r1168, %r1167, %r1161;
	add.s32 	%r1169, %r1168, %r1166;
	add.s32 	%r1170, %r1169, %r1140;
	shf.l.wrap.b32 	%r1171, %r1341, %r1341, 30;
	shf.l.wrap.b32 	%r1172, %r1341, %r1341, 19;
	xor.b32  	%r1173, %r1171, %r1172;
	shf.l.wrap.b32 	%r1174, %r1341, %r1341, 10;
	xor.b32  	%r1175, %r1173, %r1174;
	xor.b32  	%r1176, %r1128, %r1102;
	and.b32  	%r1177, %r1341, %r1176;
	and.b32  	%r1178, %r1128, %r1102;
	xor.b32  	%r1179, %r1177, %r1178;
	add.s32 	%r1180, %r1175, %r1179;
	add.s32 	%r1344, %r1170, %r1076;
	add.s32 	%r1340, %r1180, %r1170;
	shf.l.wrap.b32 	%r1181, %r1344, %r1344, 26;
	shf.l.wrap.b32 	%r1182, %r1344, %r1344, 21;
	xor.b32  	%r1183, %r1181, %r1182;
	shf.l.wrap.b32 	%r1184, %r1344, %r1344, 7;
	xor.b32  	%r1185, %r1183, %r1184;
	and.b32  	%r1186, %r1344, %r1345;
	not.b32 	%r1187, %r1344;
	and.b32  	%r1188, %r1127, %r1187;
	or.b32  	%r1189, %r1186, %r1188;
	ld.const.u32 	%r1190, [%rd162+24];
	add.s32 	%r1191, %r1189, %r1101;
	add.s32 	%r1192, %r1191, %r1185;
	add.s32 	%r1193, %r1192, %r1190;
	add.s32 	%r1194, %r1193, %r1141;
	shf.l.wrap.b32 	%r1195, %r1340, %r1340, 30;
	shf.l.wrap.b32 	%r1196, %r1340, %r1340, 19;
	xor.b32  	%r1197, %r1195, %r1196;
	shf.l.wrap.b32 	%r1198, %r1340, %r1340, 10;
	xor.b32  	%r1199, %r1197, %r1198;
	xor.b32  	%r1200, %r1341, %r1128;
	and.b32  	%r1201, %r1340, %r1200;
	and.b32  	%r1202, %r1341, %r1128;
	xor.b32  	%r1203, %r1201, %r1202;
	add.s32 	%r1204, %r1199, %r1203;
	add.s32 	%r1343, %r1194, %r1102;
	add.s32 	%r1339, %r1204, %r1194;
	shf.l.wrap.b32 	%r1205, %r1343, %r1343, 26;
	shf.l.wrap.b32 	%r1206, %r1343, %r1343, 21;
	xor.b32  	%r1207, %r1205, %r1206;
	shf.l.wrap.b32 	%r1208, %r1343, %r1343, 7;
	xor.b32  	%r1209, %r1207, %r1208;
	and.b32  	%r1210, %r1343, %r1344;
	not.b32 	%r1211, %r1343;
	and.b32  	%r1212, %r1345, %r1211;
	or.b32  	%r1213, %r1210, %r1212;
	ld.const.u32 	%r1214, [%rd162+28];
	add.s32 	%r1215, %r1213, %r1127;
	add.s32 	%r1216, %r1215, %r1209;
	add.s32 	%r1217, %r1216, %r1214;
	add.s32 	%r1218, %r1217, %r1142;
	shf.l.wrap.b32 	%r1219, %r1339, %r1339, 30;
	shf.l.wrap.b32 	%r1220, %r1339, %r1339, 19;
	xor.b32  	%r1221, %r1219, %r1220;
	shf.l.wrap.b32 	%r1222, %r1339, %r1339, 10;
	xor.b32  	%r1223, %r1221, %r1222;
	xor.b32  	%r1224, %r1340, %r1341;
	and.b32  	%r1225, %r1339, %r1224;
	and.b32  	%r1226, %r1340, %r1341;
	xor.b32  	%r1227, %r1225, %r1226;
	add.s32 	%r1228, %r1223, %r1227;
	add.s32 	%r1342, %r1218, %r1128;
	add.s32 	%r1338, %r1228, %r1218;
	add.s32 	%r1337, %r1337, 8;
	setp.ne.s32 	%p70, %r1337, 64;
	@%p70 bra 	$L__BB0_137;
	add.s32 	%r1267, %r1267, %r1338;
	add.s32 	%r1266, %r1266, %r1339;
	add.s32 	%r1265, %r1265, %r1340;
	add.s32 	%r1264, %r1264, %r1341;
	add.s32 	%r1263, %r1263, %r1342;
	add.s32 	%r1262, %r1262, %r1343;
	add.s32 	%r1261, %r1261, %r1344;
	add.s32 	%r1260, %r1260, %r1345;
	add.s32 	%r1268, %r1268, 1;
	setp.ne.s32 	%p71, %r1268, 5;
	@%p71 bra 	$L__BB0_11;
	shr.u32 	%r1229, %r1267, 24;
	cvt.u16.u32 	%rs359, %r1229;
	{ .reg .b16 tmp; mov.b32 {tmp, %rs360}, %r1267; }
	and.b16  	%rs361, %rs360, 240;
	shr.u32 	%r1230, %r1267, 8;
	cvt.u16.u32 	%rs362, %r1230;
	and.b16  	%rs363, %rs362, 240;
	cvt.u16.u32 	%rs364, %r1267;
	and.b16  	%rs365, %rs364, 240;
	shr.u32 	%r1231, %r1266, 24;
	cvt.u16.u32 	%rs366, %r1231;
	{ .reg .b16 tmp; mov.b32 {tmp, %rs367}, %r1266; }
	and.b16  	%rs368, %rs367, 240;
	shr.u32 	%r1232, %r1266, 8;
	cvt.u16.u32 	%rs369, %r1232;
	and.b16  	%rs370, %rs369, 240;
	cvt.u16.u32 	%rs371, %r1266;
	and.b16  	%rs372, %rs371, 240;
	shr.u32 	%r1233, %r1265, 24;
	cvt.u16.u32 	%rs373, %r1233;
	{ .reg .b16 tmp; mov.b32 {tmp, %rs374}, %r1265; }
	and.b16  	%rs375, %rs374, 240;
	shr.u32 	%r1234, %r1265, 8;
	cvt.u16.u32 	%rs376, %r1234;
	and.b16  	%rs377, %rs376, 240;
	cvt.u16.u32 	%rs378, %r1265;
	and.b16  	%rs379, %rs378, 240;
	shr.u32 	%r1235, %r1264, 24;
	cvt.u16.u32 	%rs380, %r1235;
	{ .reg .b16 tmp; mov.b32 {tmp, %rs381}, %r1264; }
	and.b16  	%rs382, %rs381, 240;
	shr.u32 	%r1236, %r1264, 8;
	cvt.u16.u32 	%rs383, %r1236;
	and.b16  	%rs384, %rs383, 240;
	cvt.u16.u32 	%rs385, %r1264;
	and.b16  	%rs386, %rs385, 240;
	shr.u32 	%r1237, %r1267, 28;
	cvt.u16.u32 	%rs387, %r1237;
	add.s16 	%rs1, %rs387, 97;
	and.b16  	%rs388, %rs359, 15;
	add.s16 	%rs2, %rs388, 97;
	st.local.v2.u8 	[%rd4], {%rs1, %rs2};
	shr.u16 	%rs389, %rs361, 4;
	add.s16 	%rs3, %rs389, 97;
	and.b16  	%rs390, %rs360, 15;
	add.s16 	%rs4, %rs390, 97;
	st.local.v2.u8 	[%rd4+2], {%rs3, %rs4};
	shr.u16 	%rs391, %rs363, 4;
	add.s16 	%rs5, %rs391, 97;
	and.b16  	%rs392, %rs362, 15;
	add.s16 	%rs6, %rs392, 97;
	st.local.v2.u8 	[%rd4+4], {%rs5, %rs6};
	shr.u16 	%rs393, %rs365, 4;
	add.s16 	%rs7, %rs393, 97;
	and.b16  	%rs394, %rs364, 15;
	add.s16 	%rs8, %rs394, 97;
	st.local.v2.u8 	[%rd4+6], {%rs7, %rs8};
	shr.u32 	%r1238, %r1266, 28;
	cvt.u16.u32 	%rs395, %r1238;
	add.s16 	%rs9, %rs395, 97;
	and.b16  	%rs396, %rs366, 15;
	add.s16 	%rs10, %rs396, 97;
	st.local.v2.u8 	[%rd4+8], {%rs9, %rs10};
	shr.u16 	%rs397, %rs368, 4;
	add.s16 	%rs11, %rs397, 97;
	and.b16  	%rs398, %rs367, 15;
	add.s16 	%rs12, %rs398, 97;
	st.local.v2.u8 	[%rd4+10], {%rs11, %rs12};
	shr.u16 	%rs399, %rs370, 4;
	add.s16 	%rs13, %rs399, 97;
	and.b16  	%rs400, %rs369, 15;
	add.s16 	%rs14, %rs400, 97;
	st.local.v2.u8 	[%rd4+12], {%rs13, %rs14};
	shr.u16 	%rs401, %rs372, 4;
	add.s16 	%rs15, %rs401, 97;
	and.b16  	%rs402, %rs371, 15;
	add.s16 	%rs16, %rs402, 97;
	st.local.v2.u8 	[%rd4+14], {%rs15, %rs16};
	shr.u32 	%r1239, %r1265, 28;
	cvt.u16.u32 	%rs403, %r1239;
	add.s16 	%rs17, %rs403, 97;
	and.b16  	%rs404, %rs373, 15;
	add.s16 	%rs18, %rs404, 97;
	st.local.v2.u8 	[%rd4+16], {%rs17, %rs18};
	shr.u16 	%rs405, %rs375, 4;
	add.s16 	%rs19, %rs405, 97;
	and.b16  	%rs406, %rs374, 15;
	add.s16 	%rs20, %rs406, 97;
	st.local.v2.u8 	[%rd4+18], {%rs19, %rs20};
	shr.u16 	%rs407, %rs377, 4;
	add.s16 	%rs21, %rs407, 97;
	and.b16  	%rs408, %rs376, 15;
	add.s16 	%rs22, %rs408, 97;
	st.local.v2.u8 	[%rd4+20], {%rs21, %rs22};
	shr.u16 	%rs409, %rs379, 4;
	add.s16 	%rs23, %rs409, 97;
	and.b16  	%rs410, %rs378, 15;
	add.s16 	%rs24, %rs410, 97;
	st.local.v2.u8 	[%rd4+22], {%rs23, %rs24};
	shr.u32 	%r1240, %r1264, 28;
	cvt.u16.u32 	%rs411, %r1240;
	add.s16 	%rs25, %rs411, 97;
	and.b16  	%rs412, %rs380, 15;
	add.s16 	%rs26, %rs412, 97;
	st.local.v2.u8 	[%rd4+24], {%rs25, %rs26};
	shr.u16 	%rs413, %rs382, 4;
	add.s16 	%rs27, %rs413, 97;
	and.b16  	%rs414, %rs381, 15;
	add.s16 	%rs28, %rs414, 97;
	st.local.v2.u8 	[%rd4+26], {%rs27, %rs28};
	shr.u16 	%rs415, %rs384, 4;
	add.s16 	%rs29, %rs415, 97;
	and.b16  	%rs416, %rs383, 15;
	add.s16 	%rs30, %rs416, 97;
	st.local.v2.u8 	[%rd4+28], {%rs29, %rs30};
	shr.u16 	%rs417, %rs386, 4;
	add.s16 	%rs31, %rs417, 97;
	and.b16  	%rs418, %rs385, 15;
	add.s16 	%rs32, %rs418, 97;
	st.local.v2.u8 	[%rd4+30], {%rs31, %rs32};
	mov.b16 	%rs419, 0;
	st.local.u8 	[%rd4+32], %rs419;
	setp.eq.s32 	%p73, %r1, 0;
	mov.pred 	%p81, 0;
	@%p73 bra 	$L__BB0_142;
	mov.b32 	%r1346, 0;
$L__BB0_141:
	ld.param.u64 	%rd178, [vanity_search_kernel_param_1];
	cvt.u64.u32 	%rd164, %r1346;
	add.s64 	%rd165, %rd4, %rd164;
	ld.local.u8 	%rs420, [%rd165];
	cvta.to.global.u64 	%rd166, %rd178;
	add.s64 	%rd167, %rd166, %rd164;
	ld.global.nc.u8 	%rs421, [%rd167];
	cvt.u16.u8 	%rs422, %rs421;
	setp.eq.s16 	%p81, %rs420, %rs422;
	add.s32 	%r1346, %r1346, 1;
	setp.lt.u32 	%p74, %r1346, %r1;
	and.pred  	%p75, %p81, %p74;
	@%p75 bra 	$L__BB0_141;
$L__BB0_142:
	setp.eq.s32 	%p76, %r2, 0;
	@%p76 bra 	$L__BB0_146;
	mov.b32 	%r1347, 0;
	bra.uni 	$L__BB0_145;
$L__BB0_144:
	add.s32 	%r1347, %r1347, 1;
	setp.eq.s32 	%p78, %r1347, %r2;
	mov.b32 	%r1348, 2;
	@%p78 bra 	$L__BB0_147;
$L__BB0_145:
	ld.param.u64 	%rd179, [vanity_search_kernel_param_2];
	sub.s32 	%r1243, %r1347, %r2;
	add.s32 	%r1244, %r1243, 32;
	cvt.u64.u32 	%rd168, %r1244;
	add.s64 	%rd169, %rd4, %rd168;
	ld.local.u8 	%rs423, [%rd169];
	cvt.u64.u32 	%rd170, %r1347;
	cvta.to.global.u64 	%rd171, %rd179;
	add.s64 	%rd172, %rd171, %rd170;
	ld.global.nc.u8 	%rs424, [%rd172];
	cvt.u16.u8 	%rs425, %rs424;
	setp.eq.s16 	%p77, %rs423, %rs425;
	@%p77 bra 	$L__BB0_144;
$L__BB0_146:
	mov.b32 	%r1348, 0;
	not.pred 	%p79, %p81;
	@%p79 bra 	$L__BB0_149;
$L__BB0_147:
	ld.param.u32 	%r1255, [vanity_search_kernel_param_6];
	ld.param.u64 	%rd180, [vanity_search_kernel_param_4];
	cvta.to.global.u64 	%rd173, %rd180;
	atom.global.add.u32 	%r217, [%rd173], 1;
	setp.ge.u32 	%p80, %r217, %r1255;
	@%p80 bra 	$L__BB0_149;
	ld.param.u64 	%rd181, [vanity_search_kernel_param_5];
	cvta.to.global.u64 	%rd174, %rd181;
	mul.wide.u32 	%rd175, %r217, 48;
	add.s64 	%rd176, %rd174, %rd175;
	st.global.u32 	[%rd176], %r3;
	mov.u32 	%r1247, %tid.y;
	mov.u32 	%r1248, %ctaid.y;
	mov.u32 	%r1249, %ntid.y;
	mad.lo.s32 	%r1250, %r1248, %r1249, %r1247;
	add.s32 	%r1251, %r1250, %r3;
	add.s32 	%r1252, %r1251, 1;
	st.global.u32 	[%rd176+4], %r1252;
	st.global.u8 	[%rd176+8], %rs1;
	st.global.u8 	[%rd176+9], %rs2;
	st.global.u8 	[%rd176+10], %rs3;
	st.global.u8 	[%rd176+11], %rs4;
	st.global.u8 	[%rd176+12], %rs5;
	st.global.u8 	[%rd176+13], %rs6;
	st.global.u8 	[%rd176+14], %rs7;
	st.global.u8 	[%rd176+15], %rs8;
	st.global.u8 	[%rd176+16], %rs9;
	st.global.u8 	[%rd176+17], %rs10;
	st.global.u8 	[%rd176+18], %rs11;
	st.global.u8 	[%rd176+19], %rs12;
	st.global.u8 	[%rd176+20], %rs13;
	st.global.u8 	[%rd176+21], %rs14;
	st.global.u8 	[%rd176+22], %rs15;
	st.global.u8 	[%rd176+23], %rs16;
	st.global.u8 	[%rd176+24], %rs17;
	st.global.u8 	[%rd176+25], %rs18;
	st.global.u8 	[%rd176+26], %rs19;
	st.global.u8 	[%rd176+27], %rs20;
	st.global.u8 	[%rd176+28], %rs21;
	st.global.u8 	[%rd176+29], %rs22;
	st.global.u8 	[%rd176+30], %rs23;
	st.global.u8 	[%rd176+31], %rs24;
	st.global.u8 	[%rd176+32], %rs25;
	st.global.u8 	[%rd176+33], %rs26;
	st.global.u8 	[%rd176+34], %rs27;
	st.global.u8 	[%rd176+35], %rs28;
	st.global.u8 	[%rd176+36], %rs29;
	st.global.u8 	[%rd176+37], %rs30;
	st.global.u8 	[%rd176+38], %rs31;
	st.global.u8 	[%rd176+39], %rs32;
	mov.b16 	%rs426, 0;
	st.global.u8 	[%rd176+40], %rs426;
	selp.u32 	%r1253, 1, 0, %p81;
	or.b32  	%r1254, %r1348, %r1253;
	st.global.u32 	[%rd176+44], %r1254;
$L__BB0_149:
	ret;

}
	// .globl	vanity_search_dict_kernel
.visible .entry vanity_search_dict_kernel(
	.param .u64 .ptr .align 1 vanity_search_dict_kernel_param_0,
	.param .u64 .ptr .align 1 vanity_search_dict_kernel_param_1,
	.param .u64 .ptr .align 1 vanity_search_dict_kernel_param_2,
	.param .u64 .ptr .align 1 vanity_search_dict_kernel_param_3,
	.param .u64 .ptr .align 1 vanity_search_dict_kernel_param_4,
	.param .u64 .ptr .align 1 vanity_search_dict_kernel_param_5,
	.param .u32 vanity_search_dict_kernel_param_6
)
.maxntid 256
.minnctapersm 8
{
	.local .align 16 .b8 	__local_depot1[816];
	.reg .b64 	%SP;
	.reg .b64 	%SPL;
	.reg .pred 	%p<176>;
	.reg .b16 	%rs<475>;
	.reg .b32 	%r<1413>;
	.reg .b64 	%rd<202>;

	mov.u64 	%SPL, __local_depot1;
	ld.param.u64 	%rd19, [vanity_search_dict_kernel_param_3];
	cvta.to.global.u64 	%rd20, %rd19;
	add.u64 	%rd1, %SPL, 0;
	add.u64 	%rd2, %SPL, 256;
	add.u64 	%rd3, %SPL, 384;
	add.u64 	%rd4, %SPL, 512;
	ld.global.nc.u32 	%r246, [%rd20];
	ld.global.nc.u32 	%r1, [%rd20+4];
	ld.global.nc.u32 	%r2, [%rd20+8];
	ld.global.nc.u32 	%r248, [%rd20+12];
	mov.u32 	%r249, %ctaid.x;
	mov.u32 	%r250, %ntid.x;
	mov.u32 	%r251, %tid.x;
	mad.lo.s32 	%r252, %r249, %r250, %r251;
	add.s32 	%r3, %r252, %r248;
	mov.u32 	%r253, %ctaid.y;
	mov.u32 	%r254, %ntid.y;
	mov.u32 	%r255, %tid.y;
	mad.lo.s32 	%r256, %r253, %r254, %r255;
	add.s32 	%r257, %r256, %r3;
	add.s32 	%r4, %r257, 1;
	max.u32 	%r259, %r3, %r4;
	setp.ge.u32 	%p7, %r259, %r246;
	@%p7 bra 	$L__BB1_177;
	mov.b32 	%r1308, 0;
	shl.b32 	%r327, %r3, 7;
$L__BB1_2:
	.pragma "nounroll";
	ld.param.u64 	%rd191, [vanity_search_dict_kernel_param_0];
	shl.b32 	%r325, %r1308, 2;
	sub.s32 	%r326, 124, %r325;
	or.b32  	%r328, %r327, %r326;
	cvt.u64.u32 	%rd89, %r328;
	add.s64 	%rd25, %rd191, %rd89;
	// begin inline asm
	ld.global.nc.u8 %r261, [%rd25];
	// end inline asm
	shl.b32 	%r329, %r261, 24;
	add.s64 	%rd26, %rd25, 1;
	// begin inline asm
	ld.global.nc.u8 %r262, [%rd26];
	// end inline asm
	shl.b32 	%r330, %r262, 16;
	and.b32  	%r331, %r330, 16711680;
	or.b32  	%r332, %r331, %r329;
	add.s64 	%rd27, %rd25, 2;
	// begin inline asm
	ld.global.nc.u8 %r263, [%rd27];
	// end inline asm
	shl.b32 	%r333, %r263, 8;
	and.b32  	%r334, %r333, 65280;
	or.b32  	%r335, %r332, %r334;
	add.s64 	%rd28, %rd25, 3;
	// begin inline asm
	ld.global.nc.u8 %r264, [%rd28];
	// end inline asm
	and.b32  	%r336, %r264, 255;
	or.b32  	%r337, %r335, %r336;
	mul.wide.u32 	%rd90, %r1308, 4;
	add.s64 	%rd91, %rd2, %rd90;
	st.local.u32 	[%rd91], %r337;
	shl.b32 	%r338, %r4, 7;
	or.b32  	%r339, %r338, %r326;
	cvt.u64.u32 	%rd92, %r339;
	add.s64 	%rd29, %rd191, %rd92;
	// begin inline asm
	ld.global.nc.u8 %r265, [%rd29];
	// end inline asm
	shl.b32 	%r340, %r265, 24;
	add.s64 	%rd30, %rd29, 1;
	// begin inline asm
	ld.global.nc.u8 %r266, [%rd30];
	// end inline asm
	shl.b32 	%r341, %r266, 16;
	and.b32  	%r342, %r341, 16711680;
	or.b32  	%r343, %r342, %r340;
	add.s64 	%rd31, %rd29, 2;
	// begin inline asm
	ld.global.nc.u8 %r267, [%rd31];
	// end inline asm
	shl.b32 	%r344, %r267, 8;
	and.b32  	%r345, %r344, 65280;
	or.b32  	%r346, %r343, %r345;
	add.s64 	%rd32, %rd29, 3;
	// begin inline asm
	ld.global.nc.u8 %r268, [%rd32];
	// end inline asm
	and.b32  	%r347, %r268, 255;
	or.b32  	%r348, %r346, %r347;
	add.s64 	%rd93, %rd3, %rd90;
	st.local.u32 	[%rd93], %r348;
	add.s64 	%rd33, %rd25, -4;
	// begin inline asm
	ld.global.nc.u8 %r269, [%rd33];
	// end inline asm
	shl.b32 	%r349, %r269, 24;
	add.s64 	%rd34, %rd25, -3;
	// begin inline asm
	ld.global.nc.u8 %r270, [%rd34];
	// end inline asm
	shl.b32 	%r350, %r270, 16;
	and.b32  	%r351, %r350, 16711680;
	or.b32  	%r352, %r351, %r349;
	add.s64 	%rd35, %rd25, -2;
	// begin inline asm
	ld.global.nc.u8 %r271, [%rd35];
	// end inline asm
	shl.b32 	%r353, %r271, 8;
	and.b32  	%r354, %r353, 65280;
	or.b32  	%r355, %r352, %r354;
	add.s64 	%rd36, %rd25, -1;
	// begin inline asm
	ld.global.nc.u8 %r272, [%rd36];
	// end inline asm
	and.b32  	%r356, %r272, 255;
	or.b32  	%r357, %r355, %r356;
	st.local.u32 	[%rd91+4], %r357;
	add.s64 	%rd37, %rd29, -4;
	// begin inline asm
	ld.global.nc.u8 %r273, [%rd37];
	// end inline asm
	shl.b32 	%r358, %r273, 24;
	add.s64 	%rd38, %rd29, -3;
	// begin inline asm
	ld.global.nc.u8 %r274, [%rd38];
	// end inline asm
	shl.b32 	%r359, %r274, 16;
	and.b32  	%r360, %r359, 16711680;
	or.b32  	%r361, %r360, %r358;
	add.s64 	%rd39, %rd29, -2;
	// begin inline asm
	ld.global.nc.u8 %r275, [%rd39];
	// end inline asm
	shl.b32 	%r362, %r275, 8;
	and.b32  	%r363, %r362, 65280;
	or.b32  	%r364, %r361, %r363;
	add.s64 	%rd40, %rd29, -1;
	// begin inline asm
	ld.global.nc.u8 %r276, [%rd40];
	// end inline asm
	and.b32  	%r365, %r276, 255;
	or.b32  	%r366, %r364, %r365;
	st.local.u32 	[%rd93+4], %r366;
	add.s64 	%rd41, %rd25, -8;
	// begin inline asm
	ld.global.nc.u8 %r277, [%rd41];
	// end inline asm
	shl.b32 	%r367, %r277, 24;
	add.s64 	%rd42, %rd25, -7;
	// begin inline asm
	ld.global.nc.u8 %r278, [%rd42];
	// end inline asm
	shl.b32 	%r368, %r278, 16;
	and.b32  	%r369, %r368, 16711680;
	or.b32  	%r370, %r369, %r367;
	add.s64 	%rd43, %rd25, -6;
	// begin inline asm
	ld.global.nc.u8 %r279, [%rd43];
	// end inline asm
	shl.b32 	%r371, %r279, 8;
	and.b32  	%r372, %r371, 65280;
	or.b32  	%r373, %r370, %r372;
	add.s64 	%rd44, %rd25, -5;
	// begin inline asm
	ld.global.nc.u8 %r280, [%rd44];
	// end inline asm
	and.b32  	%r374, %r280, 255;
	or.b32  	%r375, %r373, %r374;
	st.local.u32 	[%rd91+8], %r375;
	add.s64 	%rd45, %rd29, -8;
	// begin inline asm
	ld.global.nc.u8 %r281, [%rd45];
	// end inline asm
	shl.b32 	%r376, %r281, 24;
	add.s64 	%rd46, %rd29, -7;
	// begin inline asm
	ld.global.nc.u8 %r282, [%rd46];
	// end inline asm
	shl.b32 	%r377, %r282, 16;
	and.b32  	%r378, %r377, 16711680;
	or.b32  	%r379, %r378, %r376;
	add.s64 	%rd47, %rd29, -6;
	// begin inline asm
	ld.global.nc.u8 %r283, [%rd47];
	// end inline asm
	shl.b32 	%r380, %r283, 8;
	and.b32  	%r381, %r380, 65280;
	or.b32  	%r382, %r379, %r381;
	add.s64 	%rd48, %rd29, -5;
	// begin inline asm
	ld.global.nc.u8 %r284, [%rd48];
	// end inline asm
	and.b32  	%r383, %r284, 255;
	or.b32  	%r384, %r382, %r383;
	st.local.u32 	[%rd93+8], %r384;
	add.s64 	%rd49, %rd25, -12;
	// begin inline asm
	ld.global.nc.u8 %r285, [%rd49];
	// end inline asm
	shl.b32 	%r385, %r285, 24;
	add.s64 	%rd50, %rd25, -11;
	// begin inline asm
	ld.global.nc.u8 %r286, [%rd50];
	// end inline asm
	shl.b32 	%r386, %r286, 16;
	and.b32  	%r387, %r386, 16711680;
	or.b32  	%r388, %r387, %r385;
	add.s64 	%rd51, %rd25, -10;
	// begin inline asm
	ld.global.nc.u8 %r287, [%rd51];
	// end inline asm
	shl.b32 	%r389, %r287, 8;
	and.b32  	%r390, %r389, 65280;
	or.b32  	%r391, %r388, %r390;
	add.s64 	%rd52, %rd25, -9;
	// begin inline asm
	ld.global.nc.u8 %r288, [%rd52];
	// end inline asm
	and.b32  	%r392, %r288, 255;
	or.b32  	%r393, %r391, %r392;
	st.local.u32 	[%rd91+12], %r393;
	add.s64 	%rd53, %rd29, -12;
	// begin inline asm
	ld.global.nc.u8 %r289, [%rd53];
	// end inline asm
	shl.b32 	%r394, %r289, 24;
	add.s64 	%rd54, %rd29, -11;
	// begin inline asm
	ld.global.nc.u8 %r290, [%rd54];
	// end inline asm
	shl.b32 	%r395, %r290, 16;
	and.b32  	%r396, %r395, 16711680;
	or.b32  	%r397, %r396, %r394;
	add.s64 	%rd55, %rd29, -10;
	// begin inline asm
	ld.global.nc.u8 %r291, [%rd55];
	// end inline asm
	shl.b32 	%r398, %r291, 8;
	and.b32  	%r399, %r398, 65280;
	or.b32  	%r400, %r397, %r399;
	add.s64 	%rd56, %rd29, -9;
	// begin inline asm
	ld.global.nc.u8 %r292, [%rd56];
	// end inline asm
	and.b32  	%r401, %r292, 255;
	or.b32  	%r402, %r400, %r401;
	st.local.u32 	[%rd93+12], %r402;
	add.s64 	%rd57, %rd25, -16;
	// begin inline asm
	ld.global.nc.u8 %r293, [%rd57];
	// end inline asm
	shl.b32 	%r403, %r293, 24;
	add.s64 	%rd58, %rd25, -15;
	// begin inline asm
	ld.global.nc.u8 %r294, [%rd58];
	// end inline asm
	shl.b32 	%r404, %r294, 16;
	and.b32  	%r405, %r404, 16711680;
	or.b32  	%r406, %r405, %r403;
	add.s64 	%rd59, %rd25, -14;
	// begin inline asm
	ld.global.nc.u8 %r295, [%rd59];
	// end inline asm
	shl.b32 	%r407, %r295, 8;
	and.b32  	%r408, %r407, 65280;
	or.b32  	%r409, %r406, %r408;
	add.s64 	%rd60, %rd25, -13;
	// begin inline asm
	ld.global.nc.u8 %r296, [%rd60];
	// end inline asm
	and.b32  	%r410, %r296, 255;
	or.b32  	%r411, %r409, %r410;
	st.local.u32 	[%rd91+16], %r411;
	add.s64 	%rd61, %rd29, -16;
	// begin inline asm
	ld.global.nc.u8 %r297, [%rd61];
	// end inline asm
	shl.b32 	%r412, %r297, 24;
	add.s64 	%rd62, %rd29, -15;
	// begin inline asm
	ld.global.nc.u8 %r298, [%rd62];
	// end inline asm
	shl.b32 	%r413, %r298, 16;
	and.b32  	%r414, %r413, 16711680;
	or.b32  	%r415, %r414, %r412;
	add.s64 	%rd63, %rd29, -14;
	// begin inline asm
	ld.global.nc.u8 %r299, [%rd63];
	// end inline asm
	shl.b32 	%r416, %r299, 8;
	and.b32  	%r417, %r416, 65280;
	or.b32  	%r418, %r415, %r417;
	add.s64 	%rd64, %rd29, -13;
	// begin inline asm
	ld.global.nc.u8 %r300, [%rd64];
	// end inline asm
	and.b32  	%r419, %r300, 255;
	or.b32  	%r420, %r418, %r419;
	st.local.u32 	[%rd93+16], %r420;
	add.s64 	%rd65, %rd25, -20;
	// begin inline asm
	ld.global.nc.u8 %r301, [%rd65];
	// end inline asm
	shl.b32 	%r421, %r301, 24;
	add.s64 	%rd66, %rd25, -19;
	// begin inline asm
	ld.global.nc.u8 %r302, [%rd66];
	// end inline asm
	shl.b32 	%r422, %r302, 16;
	and.b32  	%r423, %r422, 16711680;
	or.b32  	%r424, %r423, %r421;
	add.s64 	%rd67, %rd25, -18;
	// begin inline asm
	ld.global.nc.u8 %r303, [%rd67];
	// end inline asm
	shl.b32 	%r425, %r303, 8;
	and.b32  	%r426, %r425, 65280;
	or.b32  	%r427, %r424, %r426;
	add.s64 	%rd68, %rd25, -17;
	// begin inline asm
	ld.global.nc.u8 %r304, [%rd68];
	// end inline asm
	and.b32  	%r428, %r304, 255;
	or.b32  	%r429, %r427, %r428;
	st.local.u32 	[%rd91+20], %r429;
	add.s64 	%rd69, %rd29, -20;
	// begin inline asm
	ld.global.nc.u8 %r305, [%rd69];
	// end inline asm
	shl.b32 	%r430, %r305, 24;
	add.s64 	%rd70, %rd29, -19;
	// begin inline asm
	ld.global.nc.u8 %r306, [%rd70];
	// end inline asm
	shl.b32 	%r431, %r306, 16;
	and.b32  	%r432, %r431, 16711680;
	or.b32  	%r433, %r432, %r430;
	add.s64 	%rd71, %rd29, -18;
	// begin inline asm
	ld.global.nc.u8 %r307, [%rd71];
	// end inline asm
	shl.b32 	%r434, %r307, 8;
	and.b32  	%r435, %r434, 65280;
	or.b32  	%r436, %r433, %r435;
	add.s64 	%rd72, %rd29, -17;
	// begin inline asm
	ld.global.nc.u8 %r308, [%rd72];
	// end inline asm
	and.b32  	%r437, %r308, 255;
	or.b32  	%r438, %r436, %r437;
	st.local.u32 	[%rd93+20], %r438;
	add.s64 	%rd73, %rd25, -24;
	// begin inline asm
	ld.global.nc.u8 %r309, [%rd73];
	// end inline asm
	shl.b32 	%r439, %r309, 24;
	add.s64 	%rd74, %rd25, -23;
	// begin inline asm
	ld.global.nc.u8 %r310, [%rd74];
	// end inline asm
	shl.b32 	%r440, %r310, 16;
	and.b32  	%r441, %r440, 16711680;
	or.b32  	%r442, %r441, %r439;
	add.s64 	%rd75, %rd25, -22;
	// begin inline asm
	ld.global.nc.u8 %r311, [%rd75];
	// end inline asm
	shl.b32 	%r443, %r311, 8;
	and.b32  	%r444, %r443, 65280;
	or.b32  	%r445, %r442, %r444;
	add.s64 	%rd76, %rd25, -21;
	// begin inline asm
	ld.global.nc.u8 %r312, [%rd76];
	// end inline asm
	and.b32  	%r446, %r312, 255;
	or.b32  	%r447, %r445, %r446;
	st.local.u32 	[%rd91+24], %r447;
	add.s64 	%rd77, %rd29, -24;
	// begin inline asm
	ld.global.nc.u8 %r313, [%rd77];
	// end inline asm
	shl.b32 	%r448, %r313, 24;
	add.s64 	%rd78, %rd29, -23;
	// begin inline asm
	ld.global.nc.u8 %r314, [%rd78];
	// end inline asm
	shl.b32 	%r449, %r314, 16;
	and.b32  	%r450, %r449, 16711680;
	or.b32  	%r451, %r450, %r448;
	add.s64 	%rd79, %rd29, -22;
	// begin inline asm
	ld.global.nc.u8 %r315, [%rd79];
	// end inline asm
	shl.b32 	%r452, %r315, 8;
	and.b32  	%r453, %r452, 65280;
	or.b32  	%r454, %r451, %r453;
	add.s64 	%rd80, %rd29, -21;
	// begin inline asm
	ld.global.nc.u8 %r316, [%rd80];
	// end inline asm
	and.b32  	%r455, %r316, 255;
	or.b32  	%r456, %r454, %r455;
	st.local.u32 	[%rd93+24], %r456;
	add.s64 	%rd81, %rd25, -28;
	// begin inline asm
	ld.global.nc.u8 %r317, [%rd81];
	// end inline asm
	shl.b32 	%r457, %r317, 24;
	add.s64 	%rd82, %rd25, -27;
	// begin inline asm
	ld.global.nc.u8 %r318, [%rd82];
	// end inline asm
	shl.b32 	%r458, %r318, 16;
	and.b32  	%r459, %r458, 16711680;
	or.b32  	%r460, %r459, %r457;
	add.s64 	%rd83, %rd25, -26;
	// begin inline asm
	ld.global.nc.u8 %r319, [%rd83];
	// end inline asm
	shl.b32 	%r461, %r319, 8;
	and.b32  	%r462, %r461, 65280;
	or.b32  	%r463, %r460, %r462;
	add.s64 	%rd84, %rd25, -25;
	// begin inline asm
	ld.global.nc.u8 %r320, [%rd84];
	// end inline asm
	and.b32  	%r464, %r320, 255;
	or.b32  	%r465, %r463, %r464;
	st.local.u32 	[%rd91+28], %r465;
	add.s64 	%rd85, %rd29, -28;
	// begin inline asm
	ld.global.nc.u8 %r321, [%rd85];
	// end inline asm
	shl.b32 	%r466, %r321, 24;
	add.s64 	%rd86, %rd29, -27;
	// begin inline asm
	ld.global.nc.u8 %r322, [%rd86];
	// end inline asm
	shl.b32 	%r467, %r322, 16;
	and.b32  	%r468, %r467, 16711680;
	or.b32  	%r469, %r468, %r466;
	add.s64 	%rd87, %rd29, -26;
	// begin inline asm
	ld.global.nc.u8 %r323, [%rd87];
	// end inline asm
	shl.b32 	%r470, %r323, 8;
	and.b32  	%r471, %r470, 65280;
	or.b32  	%r472, %r469, %r471;
	add.s64 	%rd88, %rd29, -25;
	// begin inline asm
	ld.global.nc.u8 %r324, [%rd88];
	// end inline asm
	and.b32  	%r473, %r324, 255;
	or.b32  	%r474, %r472, %r473;
	st.local.u32 	[%rd93+28], %r474;
	add.s32 	%r1308, %r1308, 8;
	setp.ne.s32 	%p8, %r1308, 32;
	@%p8 bra 	$L__BB1_2;
	mov.b32 	%r1309, 0;
	st.local.v4.u32 	[%rd1], {%r1309, %r1309, %r1309, %r1309};
	st.local.v4.u32 	[%rd1+16], {%r1309, %r1309, %r1309, %r1309};
	st.local.v4.u32 	[%rd1+32], {%r1309, %r1309, %r1309, %r1309};
	st.local.v4.u32 	[%rd1+48], {%r1309, %r1309, %r1309, %r1309};
	st.local.v4.u32 	[%rd1+64], {%r1309, %r1309, %r1309, %r1309};
	st.local.v4.u32 	[%rd1+80], {%r1309, %r1309, %r1309, %r1309};
	st.local.v4.u32 	[%rd1+96], {%r1309, %r1309, %r1309, %r1309};
	st.local.v4.u32 	[%rd1+112], {%r1309, %r1309, %r1309, %r1309};
	st.local.v4.u32 	[%rd1+128], {%r1309, %r1309, %r1309, %r1309};
	st.local.v4.u32 	[%rd1+144], {%r1309, %r1309, %r1309, %r1309};
	st.local.v4.u32 	[%rd1+160], {%r1309, %r1309, %r1309, %r1309};
	st.local.v4.u32 	[%rd1+176], {%r1309, %r1309, %r1309, %r1309};
	st.local.v4.u32 	[%rd1+192], {%r1309, %r1309, %r1309, %r1309};
	st.local.v4.u32 	[%rd1+208], {%r1309, %r1309, %r1309, %r1309};
	st.local.v4.u32 	[%rd1+224], {%r1309, %r1309, %r1309, %r1309};
	st.local.v4.u32 	[%rd1+240], {%r1309, %r1309, %r1309, %r1309};
$L__BB1_4:
	mul.wide.u32 	%rd95, %r1309, 4;
	add.s64 	%rd96, %rd2, %rd95;
	ld.local.u32 	%r8, [%rd96];
	mov.b64 	%rd200, 0;
	mov.b32 	%r1310, 0;
$L__BB1_5:
	.pragma "nounroll";
	add.s32 	%r477, %r1310, %r1309;
	mul.wide.u32 	%rd97, %r1310, 4;
	add.s64 	%rd98, %rd3, %rd97;
	ld.local.v4.u32 	{%r478, %r479, %r480, %r481}, [%rd98];
	mul.wide.u32 	%rd99, %r478, %r8;
	mul.wide.u32 	%rd100, %r477, 4;
	add.s64 	%rd101, %rd1, %rd100;
	ld.local.u32 	%rd102, [%rd101];
	add.s64 	%rd103, %rd200, %rd102;
	add.s64 	%rd104, %rd103, %rd99;
	st.local.u32 	[%rd101], %rd104;
	shr.u64 	%rd105, %rd104, 32;
	mul.wide.u32 	%rd106, %r479, %r8;
	ld.local.u32 	%rd107, [%rd101+4];
	add.s64 	%rd108, %rd105, %rd107;
	add.s64 	%rd109, %rd108, %rd106;
	st.local.u32 	[%rd101+4], %rd109;
	shr.u64 	%rd110, %rd109, 32;
	mul.wide.u32 	%rd111, %r480, %r8;
	ld.local.u32 	%rd112, [%rd101+8];
	add.s64 	%rd113, %rd110, %rd112;
	add.s64 	%rd114, %rd113, %rd111;
	st.local.u32 	[%rd101+8], %rd114;
	shr.u64 	%rd115, %rd114, 32;
	mul.wide.u32 	%rd116, %r481, %r8;
	ld.local.u32 	%rd117, [%rd101+12];
	add.s64 	%rd118, %rd115, %rd117;
	add.s64 	%rd119, %rd118, %rd116;
	st.local.u32 	[%rd101+12], %rd119;
	shr.u64 	%rd120, %rd119, 32;
	ld.local.v4.u32 	{%r482, %r483, %r484, %r485}, [%rd98+16];
	mul.wide.u32 	%rd121, %r482, %r8;
	ld.local.u32 	%rd122, [%rd101+16];
	add.s64 	%rd123, %rd120, %rd122;
	add.s64 	%rd124, %rd123, %rd121;
	st.local.u32 	[%rd101+16], %rd124;
	shr.u64 	%rd125, %rd124, 32;
	mul.wide.u32 	%rd126, %r483, %r8;
	ld.local.u32 	%rd127, [%rd101+20];
	add.s64 	%rd128, %rd125, %rd127;
	add.s64 	%rd129, %rd128, %rd126;
	st.local.u32 	[%rd101+20], %rd129;
	shr.u64 	%rd130, %rd129, 32;
	mul.wide.u32 	%rd131, %r484, %r8;
	ld.local.u32 	%rd132, [%rd101+24];
	add.s64 	%rd133, %rd130, %rd132;
	add.s64 	%rd134, %rd133, %rd131;
	st.local.u32 	[%rd101+24], %rd134;
	shr.u64 	%rd135, %rd134, 32;
	mul.wide.u32 	%rd136, %r485, %r8;
	ld.local.u32 	%rd137, [%rd101+28];
	add.s64 	%rd138, %rd135, %rd137;
	add.s64 	%rd6, %rd138, %rd136;
	st.local.u32 	[%rd101+28], %rd6;
	shr.u64 	%rd200, %rd6, 32;
	add.s32 	%r1310, %r1310, 8;
	setp.ne.s32 	%p9, %r1310, 32;
	@%p9 bra 	$L__BB1_5;
	setp.lt.u64 	%p10, %rd6, 4294967296;
	@%p10 bra 	$L__BB1_9;
	add.s32 	%r1311, %r1309, 32;
$L__BB1_8:
	mul.wide.u32 	%rd139, %r1311, 4;
	add.s64 	%rd140, %rd1, %rd139;
	ld.local.u32 	%rd141, [%rd140];
	add.s64 	%rd142, %rd200, %rd141;
	st.local.u32 	[%rd140], %rd142;
	shr.u64 	%rd200, %rd142, 32;
	add.s32 	%r13, %r1311, 1;
	setp.gt.u64 	%p11, %rd142, 4294967295;
	setp.lt.u32 	%p12, %r1311, 63;
	and.pred  	%p13, %p11, %p12;
	mov.u32 	%r1311, %r13;
	@%p13 bra 	$L__BB1_8;
$L__BB1_9:
	add.s32 	%r1309, %r1309, 1;
	setp.ne.s32 	%p14, %r1309, 32;
	@%p14 bra 	$L__BB1_4;
	ld.const.u8 	%rs55, [_ZN6vanity4cuda10DER_HEADERE];
	ld.const.u8 	%rs56, [_ZN6vanity4cuda10DER_HEADERE+1];
	st.local.v2.u8 	[%rd4], {%rs55, %rs56};
	ld.const.u8 	%rs57, [_ZN6vanity4cuda10DER_HEADERE+2];
	ld.const.u8 	%rs58, [_ZN6vanity4cuda10DER_HEADERE+3];
	st.local.v2.u8 	[%rd4+2], {%rs57, %rs58};
	ld.const.u8 	%rs59, [_ZN6vanity4cuda10DER_HEADERE+4];
	ld.const.u8 	%rs60, [_ZN6vanity4cuda10DER_HEADERE+5];
	st.local.v2.u8 	[%rd4+4], {%rs59, %rs60};
	ld.const.u8 	%rs61, [_ZN6vanity4cuda10DER_HEADERE+6];
	ld.const.u8 	%rs62, [_ZN6vanity4cuda10DER_HEADERE+7];
	st.local.v2.u8 	[%rd4+6], {%rs61, %rs62};
	ld.const.u8 	%rs63, [_ZN6vanity4cuda10DER_HEADERE+8];
	ld.const.u8 	%rs64, [_ZN6vanity4cuda10DER_HEADERE+9];
	st.local.v2.u8 	[%rd4+8], {%rs63, %rs64};
	ld.const.u8 	%rs65, [_ZN6vanity4cuda10DER_HEADERE+10];
	ld.const.u8 	%rs66, [_ZN6vanity4cuda10DER_HEADERE+11];
	st.local.v2.u8 	[%rd4+10], {%rs65, %rs66};
	ld.const.u8 	%rs67, [_ZN6vanity4cuda10DER_HEADERE+12];
	ld.const.u8 	%rs68, [_ZN6vanity4cuda10DER_HEADERE+13];
	st.local.v2.u8 	[%rd4+12], {%rs67, %rs68};
	ld.const.u8 	%rs69, [_ZN6vanity4cuda10DER_HEADERE+14];
	ld.const.u8 	%rs70, [_ZN6vanity4cuda10DER_HEADERE+15];
	st.local.v2.u8 	[%rd4+14], {%rs69, %rs70};
	ld.const.u8 	%rs71, [_ZN6vanity4cuda10DER_HEADERE+16];
	ld.const.u8 	%rs72, [_ZN6vanity4cuda10DER_HEADERE+17];
	st.local.v2.u8 	[%rd4+16], {%rs71, %rs72};
	ld.const.u8 	%rs73, [_ZN6vanity4cuda10DER_HEADERE+18];
	ld.const.u8 	%rs74, [_ZN6vanity4cuda10DER_HEADERE+19];
	st.local.v2.u8 	[%rd4+18], {%rs73, %rs74};
	ld.const.u8 	%rs75, [_ZN6vanity4cuda10DER_HEADERE+20];
	ld.const.u8 	%rs76, [_ZN6vanity4cuda10DER_HEADERE+21];
	st.local.v2.u8 	[%rd4+20], {%rs75, %rs76};
	ld.const.u8 	%rs77, [_ZN6vanity4cuda10DER_HEADERE+22];
	ld.const.u8 	%rs78, [_ZN6vanity4cuda10DER_HEADERE+23];
	st.local.v2.u8 	[%rd4+22], {%rs77, %rs78};
	ld.const.u8 	%rs79, [_ZN6vanity4cuda10DER_HEADERE+24];
	ld.const.u8 	%rs80, [_ZN6vanity4cuda10DER_HEADERE+25];
	st.local.v2.u8 	[%rd4+24], {%rs79, %rs80};
	ld.const.u8 	%rs81, [_ZN6vanity4cuda10DER_HEADERE+26];
	ld.const.u8 	%rs82, [_ZN6vanity4cuda10DER_HEADERE+27];
	st.local.v2.u8 	[%rd4+26], {%rs81, %rs82};
	ld.const.u8 	%rs83, [_ZN6vanity4cuda10DER_HEADERE+28];
	ld.const.u8 	%rs84, [_ZN6vanity4cuda10DER_HEADERE+29];
	st.local.v2.u8 	[%rd4+28], {%rs83, %rs84};
	ld.const.u8 	%rs85, [_ZN6vanity4cuda10DER_HEADERE+30];
	ld.const.u8 	%rs86, [_ZN6vanity4cuda10DER_HEADERE+31];
	st.local.v2.u8 	[%rd4+30], {%rs85, %rs86};
	ld.const.u8 	%rs87, [_ZN6vanity4cuda10DER_HEADERE+32];
	ld.local.v4.u32 	{%r495, %r496, %r497, %r498}, [%rd1+240];
	bfe.u32 	%r499, %r498, 24, 8;
	cvt.u16.u32 	%rs88, %r499;
	st.local.v2.u8 	[%rd4+32], {%rs87, %rs88};
	bfe.u32 	%r500, %r498, 0, 8;
	cvt.u16.u32 	%rs89, %r500;
	bfe.u32 	%r501, %r498, 8, 8;
	cvt.u16.u32 	%rs90, %r501;
	bfe.u32 	%r502, %r498, 16, 8;
	cvt.u16.u32 	%rs91, %r502;
	st.local.v2.u8 	[%rd4+34], {%rs91, %rs90};
	bfe.u32 	%r503, %r497, 16, 8;
	cvt.u16.u32 	%rs92, %r503;
	bfe.u32 	%r504, %r497, 24, 8;
	cvt.u16.u32 	%rs93, %r504;
	st.local.v2.u8 	[%rd4+36], {%rs89, %rs93};
	bfe.u32 	%r505, %r497, 0, 8;
	cvt.u16.u32 	%rs94, %r505;
	bfe.u32 	%r506, %r497, 8, 8;
	cvt.u16.u32 	%rs95, %r506;
	st.local.v2.u8 	[%rd4+38], {%rs92, %rs95};
	bfe.u32 	%r507, %r496, 16, 8;
	cvt.u16.u32 	%rs96, %r507;
	bfe.u32 	%r508, %r496, 24, 8;
	cvt.u16.u32 	%rs97, %r508;
	st.local.v2.u8 	[%rd4+40], {%rs94, %rs97};
	bfe.u32 	%r509, %r496, 0, 8;
	cvt.u16.u32 	%rs98, %r509;
	bfe.u32 	%r510, %r496, 8, 8;
	cvt.u16.u32 	%rs99, %r510;
	st.local.v2.u8 	[%rd4+42], {%rs96, %rs99};
	bfe.u32 	%r511, %r495, 16, 8;
	cvt.u16.u32 	%rs100, %r511;
	bfe.u32 	%r512, %r495, 24, 8;
	cvt.u16.u32 	%rs101, %r512;
	st.local.v2.u8 	[%rd4+44], {%rs98, %rs101};
	bfe.u32 	%r513, %r495, 0, 8;
	cvt.u16.u32 	%rs102, %r513;
	bfe.u32 	%r514, %r495, 8, 8;
	cvt.u16.u32 	%rs103, %r514;
	st.local.v2.u8 	[%rd4+46], {%rs100, %rs103};
	ld.local.v4.u32 	{%r515, %r516, %r517, %r518}, [%rd1+224];
	bfe.u32 	%r519, %r518, 16, 8;
	cvt.u16.u32 	%rs104, %r519;
	bfe.u32 	%r520, %r518, 24, 8;
	cvt.u16.u32 	%rs105, %r520;
	st.local.v2.u8 	[%rd4+48], {%rs102, %rs105};
	bfe.u32 	%r521, %r518, 0, 8;
	cvt.u16.u32 	%rs106, %r521;
	bfe.u32 	%r522, %r518, 8, 8;
	cvt.u16.u32 	%rs107, %r522;
	st.local.v2.u8 	[%rd4+50], {%rs104, %rs107};
	bfe.u32 	%r523, %r517, 16, 8;
	cvt.u16.u32 	%rs108, %r523;
	bfe.u32 	%r524, %r517, 24, 8;
	cvt.u16.u32 	%rs109, %r524;
	st.local.v2.u8 	[%rd4+52], {%rs106, %rs109};
	bfe.u32 	%r525, %r517, 0, 8;
	cvt.u16.u32 	%rs110, %r525;
	bfe.u32 	%r526, %r517, 8, 8;
	cvt.u16.u32 	%rs111, %r526;
	st.local.v2.u8 	[%rd4+54], {%rs108, %rs111};
	bfe.u32 	%r527, %r516, 16, 8;
	cvt.u16.u32 	%rs112, %r527;
	bfe.u32 	%r528, %r516, 24, 8;
	cvt.u16.u32 	%rs113, %r528;
	st.local.v2.u8 	[%rd4+56], {%rs110, %rs113};
	bfe.u32 	%r529, %r516, 0, 8;
	cvt.u16.u32 	%rs114, %r529;
	bfe.u32 	%r530, %r516, 8, 8;
	cvt.u16.u32 	%rs115, %r530;
	st.local.v2.u8 	[%rd4+58], {%rs112, %rs115};
	bfe.u32 	%r531, %r515, 16, 8;
	cvt.u16.u32 	%rs116, %r531;
	bfe.u32 	%r532, %r515, 24, 8;
	cvt.u16.u32 	%rs117, %r532;
	st.local.v2.u8 	[%rd4+60], {%rs114, %rs117};
	bfe.u32 	%r533, %r515, 0, 8;
	cvt.u16.u32 	%rs118, %r533;
	bfe.u32 	%r534, %r515, 8, 8;
	cvt.u16.u32 	%rs119, %r534;
	st.local.v2.u8 	[%rd4+62], {%rs116, %rs119};
	ld.local.v4.u32 	{%r535, %r536, %r537, %r538}, [%rd1+208];
	bfe.u32 	%r539, %r538, 16, 8;
	cvt.u16.u32 	%rs120, %r539;
	bfe.u32 	%r540, %r538, 24, 8;
	cvt.u16.u32 	%rs121, %r540;
	st.local.v2.u8 	[%rd4+64], {%rs118, %rs121};
	bfe.u32 	%r541, %r538, 0, 8;
	cvt.u16.u32 	%rs122, %r541;
	bfe.u32 	%r542, %r538, 8, 8;
	cvt.u16.u32 	%rs123, %r542;
	st.local.v2.u8 	[%rd4+66], {%rs120, %rs123};
	bfe.u32 	%r543, %r537, 16, 8;
	cvt.u16.u32 	%rs124, %r543;
	bfe.u32 	%r544, %r537, 24, 8;
	cvt.u16.u32 	%rs125, %r544;
	st.local.v2.u8 	[%rd4+68], {%rs122, %rs125};
	bfe.u32 	%r545, %r537, 0, 8;
	cvt.u16.u32 	%rs126, %r545;
	bfe.u32 	%r546, %r537, 8, 8;
	cvt.u16.u32 	%rs127, %r546;
	st.local.v2.u8 	[%rd4+70], {%rs124, %rs127};
	bfe.u32 	%r547, %r536, 16, 8;
	cvt.u16.u32 	%rs128, %r547;
	bfe.u32 	%r548, %r536, 24, 8;
	cvt.u16.u32 	%rs129, %r548;
	st.local.v2.u8 	[%rd4+72], {%rs126, %rs129};
	bfe.u32 	%r549, %r536, 0, 8;
	cvt.u16.u32 	%rs130, %r549;
	bfe.u32 	%r550, %r536, 8, 8;
	cvt.u16.u32 	%rs131, %r550;
	st.local.v2.u8 	[%rd4+74], {%rs128, %rs131};
	bfe.u32 	%r551, %r535, 16, 8;
	cvt.u16.u32 	%rs132, %r551;
	bfe.u32 	%r552, %r535, 24, 8;
	cvt.u16.u32 	%rs133, %r552;
	st.local.v2.u8 	[%rd4+76], {%rs130, %rs133};
	bfe.u32 	%r553, %r535, 0, 8;
	cvt.u16.u32 	%rs134, %r553;
	bfe.u32 	%r554, %r535, 8, 8;
	cvt.u16.u32 	%rs135, %r554;
	st.local.v2.u8 	[%rd4+78], {%rs132, %rs135};
	ld.local.v4.u32 	{%r555, %r556, %r557, %r558}, [%rd1+192];
	bfe.u32 	%r559, %r558, 16, 8;
	cvt.u16.u32 	%rs136, %r559;
	bfe.u32 	%r560, %r558, 24, 8;
	cvt.u16.u32 	%rs137, %r560;
	st.local.v2.u8 	[%rd4+80], {%rs134, %rs137};
	bfe.u32 	%r561, %r558, 0, 8;
	cvt.u16.u32 	%rs138, %r561;
	bfe.u32 	%r562, %r558, 8, 8;
	cvt.u16.u32 	%rs139, %r562;
	st.local.v2.u8 	[%rd4+82], {%rs136, %rs139};
	bfe.u32 	%r563, %r557, 16, 8;
	cvt.u16.u32 	%rs140, %r563;
	bfe.u32 	%r564, %r557, 24, 8;
	cvt.u16.u32 	%rs141, %r564;
	st.local.v2.u8 	[%rd4+84], {%rs138, %rs141};
	bfe.u32 	%r565, %r557, 0, 8;
	cvt.u16.u32 	%rs142, %r565;
	bfe.u32 	%r566, %r557, 8, 8;
	cvt.u16.u32 	%rs143, %r566;
	st.local.v2.u8 	[%rd4+86], {%rs140, %rs143};
	bfe.u32 	%r567, %r556, 16, 8;
	cvt.u16.u32 	%rs144, %r567;
	bfe.u32 	%r568, %r556, 24, 8;
	cvt.u16.u32 	%rs145, %r568;
	st.local.v2.u8 	[%rd4+88], {%rs142, %rs145};
	bfe.u32 	%r569, %r556, 0, 8;
	cvt.u16.u32 	%rs146, %r569;
	bfe.u32 	%r570, %r556, 8, 8;
	cvt.u16.u32 	%rs147, %r570;
	st.local.v2.u8 	[%rd4+90], {%rs144, %rs147};
	bfe.u32 	%r571, %r555, 16, 8;
	cvt.u16.u32 	%rs148, %r571;
	bfe.u32 	%r572, %r555, 24, 8;
	cvt.u16.u32 	%rs149, %r572;
	st.local.v2.u8 	[%rd4+92], {%rs146, %rs149};
	bfe.u32 	%r573, %r555, 0, 8;
	cvt.u16.u32 	%rs150, %r573;
	bfe.u32 	%r574, %r555, 8, 8;
	cvt.u16.u32 	%rs151, %r574;
	st.local.v2.u8 	[%rd4+94], {%rs148, %rs151};
	ld.local.v4.u32 	{%r575, %r576, %r577, %r578}, [%rd1+176];
	bfe.u32 	%r579, %r578, 16, 8;
	cvt.u16.u32 	%rs152, %r579;
	bfe.u32 	%r580, %r578, 24, 8;
	cvt.u16.u32 	%rs153, %r580;
	st.local.v2.u8 	[%rd4+96], {%rs150, %rs153};
	bfe.u32 	%r581, %r578, 0, 8;
	cvt.u16.u32 	%rs154, %r581;
	bfe.u32 	%r582, %r578, 8, 8;
	cvt.u16.u32 	%rs155, %r582;
	st.local.v2.u8 	[%rd4+98], {%rs152, %rs155};
	bfe.u32 	%r583, %r577, 16, 8;
	cvt.u16.u32 	%rs156, %r583;
	bfe.u32 	%r584, %r577, 24, 8;
	cvt.u16.u32 	%rs157, %r584;
	st.local.v2.u8 	[%rd4+100], {%rs154, %rs157};
	bfe.u32 	%r585, %r577, 0, 8;
	cvt.u16.u32 	%rs158, %r585;
	bfe.u32 	%r586, %r577, 8, 8;
	cvt.u16.u32 	%rs159, %r586;
	st.local.v2.u8 	[%rd4+102], {%rs156, %rs159};
	bfe.u32 	%r587, %r576, 16, 8;
	cvt.u16.u32 	%rs160, %r587;
	bfe.u32 	%r588, %r576, 24, 8;
	cvt.u16.u32 	%rs161, %r588;
	st.local.v2.u8 	[%rd4+104], {%rs158, %rs161};
	bfe.u32 	%r589, %r576, 0, 8;
	cvt.u16.u32 	%rs162, %r589;
	bfe.u32 	%r590, %r576, 8, 8;
	cvt.u16.u32 	%rs163, %r590;
	st.local.v2.u8 	[%rd4+106], {%rs160, %rs163};
	bfe.u32 	%r591, %r575, 16, 8;
	cvt.u16.u32 	%rs164, %r591;
	bfe.u32 	%r592, %r575, 24, 8;
	cvt.u16.u32 	%rs165, %r592;
	st.local.v2.u8 	[%rd4+108], {%rs162, %rs165};
	bfe.u32 	%r593, %r575, 0, 8;
	cvt.u16.u32 	%rs166, %r593;
	bfe.u32 	%r594, %r575, 8, 8;
	cvt.u16.u32 	%rs167, %r594;
	st.local.v2.u8 	[%rd4+110], {%rs164, %rs167};
	ld.local.v4.u32 	{%r595, %r596, %r597, %r598}, [%rd1+160];
	bfe.u32 	%r599, %r598, 16, 8;
	cvt.u16.u32 	%rs168, %r599;
	bfe.u32 	%r600, %r598, 24, 8;
	cvt.u16.u32 	%rs169, %r600;
	st.local.v2.u8 	[%rd4+112], {%rs166, %rs169};
	bfe.u32 	%r601, %r598, 0, 8;
	cvt.u16.u32 	%rs170, %r601;
	bfe.u32 	%r602, %r598, 8, 8;
	cvt.u16.u32 	%rs171, %r602;
	st.local.v2.u8 	[%rd4+114], {%rs168, %rs171};
	bfe.u32 	%r603, %r597, 16, 8;
	cvt.u16.u32 	%rs172, %r603;
	bfe.u32 	%r604, %r597, 24, 8;
	cvt.u16.u32 	%rs173, %r604;
	st.local.v2.u8 	[%rd4+116], {%rs170, %rs173};
	bfe.u32 	%r605, %r597, 0, 8;
	cvt.u16.u32 	%rs174, %r605;
	bfe.u32 	%r606, %r597, 8, 8;
	cvt.u16.u32 	%rs175, %r606;
	st.local.v2.u8 	[%rd4+118], {%rs172, %rs175};
	bfe.u32 	%r607, %r596, 16, 8;
	cvt.u16.u32 	%rs176, %r607;
	bfe.u32 	%r608, %r596, 24, 8;
	cvt.u16.u32 	%rs177, %r608;
	st.local.v2.u8 	[%rd4+120], {%rs174, %rs177};
	bfe.u32 	%r609, %r596, 0, 8;
	cvt.u16.u32 	%rs178, %r609;
	bfe.u32 	%r610, %r596, 8, 8;
	cvt.u16.u32 	%rs179, %r610;
	st.local.v2.u8 	[%rd4+122], {%rs176, %rs179};
	bfe.u32 	%r611, %r595, 16, 8;
	cvt.u16.u32 	%rs180, %r611;
	bfe.u32 	%r612, %r595, 24, 8;
	cvt.u16.u32 	%rs181, %r612;
	st.local.v2.u8 	[%rd4+124], {%rs178, %rs181};
	bfe.u32 	%r613, %r595, 0, 8;
	cvt.u16.u32 	%rs182, %r613;
	bfe.u32 	%r614, %r595, 8, 8;
	cvt.u16.u32 	%rs183, %r614;
	st.local.v2.u8 	[%rd4+126], {%rs180, %rs183};
	ld.local.v4.u32 	{%r615, %r616, %r617, %r618}, [%rd1+144];
	bfe.u32 	%r619, %r618, 16, 8;
	cvt.u16.u32 	%rs184, %r619;
	bfe.u32 	%r620, %r618, 24, 8;
	cvt.u16.u32 	%rs185, %r620;
	st.local.v2.u8 	[%rd4+128], {%rs182, %rs185};
	bfe.u32 	%r621, %r618, 0, 8;
	cvt.u16.u32 	%rs186, %r621;
	bfe.u32 	%r622, %r618, 8, 8;
	cvt.u16.u32 	%rs187, %r622;
	st.local.v2.u8 	[%rd4+130], {%rs184, %rs187};
	bfe.u32 	%r623, %r617, 16, 8;
	cvt.u16.u32 	%rs188, %r623;
	bfe.u32 	%r624, %r617, 24, 8;
	cvt.u16.u32 	%rs189, %r624;
	st.local.v2.u8 	[%rd4+132], {%rs186, %rs189};
	bfe.u32 	%r625, %r617, 0, 8;
	cvt.u16.u32 	%rs190, %r625;
	bfe.u32 	%r626, %r617, 8, 8;
	cvt.u16.u32 	%rs191, %r626;
	st.local.v2.u8 	[%rd4+134], {%rs188, %rs191};
	bfe.u32 	%r627, %r616, 16, 8;
	cvt.u16.u32 	%rs192, %r627;
	bfe.u32 	%r628, %r616, 24, 8;
	cvt.u16.u32 	%rs193, %r628;
	st.local.v2.u8 	[%rd4+136], {%rs190, %rs193};
	bfe.u32 	%r629, %r616, 0, 8;
	cvt.u16.u32 	%rs194, %r629;
	bfe.u32 	%r630, %r616, 8, 8;
	cvt.u16.u32 	%rs195, %r630;
	st.local.v2.u8 	[%rd4+138], {%rs192, %rs195};
	bfe.u32 	%r631, %r615, 16, 8;
	cvt.u16.u32 	%rs196, %r631;
	bfe.u32 	%r632, %r615, 24, 8;
	cvt.u16.u32 	%rs197, %r632;
	st.local.v2.u8 	[%rd4+140], {%rs194, %rs197};
	bfe.u32 	%r633, %r615, 0, 8;
	cvt.u16.u32 	%rs198, %r633;
	bfe.u32 	%r634, %r615, 8, 8;
	cvt.u16.u32 	%rs199, %r634;
	st.local.v2.u8 	[%rd4+142], {%rs196, %rs199};
	ld.local.v4.u32 	{%r635, %r636, %r637, %r638}, [%rd1+128];
	bfe.u32 	%r639, %r638, 16, 8;
	cvt.u16.u32 	%rs200, %r639;
	bfe.u32 	%r640, %r638, 24, 8;
	cvt.u16.u32 	%rs201, %r640;
	st.local.v2.u8 	[%rd4+144], {%rs198, %rs201};
	bfe.u32 	%r641, %r638, 0, 8;
	cvt.u16.u32 	%rs202, %r641;
	bfe.u32 	%r642, %r638, 8, 8;
	cvt.u16.u32 	%rs203, %r642;
	st.local.v2.u8 	[%rd4+146], {%rs200, %rs203};
	bfe.u32 	%r643, %r637, 16, 8;
	cvt.u16.u32 	%rs204, %r643;
	bfe.u32 	%r644, %r637, 24, 8;
	cvt.u16.u32 	%rs205, %r644;
	st.local.v2.u8 	[%rd4+148], {%rs202, %rs205};
	bfe.u32 	%r645, %r637, 0, 8;
	cvt.u16.u32 	%rs206, %r645;
	bfe.u32 	%r646, %r637, 8, 8;
	cvt.u16.u32 	%rs207, %r646;
	st.local.v2.u8 	[%rd4+150], {%rs204, %rs207};
	bfe.u32 	%r647, %r636, 16, 8;
	cvt.u16.u32 	%rs208, %r647;
	bfe.u32 	%r648, %r636, 24, 8;
	cvt.u16.u32 	%rs209, %r648;
	st.local.v2.u8 	[%rd4+152], {%rs206, %rs209};
	bfe.u32 	%r649, %r636, 0, 8;
	cvt.u16.u32 	%rs210, %r649;
	bfe.u32 	%r650, %r636, 8, 8;
	cvt.u16.u32 	%rs211, %r650;
	st.local.v2.u8 	[%rd4+154], {%rs208, %rs211};
	bfe.u32 	%r651, %r635, 16, 8;
	cvt.u16.u32 	%rs212, %r651;
	bfe.u32 	%r652, %r635, 24, 8;
	cvt.u16.u32 	%rs213, %r652;
	st.local.v2.u8 	[%rd4+156], {%rs210, %rs213};
	bfe.u32 	%r653, %r635, 0, 8;
	cvt.u16.u32 	%rs214, %r653;
	bfe.u32 	%r654, %r635, 8, 8;
	cvt.u16.u32 	%rs215, %r654;
	st.local.v2.u8 	[%rd4+158], {%rs212, %rs215};
	ld.local.v4.u32 	{%r655, %r656, %r657, %r658}, [%rd1+112];
	bfe.u32 	%r659, %r658, 16, 8;
	cvt.u16.u32 	%rs216, %r659;
	bfe.u32 	%r660, %r658, 24, 8;
	cvt.u16.u32 	%rs217, %r660;
	st.local.v2.u8 	[%rd4+160], {%rs214, %rs217};
	bfe.u32 	%r661, %r658, 0, 8;
	cvt.u16.u32 	%rs218, %r661;
	bfe.u32 	%r662, %r658, 8, 8;
	cvt.u16.u32 	%rs219, %r662;
	st.local.v2.u8 	[%rd4+162], {%rs216, %rs219};
	bfe.u32 	%r663, %r657, 16, 8;
	cvt.u16.u32 	%rs220, %r663;
	bfe.u32 	%r664, %r657, 24, 8;
	cvt.u16.u32 	%rs221, %r664;
	st.local.v2.u8 	[%rd4+164], {%rs218, %rs221};
	bfe.u32 	%r665, %r657, 0, 8;
	cvt.u16.u32 	%rs222, %r665;
	bfe.u32 	%r666, %r657, 8, 8;
	cvt.u16.u32 	%rs223, %r666;
	st.local.v2.u8 	[%rd4+166], {%rs220, %rs223};
	bfe.u32 	%r667, %r656, 16, 8;
	cvt.u16.u32 	%rs224, %r667;
	bfe.u32 	%r668, %r656, 24, 8;
	cvt.u16.u32 	%rs225, %r668;
	st.local.v2.u8 	[%rd4+168], {%rs222, %rs225};
	bfe.u32 	%r669, %r656, 0, 8;
	cvt.u16.u32 	%rs226, %r669;
	bfe.u32 	%r670, %r656, 8, 8;
	cvt.u16.u32 	%rs227, %r670;
	st.local.v2.u8 	[%rd4+170], {%rs224, %rs227};
	bfe.u32 	%r671, %r655, 16, 8;
	cvt.u16.u32 	%rs228, %r671;
	bfe.u32 	%r672, %r655, 24, 8;
	cvt.u16.u32 	%rs229, %r672;
	st.local.v2.u8 	[%rd4+172], {%rs226, %rs229};
	bfe.u32 	%r673, %r655, 0, 8;
	cvt.u16.u32 	%rs230, %r673;
	bfe.u32 	%r674, %r655, 8, 8;
	cvt.u16.u32 	%rs231, %r674;
	st.local.v2.u8 	[%rd4+174], {%rs228, %rs231};
	ld.local.v4.u32 	{%r675, %r676, %r677, %r678}, [%rd1+96];
	bfe.u32 	%r679, %r678, 16, 8;
	cvt.u16.u32 	%rs232, %r679;
	bfe.u32 	%r680, %r678, 24, 8;
	cvt.u16.u32 	%rs233, %r680;
	st.local.v2.u8 	[%rd4+176], {%rs230, %rs233};
	bfe.u32 	%r681, %r678, 0, 8;
	cvt.u16.u32 	%rs234, %r681;
	bfe.u32 	%r682, %r678, 8, 8;
	cvt.u16.u32 	%rs235, %r682;
	st.local.v2.u8 	[%rd4+178], {%rs232, %rs235};
	bfe.u32 	%r683, %r677, 16, 8;
	cvt.u16.u32 	%rs236, %r683;
	bfe.u32 	%r684, %r677, 24, 8;
	cvt.u16.u32 	%rs237, %r684;
	st.local.v2.u8 	[%rd4+180], {%rs234, %rs237};
	bfe.u32 	%r685, %r677, 0, 8;
	cvt.u16.u32 	%rs238, %r685;
	bfe.u32 	%r686, %r677, 8, 8;
	cvt.u16.u32 	%rs239, %r686;
	st.local.v2.u8 	[%rd4+182], {%rs236, %rs239};
	bfe.u32 	%r687, %r676, 16, 8;
	cvt.u16.u32 	%rs240, %r687;
	bfe.u32 	%r688, %r676, 24, 8;
	cvt.u16.u32 	%rs241, %r688;
	st.local.v2.u8 	[%rd4+184], {%rs238, %rs241};
	bfe.u32 	%r689, %r676, 0, 8;
	cvt.u16.u32 	%rs242, %r689;
	bfe.u32 	%r690, %r676, 8, 8;
	cvt.u16.u32 	%rs243, %r690;
	st.local.v2.u8 	[%rd4+186], {%rs240, %rs243};
	bfe.u32 	%r691, %r675, 16, 8;
	cvt.u16.u32 	%rs244, %r691;
	bfe.u32 	%r692, %r675, 24, 8;
	cvt.u16.u32 	%rs245, %r692;
	st.local.v2.u8 	[%rd4+188], {%rs242, %rs245};
	bfe.u32 	%r693, %r675, 0, 8;
	cvt.u16.u32 	%rs246, %r693;
	bfe.u32 	%r694, %r675, 8, 8;
	cvt.u16.u32 	%rs247, %r694;
	st.local.v2.u8 	[%rd4+190], {%rs244, %rs247};
	ld.local.v4.u32 	{%r695, %r696, %r697, %r698}, [%rd1+80];
	bfe.u32 	%r699, %r698, 16, 8;
	cvt.u16.u32 	%rs248, %r699;
	bfe.u32 	%r700, %r698, 24, 8;
	cvt.u16.u32 	%rs249, %r700;
	st.local.v2.u8 	[%rd4+192], {%rs246, %rs249};
	bfe.u32 	%r701, %r698, 0, 8;
	cvt.u16.u32 	%rs250, %r701;
	bfe.u32 	%r702, %r698, 8, 8;
	cvt.u16.u32 	%rs251, %r702;
	st.local.v2.u8 	[%rd4+194], {%rs248, %rs251};
	bfe.u32 	%r703, %r697, 16, 8;
	cvt.u16.u32 	%rs252, %r703;
	bfe.u32 	%r704, %r697, 24, 8;
	cvt.u16.u32 	%rs253, %r704;
	st.local.v2.u8 	[%rd4+196], {%rs250, %rs253};
	bfe.u32 	%r705, %r697, 0, 8;
	cvt.u16.u32 	%rs254, %r705;
	bfe.u32 	%r706, %r697, 8, 8;
	cvt.u16.u32 	%rs255, %r706;
	st.local.v2.u8 	[%rd4+198], {%rs252, %rs255};
	bfe.u32 	%r707, %r696, 16, 8;
	cvt.u16.u32 	%rs256, %r707;
	bfe.u32 	%r708, %r696, 24, 8;
	cvt.u16.u32 	%rs257, %r708;
	st.local.v2.u8 	[%rd4+200], {%rs254, %rs257};
	bfe.u32 	%r709, %r696, 0, 8;
	cvt.u16.u32 	%rs258, %r709;
	bfe.u32 	%r710, %r696, 8, 8;
	cvt.u16.u32 	%rs259, %r710;
	st.local.v2.u8 	[%rd4+202], {%rs256, %rs259};
	bfe.u32 	%r711, %r695, 16, 8;
	cvt.u16.u32 	%rs260, %r711;
	bfe.u32 	%r712, %r695, 24, 8;
	cvt.u16.u32 	%rs261, %r712;
	st.local.v2.u8 	[%rd4+204], {%rs258, %rs261};
	bfe.u32 	%r713, %r695, 0, 8;
	cvt.u16.u32 	%rs262, %r713;
	bfe.u32 	%r714, %r695, 8, 8;
	cvt.u16.u32 	%rs263, %r714;
	st.local.v2.u8 	[%rd4+206], {%rs260, %rs263};
	ld.local.v4.u32 	{%r715, %r716, %r717, %r718}, [%rd1+64];
	bfe.u32 	%r719, %r718, 16, 8;
	cvt.u16.u32 	%rs264, %r719;
	bfe.u32 	%r720, %r718, 24, 8;
	cvt.u16.u32 	%rs265, %r720;
	st.local.v2.u8 	[%rd4+208], {%rs262, %rs265};
	bfe.u32 	%r721, %r718, 0, 8;
	cvt.u16.u32 	%rs266, %r721;
	bfe.u32 	%r722, %r718, 8, 8;
	cvt.u16.u32 	%rs267, %r722;
	st.local.v2.u8 	[%rd4+210], {%rs264, %rs267};
	bfe.u32 	%r723, %r717, 16, 8;
	cvt.u16.u32 	%rs268, %r723;
	bfe.u32 	%r724, %r717, 24, 8;
	cvt.u16.u32 	%rs269, %r724;
	st.local.v2.u8 	[%rd4+212], {%rs266, %rs269};
	bfe.u32 	%r725, %r717, 0, 8;
	cvt.u16.u32 	%rs270, %r725;
	bfe.u32 	%r726, %r717, 8, 8;
	cvt.u16.u32 	%rs271, %r726;
	st.local.v2.u8 	[%rd4+214], {%rs268, %rs271};
	bfe.u32 	%r727, %r716, 16, 8;
	cvt.u16.u32 	%rs272, %r727;
	bfe.u32 	%r728, %r716, 24, 8;
	cvt.u16.u32 	%rs273, %r728;
	st.local.v2.u8 	[%rd4+216], {%rs270, %rs273};
	bfe.u32 	%r729, %r716, 0, 8;
	cvt.u16.u32 	%rs274, %r729;
	bfe.u32 	%r730, %r716, 8, 8;
	cvt.u16.u32 	%rs275, %r730;
	st.local.v2.u8 	[%rd4+218], {%rs272, %rs275};
	bfe.u32 	%r731, %r715, 16, 8;
	cvt.u16.u32 	%rs276, %r731;
	bfe.u32 	%r732, %r715, 24, 8;
	cvt.u16.u32 	%rs277, %r732;
	st.local.v2.u8 	[%rd4+220], {%rs274, %rs277};
	bfe.u32 	%r733, %r715, 0, 8;
	cvt.u16.u32 	%rs278, %r733;
	bfe.u32 	%r734, %r715, 8, 8;
	cvt.u16.u32 	%rs279, %r734;
	st.local.v2.u8 	[%rd4+222], {%rs276, %rs279};
	ld.local.v4.u32 	{%r735, %r736, %r737, %r738}, [%rd1+48];
	bfe.u32 	%r739, %r738, 16, 8;
	cvt.u16.u32 	%rs280, %r739;
	bfe.u32 	%r740, %r738, 24, 8;
	cvt.u16.u32 	%rs281, %r740;
	st.local.v2.u8 	[%rd4+224], {%rs278, %rs281};
	bfe.u32 	%r741, %r738, 0, 8;
	cvt.u16.u32 	%rs282, %r741;
	bfe.u32 	%r742, %r738, 8, 8;
	cvt.u16.u32 	%rs283, %r742;
	st.local.v2.u8 	[%rd4+226], {%rs280, %rs283};
	bfe.u32 	%r743, %r737, 16, 8;
	cvt.u16.u32 	%rs284, %r743;
	bfe.u32 	%r744, %r737, 24, 8;
	cvt.u16.u32 	%rs285, %r744;
	st.local.v2.u8 	[%rd4+228], {%rs282, %rs285};
	bfe.u32 	%r745, %r737, 0, 8;
	cvt.u16.u32 	%rs286, %r745;
	bfe.u32 	%r746, %r737, 8, 8;
	cvt.u16.u32 	%rs287, %r746;
	st.local.v2.u8 	[%rd4+230], {%rs284, %rs287};
	bfe.u32 	%r747, %r736, 16, 8;
	cvt.u16.u32 	%rs288, %r747;
	bfe.u32 	%r748, %r736, 24, 8;
	cvt.u16.u32 	%rs289, %r748;
	st.local.v2.u8 	[%rd4+232], {%rs286, %rs289};
	bfe.u32 	%r749, %r736, 0, 8;
	cvt.u16.u32 	%rs290, %r749;
	bfe.u32 	%r750, %r736, 8, 8;
	cvt.u16.u32 	%rs291, %r750;
	st.local.v2.u8 	[%rd4+234], {%rs288, %rs291};
	bfe.u32 	%r751, %r735, 16, 8;
	cvt.u16.u32 	%rs292, %r751;
	bfe.u32 	%r752, %r735, 24, 8;
	cvt.u16.u32 	%rs293, %r752;
	st.local.v2.u8 	[%rd4+236], {%rs290, %rs293};
	bfe.u32 	%r753, %r735, 0, 8;
	cvt.u16.u32 	%rs294, %r753;
	bfe.u32 	%r754, %r735, 8, 8;
	cvt.u16.u32 	%rs295, %r754;
	st.local.v2.u8 	[%rd4+238], {%rs292, %rs295};
	ld.local.v4.u32 	{%r755, %r756, %r757, %r758}, [%rd1+32];
	bfe.u32 	%r759, %r758, 16, 8;
	cvt.u16.u32 	%rs296, %r759;
	bfe.u32 	%r760, %r758, 24, 8;
	cvt.u16.u32 	%rs297, %r760;
	st.local.v2.u8 	[%rd4+240], {%rs294, %rs297};
	bfe.u32 	%r761, %r758, 0, 8;
	cvt.u16.u32 	%rs298, %r761;
	bfe.u32 	%r762, %r758, 8, 8;
	cvt.u16.u32 	%rs299, %r762;
	st.local.v2.u8 	[%rd4+242], {%rs296, %rs299};
	bfe.u32 	%r763, %r757, 16, 8;
	cvt.u16.u32 	%rs300, %r763;
	bfe.u32 	%r764, %r757, 24, 8;
	cvt.u16.u32 	%rs301, %r764;
	st.local.v2.u8 	[%rd4+244], {%rs298, %rs301};
	bfe.u32 	%r765, %r757, 0, 8;
	cvt.u16.u32 	%rs302, %r765;
	bfe.u32 	%r766, %r757, 8, 8;
	cvt.u16.u32 	%rs303, %r766;
	st.local.v2.u8 	[%rd4+246], {%rs300, %rs303};
	bfe.u32 	%r767, %r756, 16, 8;
	cvt.u16.u32 	%rs304, %r767;
	bfe.u32 	%r768, %r756, 24, 8;
	cvt.u16.u32 	%rs305, %r768;
	st.local.v2.u8 	[%rd4+248], {%rs302, %rs305};
	bfe.u32 	%r769, %r756, 0, 8;
	cvt.u16.u32 	%rs306, %r769;
	bfe.u32 	%r770, %r756, 8, 8;
	cvt.u16.u32 	%rs307, %r770;
	st.local.v2.u8 	[%rd4+250], {%rs304, %rs307};
	bfe.u32 	%r771, %r755, 16, 8;
	cvt.u16.u32 	%rs308, %r771;
	bfe.u32 	%r772, %r755, 24, 8;
	cvt.u16.u32 	%rs309, %r772;
	st.local.v2.u8 	[%rd4+252], {%rs306, %rs309};
	bfe.u32 	%r773, %r755, 0, 8;
	cvt.u16.u32 	%rs310, %r773;
	bfe.u32 	%r774, %r755, 8, 8;
	cvt.u16.u32 	%rs311, %r774;
	st.local.v2.u8 	[%rd4+254], {%rs308, %rs311};
	ld.local.v4.u32 	{%r775, %r776, %r777, %r778}, [%rd1+16];
	bfe.u32 	%r779, %r778, 16, 8;
	cvt.u16.u32 	%rs312, %r779;
	bfe.u32 	%r780, %r778, 24, 8;
	cvt.u16.u32 	%rs313, %r780;
	st.local.v2.u8 	[%rd4+256], {%rs310, %rs313};
	bfe.u32 	%r781, %r778, 0, 8;
	cvt.u16.u32 	%rs314, %r781;
	bfe.u32 	%r782, %r778, 8, 8;
	cvt.u16.u32 	%rs315, %r782;
	st.local.v2.u8 	[%rd4+258], {%rs312, %rs315};
	bfe.u32 	%r783, %r777, 16, 8;
	cvt.u16.u32 	%rs316, %r783;
	bfe.u32 	%r784, %r777, 24, 8;
	cvt.u16.u32 	%rs317, %r784;
	st.local.v2.u8 	[%rd4+260], {%rs314, %rs317};
	bfe.u32 	%r785, %r777, 0, 8;
	cvt.u16.u32 	%rs318, %r785;
	bfe.u32 	%r786, %r777, 8, 8;
	cvt.u16.u32 	%rs319, %r786;
	st.local.v2.u8 	[%rd4+262], {%rs316, %rs319};
	bfe.u32 	%r787, %r776, 16, 8;
	cvt.u16.u32 	%rs320, %r787;
	bfe.u32 	%r788, %r776, 24, 8;
	cvt.u16.u32 	%rs321, %r788;
	st.local.v2.u8 	[%rd4+264], {%rs318, %rs321};
	bfe.u32 	%r789, %r776, 0, 8;
	cvt.u16.u32 	%rs322, %r789;
	bfe.u32 	%r790, %r776, 8, 8;
	cvt.u16.u32 	%rs323, %r790;
	st.local.v2.u8 	[%rd4+266], {%rs320, %rs323};
	bfe.u32 	%r791, %r775, 16, 8;
	cvt.u16.u32 	%rs324, %r791;
	bfe.u32 	%r792, %r775, 24, 8;
	cvt.u16.u32 	%rs325, %r792;
	st.local.v2.u8 	[%rd4+268], {%rs322, %rs325};
	bfe.u32 	%r793, %r775, 0, 8;
	cvt.u16.u32 	%rs326, %r793;
	bfe.u32 	%r794, %r775, 8, 8;
	cvt.u16.u32 	%rs327, %r794;
	st.local.v2.u8 	[%rd4+270], {%rs324, %rs327};
	ld.local.v4.u32 	{%r795, %r796, %r797, %r798}, [%rd1];
	bfe.u32 	%r799, %r798, 16, 8;
	cvt.u16.u32 	%rs328, %r799;
	bfe.u32 	%r800, %r798, 24, 8;
	cvt.u16.u32 	%rs329, %r800;
	st.local.v2.u8 	[%rd4+272], {%rs326, %rs329};
	bfe.u32 	%r801, %r798, 0, 8;
	cvt.u16.u32 	%rs330, %r801;
	bfe.u32 	%r802, %r798, 8, 8;
	cvt.u16.u32 	%rs331, %r802;
	st.local.v2.u8 	[%rd4+274], {%rs328, %rs331};
	bfe.u32 	%r803, %r797, 16, 8;
	cvt.u16.u32 	%rs332, %r803;
	bfe.u32 	%r804, %r797, 24, 8;
	cvt.u16.u32 	%rs333, %r804;
	st.local.v2.u8 	[%rd4+276], {%rs330, %rs333};
	bfe.u32 	%r805, %r797, 0, 8;
	cvt.u16.u32 	%rs334, %r805;
	bfe.u32 	%r806, %r797, 8, 8;
	cvt.u16.u32 	%rs335, %r806;
	st.local.v2.u8 	[%rd4+278], {%rs332, %rs335};
	bfe.u32 	%r807, %r796, 16, 8;
	cvt.u16.u32 	%rs336, %r807;
	bfe.u32 	%r808, %r796, 24, 8;
	cvt.u16.u32 	%rs337, %r808;
	st.local.v2.u8 	[%rd4+280], {%rs334, %rs337};
	bfe.u32 	%r809, %r796, 0, 8;
	cvt.u16.u32 	%rs338, %r809;
	bfe.u32 	%r810, %r796, 8, 8;
	cvt.u16.u32 	%rs339, %r810;
	st.local.v2.u8 	[%rd4+282], {%rs336, %rs339};
	bfe.u32 	%r811, %r795, 16, 8;
	cvt.u16.u32 	%rs340, %r811;
	bfe.u32 	%r812, %r795, 24, 8;
	cvt.u16.u32 	%rs341, %r812;
	st.local.v2.u8 	[%rd4+284], {%rs338, %rs341};
	bfe.u32 	%r813, %r795, 8, 8;
	cvt.u16.u32 	%rs342, %r813;
	st.local.v2.u8 	[%rd4+286], {%rs340, %rs342};
	bfe.u32 	%r814, %r795, 0, 8;
	cvt.u16.u32 	%rs343, %r814;
	ld.const.u8 	%rs344, [_ZN6vanity4cuda10DER_FOOTERE];
	st.local.v2.u8 	[%rd4+288], {%rs343, %rs344};
	ld.const.u8 	%rs345, [_ZN6vanity4cuda10DER_FOOTERE+1];
	ld.const.u8 	%rs346, [_ZN6vanity4cuda10DER_FOOTERE+2];
	st.local.v2.u8 	[%rd4+290], {%rs345, %rs346};
	ld.const.u8 	%rs347, [_ZN6vanity4cuda10DER_FOOTERE+3];
	ld.const.u8 	%rs348, [_ZN6vanity4cuda10DER_FOOTERE+4];
	st.local.v2.u8 	[%rd4+292], {%rs347, %rs348};
	mov.b32 	%r1320, 0;
	mov.b32 	%r1319, 1779033703;
	mov.b32 	%r1318, -1150833019;
	mov.b32 	%r1317, 1013904242;
	mov.b32 	%r1316, -1521486534;
	mov.b32 	%r1315, 1359893119;
	mov.b32 	%r1314, -1694144372;
	mov.b32 	%r1313, 528734635;
	mov.b32 	%r1312, 1541459225;
	add.s64 	%rd11, %rd1, 52;
$L__BB1_11:
	shl.b32 	%r816, %r1320, 6;
	setp.gt.u32 	%p15, %r1320, 4;
	cvt.u64.u32 	%rd143, %r816;
	add.s64 	%rd10, %rd4, %rd143;
	mov.b32 	%r1321, 0;
	@%p15 bra 	$L__BB1_13;
	ld.local.u8 	%rs349, [%rd10];
	mul.wide.u16 	%r1321, %rs349, 256;
$L__BB1_13:
	setp.gt.u32 	%p16, %r1320, 4;
	mov.b32 	%r1322, 0;
	@%p16 bra 	$L__BB1_15;
	ld.local.u8 	%r1322, [%rd10+1];
$L__BB1_15:
	setp.gt.u32 	%p17, %r1320, 4;
	add.s32 	%r28, %r1321, %r1322;
	mov.b32 	%r1323, 0;
	@%p17 bra 	$L__BB1_17;
	ld.local.u8 	%rs350, [%rd10+2];
	mul.wide.u16 	%r1323, %rs350, 256;
$L__BB1_17:
	setp.gt.u32 	%p18, %r1320, 4;
	mov.b32 	%r1324, 0;
	@%p18 bra 	$L__BB1_19;
	ld.local.u8 	%r1324, [%rd10+3];
$L__BB1_19:
	setp.gt.u32 	%p19, %r1320, 4;
	shl.b32 	%r821, %r28, 16;
	add.s32 	%r822, %r821, %r1323;
	add.s32 	%r1386, %r822, %r1324;
	st.local.u32 	[%rd1], %r1386;
	mov.b32 	%r1325, 0;
	@%p19 bra 	$L__BB1_21;
	ld.local.u8 	%rs351, [%rd10+4];
	mul.wide.u16 	%r1325, %rs351, 256;
$L__BB1_21:
	setp.gt.u32 	%p20, %r1320, 4;
	mov.b32 	%r1326, 0;
	@%p20 bra 	$L__BB1_23;
	ld.local.u8 	%r1326, [%rd10+5];
$L__BB1_23:
	setp.gt.u32 	%p21, %r1320, 4;
	add.s32 	%r38, %r1325, %r1326;
	mov.b32 	%r1327, 0;
	@%p21 bra 	$L__BB1_25;
	ld.local.u8 	%rs352, [%rd10+6];
	mul.wide.u16 	%r1327, %rs352, 256;
$L__BB1_25:
	setp.gt.u32 	%p22, %r1320, 4;
	@%p22 bra 	$L__BB1_27;
	ld.local.u8 	%r828, [%rd10+7];
	shl.b32 	%r829, %r38, 16;
	add.s32 	%r830, %r829, %r1327;
	add.s32 	%r831, %r830, %r828;
	st.local.u32 	[%rd1+4], %r831;
	ld.local.u8 	%rs353, [%rd10+8];
	mul.wide.u16 	%r1328, %rs353, 256;
	bra.uni 	$L__BB1_28;
$L__BB1_27:
	shl.b32 	%r826, %r38, 16;
	add.s32 	%r827, %r826, %r1327;
	st.local.u32 	[%rd1+4], %r827;
	mov.b32 	%r1328, 0;
$L__BB1_28:
	setp.gt.u32 	%p23, %r1320, 4;
	mov.b32 	%r1329, 0;
	@%p23 bra 	$L__BB1_30;
	ld.local.u8 	%r1329, [%rd10+9];
$L__BB1_30:
	setp.gt.u32 	%p24, %r1320, 4;
	add.s32 	%r45, %r1328, %r1329;
	mov.b32 	%r1330, 0;
	@%p24 bra 	$L__BB1_32;
	ld.local.u8 	%rs354, [%rd10+10];
	mul.wide.u16 	%r1330, %rs354, 256;
$L__BB1_32:
	setp.gt.u32 	%p25, %r1320, 4;
	@%p25 bra 	$L__BB1_34;
	ld.local.u8 	%r837, [%rd10+11];
	shl.b32 	%r838, %r45, 16;
	add.s32 	%r839, %r838, %r1330;
	add.s32 	%r840, %r839, %r837;
	st.local.u32 	[%rd1+8], %r840;
	ld.local.u8 	%rs355, [%rd10+12];
	mul.wide.u16 	%r1331, %rs355, 256;
	bra.uni 	$L__BB1_35;
$L__BB1_34:
	shl.b32 	%r835, %r45, 16;
	add.s32 	%r836, %r835, %r1330;
	st.local.u32 	[%rd1+8], %r836;
	mov.b32 	%r1331, 0;
$L__BB1_35:
	setp.gt.u32 	%p26, %r1320, 4;
	mov.b32 	%r1332, 0;
	@%p26 bra 	$L__BB1_37;
	ld.local.u8 	%r1332, [%rd10+13];
$L__BB1_37:
	setp.gt.u32 	%p27, %r1320, 4;
	add.s32 	%r52, %r1331, %r1332;
	mov.b32 	%r1333, 0;
	@%p27 bra 	$L__BB1_39;
	ld.local.u8 	%rs356, [%rd10+14];
	mul.wide.u16 	%r1333, %rs356, 256;
$L__BB1_39:
	setp.gt.u32 	%p28, %r1320, 4;
	@%p28 bra 	$L__BB1_41;
	ld.local.u8 	%r846, [%rd10+15];
	shl.b32 	%r847, %r52, 16;
	add.s32 	%r848, %r847, %r1333;
	add.s32 	%r849, %r848, %r846;
	st.local.u32 	[%rd1+12], %r849;
	ld.local.u8 	%rs357, [%rd10+16];
	mul.wide.u16 	%r1334, %rs357, 256;
	bra.uni 	$L__BB1_42;
$L__BB1_41:
	shl.b32 	%r844, %r52, 16;
	add.s32 	%r845, %r844, %r1333;
	st.local.u32 	[%rd1+12], %r845;
	mov.b32 	%r1334, 0;
$L__BB1_42:
	setp.gt.u32 	%p29, %r1320, 4;
	mov.b32 	%r1335, 0;
	@%p29 bra 	$L__BB1_44;
	ld.local.u8 	%r1335, [%rd10+17];
$L__BB1_44:
	setp.gt.u32 	%p30, %r1320, 4;
	add.s32 	%r59, %r1334, %r1335;
	mov.b32 	%r1336, 0;
	@%p30 bra 	$L__BB1_46;
	ld.local.u8 	%rs358, [%rd10+18];
	mul.wide.u16 	%r1336, %rs358, 256;
$L__BB1_46:
	setp.gt.u32 	%p31, %r1320, 4;
	@%p31 bra 	$L__BB1_48;
	ld.local.u8 	%r855, [%rd10+19];
	shl.b32 	%r856, %r59, 16;
	add.s32 	%r857, %r856, %r1336;
	add.s32 	%r858, %r857, %r855;
	st.local.u32 	[%rd1+16], %r858;
	ld.local.u8 	%rs359, [%rd10+20];
	mul.wide.u16 	%r1337, %rs359, 256;
	bra.uni 	$L__BB1_49;
$L__BB1_48:
	shl.b32 	%r853, %r59, 16;
	add.s32 	%r854, %r853, %r1336;
	st.local.u32 	[%rd1+16], %r854;
	mov.b32 	%r1337, 0;
$L__BB1_49:
	setp.gt.u32 	%p32, %r1320, 4;
	mov.b32 	%r1338, 0;
	@%p32 bra 	$L__BB1_51;
	ld.local.u8 	%r1338, [%rd10+21];
$L__BB1_51:
	setp.gt.u32 	%p33, %r1320, 4;
	add.s32 	%r66, %r1337, %r1338;
	mov.b32 	%r1339, 0;
	@%p33 bra 	$L__BB1_53;
	ld.local.u8 	%rs360, [%rd10+22];
	mul.wide.u16 	%r1339, %rs360, 256;
$L__BB1_53:
	setp.gt.u32 	%p34, %r1320, 4;
	@%p34 bra 	$L__BB1_55;
	ld.local.u8 	%r864, [%rd10+23];
	shl.b32 	%r865, %r66, 16;
	add.s32 	%r866, %r865, %r1339;
	add.s32 	%r867, %r866, %r864;
	st.local.u32 	[%rd1+20], %r867;
	ld.local.u8 	%rs361, [%rd10+24];
	mul.wide.u16 	%r1340, %rs361, 256;
	bra.uni 	$L__BB1_56;
$L__BB1_55:
	shl.b32 	%r862, %r66, 16;
	add.s32 	%r863, %r862, %r1339;
	st.local.u32 	[%rd1+20], %r863;
	mov.b32 	%r1340, 0;
$L__BB1_56:
	setp.gt.u32 	%p35, %r1320, 4;
	mov.b32 	%r1341, 0;
	@%p35 bra 	$L__BB1_58;
	ld.local.u8 	%r1341, [%rd10+25];
$L__BB1_58:
	setp.gt.u32 	%p36, %r1320, 4;
	add.s32 	%r73, %r1340, %r1341;
	mov.b32 	%r1342, 0;
	@%p36 bra 	$L__BB1_60;
	ld.local.u8 	%rs362, [%rd10+26];
	mul.wide.u16 	%r1342, %rs362, 256;
$L__BB1_60:
	setp.gt.u32 	%p37, %r1320, 4;
	@%p37 bra 	$L__BB1_62;
	ld.local.u8 	%r873, [%rd10+27];
	shl.b32 	%r874, %r73, 16;
	add.s32 	%r875, %r874, %r1342;
	add.s32 	%r876, %r875, %r873;
	st.local.u32 	[%rd1+24], %r876;
	ld.local.u8 	%rs363, [%rd10+28];
	mul.wide.u16 	%r1343, %rs363, 256;
	bra.uni 	$L__BB1_63;
$L__BB1_62:
	shl.b32 	%r871, %r73, 16;
	add.s32 	%r872, %r871, %r1342;
	st.local.u32 	[%rd1+24], %r872;
	mov.b32 	%r1343, 0;
$L__BB1_63:
	setp.gt.u32 	%p38, %r1320, 4;
	mov.b32 	%r1344, 0;
	@%p38 bra 	$L__BB1_65;
	ld.local.u8 	%r1344, [%rd10+29];
$L__BB1_65:
	setp.gt.u32 	%p39, %r1320, 4;
	add.s32 	%r80, %r1343, %r1344;
	mov.b32 	%r1345, 0;
	@%p39 bra 	$L__BB1_67;
	ld.local.u8 	%rs364, [%rd10+30];
	mul.wide.u16 	%r1345, %rs364, 256;
$L__BB1_67:
	setp.gt.u32 	%p40, %r1320, 4;
	@%p40 bra 	$L__BB1_69;
	ld.local.u8 	%r882, [%rd10+31];
	shl.b32 	%r883, %r80, 16;
	add.s32 	%r884, %r883, %r1345;
	add.s32 	%r885, %r884, %r882;
	st.local.u32 	[%rd1+28], %r885;
	ld.local.u8 	%rs365, [%rd10+32];
	mul.wide.u16 	%r1346, %rs365, 256;
	bra.uni 	$L__BB1_70;
$L__BB1_69:
	shl.b32 	%r880, %r80, 16;
	add.s32 	%r881, %r880, %r1345;
	st.local.u32 	[%rd1+28], %r881;
	mov.b32 	%r1346, 0;
$L__BB1_70:
	setp.gt.u32 	%p41, %r1320, 4;
	mov.b32 	%r1347, 0;
	@%p41 bra 	$L__BB1_72;
	ld.local.u8 	%r1347, [%rd10+33];
$L__BB1_72:
	setp.gt.u32 	%p42, %r1320, 4;
	add.s32 	%r87, %r1346, %r1347;
	mov.b32 	%r1348, 0;
	@%p42 bra 	$L__BB1_74;
	ld.local.u8 	%rs366, [%rd10+34];
	mul.wide.u16 	%r1348, %rs366, 256;
$L__BB1_74:
	setp.gt.u32 	%p43, %r1320, 4;
	mov.b32 	%r1349, 0;
	@%p43 bra 	$L__BB1_76;
	ld.local.u8 	%r1349, [%rd10+35];
$L__BB1_76:
	setp.gt.u32 	%p44, %r1320, 4;
	shl.b32 	%r890, %r87, 16;
	add.s32 	%r891, %r890, %r1348;
	add.s32 	%r1381, %r891, %r1349;
	st.local.u32 	[%rd1+32], %r1381;
	mov.b32 	%r1350, 0;
	@%p44 bra 	$L__BB1_78;
	ld.local.u8 	%rs367, [%rd10+36];
	mul.wide.u16 	%r1350, %rs367, 256;
$L__BB1_78:
	setp.gt.u32 	%p45, %r1320, 4;
	mov.b32 	%r1351, 0;
	@%p45 bra 	$L__BB1_80;
	ld.local.u8 	%r1351, [%rd10+37];
$L__BB1_80:
	add.s32 	%r97, %r1350, %r1351;
	setp.lt.u32 	%p46, %r1320, 4;
	@%p46 bra 	$L__BB1_82;
	setp.eq.s32 	%p47, %r1320, 4;
	selp.b32 	%r1352, 32768, 0, %p47;
	bra.uni 	$L__BB1_83;
$L__BB1_82:
	ld.local.u8 	%rs368, [%rd10+38];
	mul.wide.u16 	%r1352, %rs368, 256;
$L__BB1_83:
	setp.gt.u32 	%p48, %r1320, 3;
	mov.b32 	%r1353, 0;
	@%p48 bra 	$L__BB1_85;
	ld.local.u8 	%r1353, [%rd10+39];
$L__BB1_85:
	setp.gt.u32 	%p49, %r1320, 3;
	shl.b32 	%r895, %r97, 16;
	add.s32 	%r896, %r895, %r1352;
	add.s32 	%r1387, %r896, %r1353;
	st.local.u32 	[%rd1+36], %r1387;
	mov.b32 	%r1354, 0;
	@%p49 bra 	$L__BB1_87;
	ld.local.u8 	%rs369, [%rd10+40];
	mul.wide.u16 	%r1354, %rs369, 256;
$L__BB1_87:
	setp.gt.u32 	%p50, %r1320, 3;
	mov.b32 	%r1355, 0;
	@%p50 bra 	$L__BB1_89;
	ld.local.u8 	%r1355, [%rd10+41];
$L__BB1_89:
	setp.gt.u32 	%p51, %r1320, 3;
	add.s32 	%r108, %r1354, %r1355;
	mov.b32 	%r1356, 0;
	@%p51 bra 	$L__BB1_91;
	ld.local.u8 	%rs370, [%rd10+42];
	mul.wide.u16 	%r1356, %rs370, 256;
$L__BB1_91:
	mov.b32 	%r1357, 0;
	@%p51 bra 	$L__BB1_93;
	ld.local.u8 	%r1357, [%rd10+43];
$L__BB1_93:
	shl.b32 	%r901, %r108, 16;
	add.s32 	%r902, %r901, %r1356;
	add.s32 	%r1384, %r902, %r1357;
	st.local.u32 	[%rd1+40], %r1384;
	mov.b32 	%r1358, 0;
	@%p51 bra 	$L__BB1_95;
	ld.local.u8 	%rs371, [%rd10+44];
	mul.wide.u16 	%r1358, %rs371, 256;
$L__BB1_95:
	mov.b32 	%r1359, 0;
	@%p51 bra 	$L__BB1_97;
	ld.local.u8 	%r1359, [%rd10+45];
$L__BB1_97:
	add.s32 	%r118, %r1358, %r1359;
	mov.b32 	%r1360, 0;
	@%p51 bra 	$L__BB1_99;
	ld.local.u8 	%rs372, [%rd10+46];
	mul.wide.u16 	%r1360, %rs372, 256;
$L__BB1_99:
	mov.b32 	%r1361, 0;
	@%p51 bra 	$L__BB1_101;
	ld.local.u8 	%r1361, [%rd10+47];
$L__BB1_101:
	shl.b32 	%r907, %r118, 16;
	add.s32 	%r908, %r907, %r1360;
	add.s32 	%r1383, %r908, %r1361;
	st.local.u32 	[%rd1+44], %r1383;
	mov.b32 	%r1362, 0;
	@%p51 bra 	$L__BB1_103;
	ld.local.u8 	%rs373, [%rd10+48];
	mul.wide.u16 	%r1362, %rs373, 256;
$L__BB1_103:
	mov.b32 	%r1363, 0;
	@%p51 bra 	$L__BB1_105;
	ld.local.u8 	%r1363, [%rd10+49];
$L__BB1_105:
	add.s32 	%r128, %r1362, %r1363;
	mov.b32 	%r1364, 0;
	@%p51 bra 	$L__BB1_107;
	ld.local.u8 	%rs374, [%rd10+50];
	mul.wide.u16 	%r1364, %rs374, 256;
$L__BB1_107:
	mov.b32 	%r1365, 0;
	@%p51 bra 	$L__BB1_109;
	ld.local.u8 	%r1365, [%rd10+51];
$L__BB1_109:
	shl.b32 	%r913, %r128, 16;
	add.s32 	%r914, %r913, %r1364;
	add.s32 	%r1382, %r914, %r1365;
	st.local.u32 	[%rd1+48], %r1382;
	mov.b32 	%r1366, 0;
	@%p51 bra 	$L__BB1_111;
	ld.local.u8 	%rs375, [%rd10+52];
	mul.wide.u16 	%r1366, %rs375, 256;
$L__BB1_111:
	mov.b32 	%r1367, 0;
	@%p51 bra 	$L__BB1_113;
	ld.local.u8 	%r1367, [%rd10+53];
$L__BB1_113:
	add.s32 	%r138, %r1366, %r1367;
	mov.b32 	%r1368, 0;
	@%p51 bra 	$L__BB1_115;
	ld.local.u8 	%rs376, [%rd10+54];
	mul.wide.u16 	%r1368, %rs376, 256;
$L__BB1_115:
	@%p51 bra 	$L__BB1_117;
	cvt.u64.u32 	%rd144, %r816;
	add.s64 	%rd145, %rd4, %rd144;
	ld.local.u8 	%r920, [%rd145+55];
	shl.b32 	%r921, %r138, 16;
	add.s32 	%r922, %r921, %r1368;
	add.s32 	%r1379, %r922, %r920;
	st.local.u32 	[%rd1+52], %r1379;
	ld.local.u8 	%rs377, [%rd145+56];
	mul.wide.u16 	%r1370, %rs377, 256;
	bra.uni 	$L__BB1_118;
$L__BB1_117:
	shl.b32 	%r918, %r138, 16;
	add.s32 	%r1379, %r918, %r1368;
	st.local.u32 	[%rd1+52], %r1379;
	mov.b32 	%r1370, 0;
$L__BB1_118:
	mov.b32 	%r1371, 0;
	@%p51 bra 	$L__BB1_120;
	cvt.u64.u32 	%rd146, %r816;
	add.s64 	%rd147, %rd4, %rd146;
	ld.local.u8 	%r1371, [%rd147+57];
$L__BB1_120:
	add.s32 	%r148, %r1370, %r1371;
	mov.b32 	%r1372, 0;
	@%p51 bra 	$L__BB1_122;
	cvt.u64.u32 	%rd148, %r816;
	add.s64 	%rd149, %rd4, %rd148;
	ld.local.u8 	%rs378, [%rd149+58];
	mul.wide.u16 	%r1372, %rs378, 256;
$L__BB1_122:
	mov.b32 	%r1373, 0;
	@%p51 bra 	$L__BB1_124;
	cvt.u64.u32 	%rd150, %r816;
	add.s64 	%rd151, %rd4, %rd150;
	ld.local.u8 	%r1373, [%rd151+59];
$L__BB1_124:
	setp.eq.s32 	%p68, %r1320, 4;
	shl.b32 	%r930, %r148, 16;
	add.s32 	%r931, %r930, %r1372;
	add.s32 	%r1388, %r931, %r1373;
	st.local.u32 	[%rd1+56], %r1388;
	mov.b32 	%r1385, 2352;
	@%p68 bra 	$L__BB1_134;
	mov.b32 	%r1374, 0;
	@%p51 bra 	$L__BB1_127;
	cvt.u64.u32 	%rd152, %r816;
	add.s64 	%rd153, %rd4, %rd152;
	ld.local.u8 	%rs379, [%rd153+60];
	mul.wide.u16 	%r1374, %rs379, 256;
$L__BB1_127:
	mov.b32 	%r1375, 0;
	@%p51 bra 	$L__BB1_129;
	cvt.u64.u32 	%rd154, %r816;
	add.s64 	%rd155, %rd4, %rd154;
	ld.local.u8 	%r1375, [%rd155+61];
$L__BB1_129:
	add.s32 	%r158, %r1374, %r1375;
	mov.b32 	%r1376, 0;
	@%p51 bra 	$L__BB1_131;
	cvt.u64.u32 	%rd156, %r816;
	add.s64 	%rd157, %rd4, %rd156;
	ld.local.u8 	%rs380, [%rd157+62];
	mul.wide.u16 	%r1376, %rs380, 256;
$L__BB1_131:
	mov.b32 	%r1377, 0;
	@%p51 bra 	$L__BB1_133;
	shl.b32 	%r939, %r1320, 6;
	cvt.u64.u32 	%rd158, %r939;
	add.s64 	%rd159, %rd4, %rd158;
	ld.local.u8 	%r1377, [%rd159+63];
$L__BB1_133:
	shl.b32 	%r940, %r158, 16;
	add.s32 	%r941, %r940, %r1376;
	add.s32 	%r1385, %r941, %r1377;
$L__BB1_134:
	st.local.u32 	[%rd1+60], %r1385;
	mov.b32 	%r1380, 0;
	mov.u64 	%rd201, %rd11;
$L__BB1_135:
	.pragma "nounroll";
	mov.u32 	%r167, %r1381;
	shf.l.wrap.b32 	%r943, %r1388, %r1388, 15;
	shf.l.wrap.b32 	%r944, %r1388, %r1388, 13;
	xor.b32  	%r945, %r943, %r944;
	shr.u32 	%r946, %r1388, 10;
	xor.b32  	%r947, %r945, %r946;
	add.s32 	%r948, %r947, %r1387;
	ld.local.u32 	%r949, [%rd201+-48];
	shf.l.wrap.b32 	%r950, %r949, %r949, 25;
	shf.l.wrap.b32 	%r951, %r949, %r949, 14;
	xor.b32  	%r952, %r950, %r951;
	shr.u32 	%r953, %r949, 3;
	xor.b32  	%r954, %r952, %r953;
	add.s32 	%r955, %r948, %r1386;
	add.s32 	%r1381, %r955, %r954;
	shf.l.wrap.b32 	%r956, %r1385, %r1385, 15;
	shf.l.wrap.b32 	%r957, %r1385, %r1385, 13;
	xor.b32  	%r958, %r956, %r957;
	shr.u32 	%r959, %r1385, 10;
	xor.b32  	%r960, %r958, %r959;
	add.s32 	%r961, %r960, %r1384;
	ld.local.v2.u32 	{%r962, %r963}, [%rd201+-44];
	shf.l.wrap.b32 	%r964, %r962, %r962, 25;
	shf.l.wrap.b32 	%r965, %r962, %r962, 14;
	xor.b32  	%r966, %r964, %r965;
	shr.u32 	%r967, %r962, 3;
	xor.b32  	%r968, %r966, %r967;
	add.s32 	%r969, %r961, %r949;
	add.s32 	%r1387, %r969, %r968;
	shf.l.wrap.b32 	%r970, %r1381, %r1381, 15;
	shf.l.wrap.b32 	%r971, %r1381, %r1381, 13;
	xor.b32  	%r972, %r970, %r971;
	shr.u32 	%r973, %r1381, 10;
	xor.b32  	%r974, %r972, %r973;
	add.s32 	%r975, %r974, %r1383;
	shf.l.wrap.b32 	%r976, %r963, %r963, 25;
	shf.l.wrap.b32 	%r977, %r963, %r963, 14;
	xor.b32  	%r978, %r976, %r977;
	shr.u32 	%r979, %r963, 3;
	xor.b32  	%r980, %r978, %r979;
	add.s32 	%r981, %r975, %r962;
	add.s32 	%r1384, %r981, %r980;
	shf.l.wrap.b32 	%r982, %r1387, %r1387, 15;
	shf.l.wrap.b32 	%r983, %r1387, %r1387, 13;
	xor.b32  	%r984, %r982, %r983;
	shr.u32 	%r985, %r1387, 10;
	xor.b32  	%r986, %r984, %r985;
	add.s32 	%r987, %r986, %r1382;
	ld.local.u32 	%r988, [%rd201+-36];
	shf.l.wrap.b32 	%r989, %r988, %r988, 25;
	shf.l.wrap.b32 	%r990, %r988, %r988, 14;
	xor.b32  	%r991, %r989, %r990;
	shr.u32 	%r992, %r988, 3;
	xor.b32  	%r993, %r991, %r992;
	add.s32 	%r994, %r987, %r963;
	add.s32 	%r1383, %r994, %r993;
	st.local.v4.u32 	[%rd201+12], {%r1381, %r1387, %r1384, %r1383};
	shf.l.wrap.b32 	%r995, %r1384, %r1384, 15;
	shf.l.wrap.b32 	%r996, %r1384, %r1384, 13;
	xor.b32  	%r997, %r995, %r996;
	shr.u32 	%r998, %r1384, 10;
	xor.b32  	%r999, %r997, %r998;
	add.s32 	%r1000, %r999, %r1379;
	ld.local.u32 	%r1001, [%rd201+-32];
	shf.l.wrap.b32 	%r1002, %r1001, %r1001, 25;
	shf.l.wrap.b32 	%r1003, %r1001, %r1001, 14;
	xor.b32  	%r1004, %r1002, %r1003;
	shr.u32 	%r1005, %r1001, 3;
	xor.b32  	%r1006, %r1004, %r1005;
	add.s32 	%r1007, %r1000, %r988;
	add.s32 	%r1382, %r1007, %r1006;
	st.local.u32 	[%rd201+28], %r1382;
	shf.l.wrap.b32 	%r1008, %r1383, %r1383, 15;
	shf.l.wrap.b32 	%r1009, %r1383, %r1383, 13;
	xor.b32  	%r1010, %r1008, %r1009;
	shr.u32 	%r1011, %r1383, 10;
	xor.b32  	%r1012, %r1010, %r1011;
	ld.local.u32 	%r1013, [%rd201+4];
	add.s32 	%r1014, %r1012, %r1013;
	ld.local.u32 	%r1015, [%rd201+-28];
	shf.l.wrap.b32 	%r1016, %r1015, %r1015, 25;
	shf.l.wrap.b32 	%r1017, %r1015, %r1015, 14;
	xor.b32  	%r1018, %r1016, %r1017;
	shr.u32 	%r1019, %r1015, 3;
	xor.b32  	%r1020, %r1018, %r1019;
	add.s32 	%r1021, %r1014, %r1001;
	add.s32 	%r1379, %r1021, %r1020;
	add.s64 	%rd13, %rd201, 32;
	st.local.u32 	[%rd201+32], %r1379;
	shf.l.wrap.b32 	%r1022, %r1382, %r1382, 15;
	shf.l.wrap.b32 	%r1023, %r1382, %r1382, 13;
	xor.b32  	%r1024, %r1022, %r1023;
	shr.u32 	%r1025, %r1382, 10;
	xor.b32  	%r1026, %r1024, %r1025;
	ld.local.u32 	%r1027, [%rd201+8];
	add.s32 	%r1028, %r1026, %r1027;
	ld.local.u32 	%r1029, [%rd201+-24];
	shf.l.wrap.b32 	%r1030, %r1029, %r1029, 25;
	shf.l.wrap.b32 	%r1031, %r1029, %r1029, 14;
	xor.b32  	%r1032, %r1030, %r1031;
	shr.u32 	%r1033, %r1029, 3;
	xor.b32  	%r1034, %r1032, %r1033;
	add.s32 	%r1035, %r1028, %r1015;
	add.s32 	%r1388, %r1035, %r1034;
	shf.l.wrap.b32 	%r1036, %r1379, %r1379, 15;
	shf.l.wrap.b32 	%r1037, %r1379, %r1379, 13;
	xor.b32  	%r1038, %r1036, %r1037;
	shr.u32 	%r1039, %r1379, 10;
	xor.b32  	%r1040, %r1038, %r1039;
	add.s32 	%r1041, %r1040, %r1381;
	shf.l.wrap.b32 	%r1042, %r167, %r167, 25;
	shf.l.wrap.b32 	%r1043, %r167, %r167, 14;
	xor.b32  	%r1044, %r1042, %r1043;
	shr.u32 	%r1045, %r167, 3;
	xor.b32  	%r1046, %r1044, %r1045;
	add.s32 	%r1047, %r1041, %r1029;
	add.s32 	%r1385, %r1047, %r1046;
	st.local.v2.u32 	[%rd201+36], {%r1388, %r1385};
	add.s32 	%r1380, %r1380, 8;
	setp.ne.s32 	%p73, %r1380, 48;
	mov.u64 	%rd201, %rd13;
	mov.u32 	%r1386, %r167;
	@%p73 bra 	$L__BB1_135;
	mov.b32 	%r1389, 0;
	mov.u32 	%r1390, %r1319;
	mov.u32 	%r1391, %r1318;
	mov.u32 	%r1392, %r1317;
	mov.u32 	%r1393, %r1316;
	mov.u32 	%r1394, %r1315;
	mov.u32 	%r1395, %r1314;
	mov.u32 	%r1396, %r1313;
	mov.u32 	%r1397, %r1312;
$L__BB1_137:
	.pragma "nounroll";
	shf.l.wrap.b32 	%r1049, %r1394, %r1394, 26;
	shf.l.wrap.b32 	%r1050, %r1394, %r1394, 21;
	xor.b32  	%r1051, %r1049, %r1050;
	shf.l.wrap.b32 	%r1052, %r1394, %r1394, 7;
	xor.b32  	%r1053, %r1051, %r1052;
	and.b32  	%r1054, %r1394, %r1395;
	not.b32 	%r1055, %r1394;
	and.b32  	%r1056, %r1396, %r1055;
	or.b32  	%r1057, %r1054, %r1056;
	mul.wide.u32 	%rd160, %r1389, 4;
	mov.u64 	%rd161, _ZN6vanity4cuda1KE;
	add.s64 	%rd162, %rd161, %rd160;
	ld.const.u32 	%r1058, [%rd162];
	add.s64 	%rd163, %rd1, %rd160;
	ld.local.v4.u32 	{%r1059, %r1060, %r1061, %r1062}, [%rd163];
	add.s32 	%r1063, %r1057, %r1397;
	add.s32 	%r1064, %r1063, %r1053;
	add.s32 	%r1065, %r1064, %r1058;
	add.s32 	%r1066, %r1065, %r1059;
	shf.l.wrap.b32 	%r1067, %r1390, %r1390, 30;
	shf.l.wrap.b32 	%r1068, %r1390, %r1390, 19;
	xor.b32  	%r1069, %r1067, %r1068;
	shf.l.wrap.b32 	%r1070, %r1390, %r1390, 10;
	xor.b32  	%r1071, %r1069, %r1070;
	xor.b32  	%r1072, %r1391, %r1392;
	and.b32  	%r1073, %r1390, %r1072;
	and.b32  	%r1074, %r1391, %r1392;
	xor.b32  	%r1075, %r1073, %r1074;
	add.s32 	%r1076, %r1071, %r1075;
	add.s32 	%r1077, %r1066, %r1393;
	add.s32 	%r1078, %r1076, %r1066;
	shf.l.wrap.b32 	%r1079, %r1077, %r1077, 26;
	shf.l.wrap.b32 	%r1080, %r1077, %r1077, 21;
	xor.b32  	%r1081, %r1079, %r1080;
	shf.l.wrap.b32 	%r1082, %r1077, %r1077, 7;
	xor.b32  	%r1083, %r1081, %r1082;
	and.b32  	%r1084, %r1077, %r1394;
	not.b32 	%r1085, %r1077;
	and.b32  	%r1086, %r1395, %r1085;
	or.b32  	%r1087, %r1084, %r1086;
	ld.const.u32 	%r1088, [%rd162+4];
	add.s32 	%r1089, %r1087, %r1396;
	add.s32 	%r1090, %r1089, %r1083;
	add.s32 	%r1091, %r1090, %r1088;
	add.s32 	%r1092, %r1091, %r1060;
	shf.l.wrap.b32 	%r1093, %r1078, %r1078, 30;
	shf.l.wrap.b32 	%r1094, %r1078, %r1078, 19;
	xor.b32  	%r1095, %r1093, %r1094;
	shf.l.wrap.b32 	%r1096, %r1078, %r1078, 10;
	xor.b32  	%r1097, %r1095, %r1096;
	xor.b32  	%r1098, %r1390, %r1391;
	and.b32  	%r1099, %r1078, %r1098;
	and.b32  	%r1100, %r1390, %r1391;
	xor.b32  	%r1101, %r1099, %r1100;
	add.s32 	%r1102, %r1097, %r1101;
	add.s32 	%r1103, %r1092, %r1392;
	add.s32 	%r1104, %r1102, %r1092;
	shf.l.wrap.b32 	%r1105, %r1103, %r1103, 26;
	shf.l.wrap.b32 	%r1106, %r1103, %r1103, 21;
	xor.b32  	%r1107, %r1105, %r1106;
	shf.l.wrap.b32 	%r1108, %r1103, %r1103, 7;
	xor.b32  	%r1109, %r1107, %r1108;
	and.b32  	%r1110, %r1103, %r1077;
	not.b32 	%r1111, %r1103;
	and.b32  	%r1112, %r1394, %r1111;
	or.b32  	%r1113, %r1110, %r1112;
	ld.const.u32 	%r1114, [%rd162+8];
	add.s32 	%r1115, %r1113, %r1395;
	add.s32 	%r1116, %r1115, %r1109;
	add.s32 	%r1117, %r1116, %r1114;
	add.s32 	%r1118, %r1117, %r1061;
	shf.l.wrap.b32 	%r1119, %r1104, %r1104, 30;
	shf.l.wrap.b32 	%r1120, %r1104, %r1104, 19;
	xor.b32  	%r1121, %r1119, %r1120;
	shf.l.wrap.b32 	%r1122, %r1104, %r1104, 10;
	xor.b32  	%r1123, %r1121, %r1122;
	xor.b32  	%r1124, %r1078, %r1390;
	and.b32  	%r1125, %r1104, %r1124;
	and.b32  	%r1126, %r1078, %r1390;
	xor.b32  	%r1127, %r1125, %r1126;
	add.s32 	%r1128, %r1123, %r1127;
	add.s32 	%r1129, %r1118, %r1391;
	add.s32 	%r1130, %r1128, %r1118;
	shf.l.wrap.b32 	%r1131, %r1129, %r1129, 26;
	shf.l.wrap.b32 	%r1132, %r1129, %r1129, 21;
	xor.b32  	%r1133, %r1131, %r1132;
	shf.l.wrap.b32 	%r1134, %r1129, %r1129, 7;
	xor.b32  	%r1135, %r1133, %r1134;
	and.b32  	%r1136, %r1129, %r1103;
	not.b32 	%r1137, %r1129;
	and.b32  	%r1138, %r1077, %r1137;
	or.b32  	%r1139, %r1136, %r1138;
	ld.const.u32 	%r1140, [%rd162+12];
	add.s32 	%r1141, %r1139, %r1394;
	add.s32 	%r1142, %r1141, %r1135;
	add.s32 	%r1143, %r1142, %r1140;
	add.s32 	%r1144, %r1143, %r1062;
	shf.l.wrap.b32 	%r1145, %r1130, %r1130, 30;
	shf.l.wrap.b32 	%r1146, %r1130, %r1130, 19;
	xor.b32  	%r1147, %r1145, %r1146;
	shf.l.wrap.b32 	%r1148, %r1130, %r1130, 10;
	xor.b32  	%r1149, %r1147, %r1148;
	xor.b32  	%r1150, %r1104, %r1078;
	and.b32  	%r1151, %r1130, %r1150;
	and.b32  	%r1152, %r1104, %r1078;
	xor.b32  	%r1153, %r1151, %r1152;
	add.s32 	%r1154, %r1149, %r1153;
	add.s32 	%r1155, %r1144, %r1390;
	add.s32 	%r1156, %r1154, %r1144;
	shf.l.wrap.b32 	%r1157, %r1155, %r1155, 26;
	shf.l.wrap.b32 	%r1158, %r1155, %r1155, 21;
	xor.b32  	%r1159, %r1157, %r1158;
	shf.l.wrap.b32 	%r1160, %r1155, %r1155, 7;
	xor.b32  	%r1161, %r1159, %r1160;
	and.b32  	%r1162, %r1155, %r1129;
	not.b32 	%r1163, %r1155;
	and.b32  	%r1164, %r1103, %r1163;
	or.b32  	%r1165, %r1162, %r1164;
	ld.const.u32 	%r1166, [%rd162+16];
	ld.local.v4.u32 	{%r1167, %r1168, %r1169, %r1170}, [%rd163+16];
	add.s32 	%r1171, %r1165, %r1077;
	add.s32 	%r1172, %r1171, %r1161;
	add.s32 	%r1173, %r1172, %r1166;
	add.s32 	%r1174, %r1173, %r1167;
	shf.l.wrap.b32 	%r1175, %r1156, %r1156, 30;
	shf.l.wrap.b32 	%r1176, %r1156, %r1156, 19;
	xor.b32  	%r1177, %r1175, %r1176;
	shf.l.wrap.b32 	%r1178, %r1156, %r1156, 10;
	xor.b32  	%r1179, %r1177, %r1178;
	xor.b32  	%r1180, %r1130, %r1104;
	and.b32  	%r1181, %r1156, %r1180;
	and.b32  	%r1182, %r1130, %r1104;
	xor.b32  	%r1183, %r1181, %r1182;
	add.s32 	%r1184, %r1179, %r1183;
	add.s32 	%r1397, %r1174, %r1078;
	add.s32 	%r1393, %r1184, %r1174;
	shf.l.wrap.b32 	%r1185, %r1397, %r1397, 26;
	shf.l.wrap.b32 	%r1186, %r1397, %r1397, 21;
	xor.b32  	%r1187, %r1185, %r1186;
	shf.l.wrap.b32 	%r1188, %r1397, %r1397, 7;
	xor.b32  	%r1189, %r1187, %r1188;
	and.b32  	%r1190, %r1397, %r1155;
	not.b32 	%r1191, %r1397;
	and.b32  	%r1192, %r1129, %r1191;
	or.b32  	%r1193, %r1190, %r1192;
	ld.const.u32 	%r1194, [%rd162+20];
	add.s32 	%r1195, %r1193, %r1103;
	add.s32 	%r1196, %r1195, %r1189;
	add.s32 	%r1197, %r1196, %r1194;
	add.s32 	%r1198, %r1197, %r1168;
	shf.l.wrap.b32 	%r1199, %r1393, %r1393, 30;
	shf.l.wrap.b32 	%r1200, %r1393, %r1393, 19;
	xor.b32  	%r1201, %r1199, %r1200;
	shf.l.wrap.b32 	%r1202, %r1393, %r1393, 10;
	xor.b32  	%r1203, %r1201, %r1202;
	xor.b32  	%r1204, %r1156, %r1130;
	and.b32  	%r1205, %r1393, %r1204;
	and.b32  	%r1206, %r1156, %r1130;
	xor.b32  	%r1207, %r1205, %r1206;
	add.s32 	%r1208, %r1203, %r1207;
	add.s32 	%r1396, %r1198, %r1104;
	add.s32 	%r1392, %r1208, %r1198;
	shf.l.wrap.b32 	%r1209, %r1396, %r1396, 26;
	shf.l.wrap.b32 	%r1210, %r1396, %r1396, 21;
	xor.b32  	%r1211, %r1209, %r1210;
	shf.l.wrap.b32 	%r1212, %r1396, %r1396, 7;
	xor.b32  	%r1213, %r1211, %r1212;
	and.b32  	%r1214, %r1396, %r1397;
	not.b32 	%r1215, %r1396;
	and.b32  	%r1216, %r1155, %r1215;
	or.b32  	%r1217, %r1214, %r1216;
	ld.const.u32 	%r1218, [%rd162+24];
	add.s32 	%r1219, %r1217, %r1129;
	add.s32 	%r1220, %r1219, %r1213;
	add.s32 	%r1221, %r1220, %r1218;
	add.s32 	%r1222, %r1221, %r1169;
	shf.l.wrap.b32 	%r1223, %r1392, %r1392, 30;
	shf.l.wrap.b32 	%r1224, %r1392, %r1392, 19;
	xor.b32  	%r1225, %r1223, %r1224;
	shf.l.wrap.b32 	%r1226, %r1392, %r1392, 10;
	xor.b32  	%r1227, %r1225, %r1226;
	xor.b32  	%r1228, %r1393, %r1156;
	and.b32  	%r1229, %r1392, %r1228;
	and.b32  	%r1230, %r1393, %r1156;
	xor.b32  	%r1231, %r1229, %r1230;
	add.s32 	%r1232, %r1227, %r1231;
	add.s32 	%r1395, %r1222, %r1130;
	add.s32 	%r1391, %r1232, %r1222;
	shf.l.wrap.b32 	%r1233, %r1395, %r1395, 26;
	shf.l.wrap.b32 	%r1234, %r1395, %r1395, 21;
	xor.b32  	%r1235, %r1233, %r1234;
	shf.l.wrap.b32 	%r1236, %r1395, %r1395, 7;
	xor.b32  	%r1237, %r1235, %r1236;
	and.b32  	%r1238, %r1395, %r1396;
	not.b32 	%r1239, %r1395;
	and.b32  	%r1240, %r1397, %r1239;
	or.b32  	%r1241, %r1238, %r1240;
	ld.const.u32 	%r1242, [%rd162+28];
	add.s32 	%r1243, %r1241, %r1155;
	add.s32 	%r1244, %r1243, %r1237;
	add.s32 	%r1245, %r1244, %r1242;
	add.s32 	%r1246, %r1245, %r1170;
	shf.l.wrap.b32 	%r1247, %r1391, %r1391, 30;
	shf.l.wrap.b32 	%r1248, %r1391, %r1391, 19;
	xor.b32  	%r1249, %r1247, %r1248;
	shf.l.wrap.b32 	%r1250, %r1391, %r1391, 10;
	xor.b32  	%r1251, %r1249, %r1250;
	xor.b32  	%r1252, %r1392, %r1393;
	and.b32  	%r1253, %r1391, %r1252;
	and.b32  	%r1254, %r1392, %r1393;
	xor.b32  	%r1255, %r1253, %r1254;
	add.s32 	%r1256, %r1251, %r1255;
	add.s32 	%r1394, %r1246, %r1156;
	add.s32 	%r1390, %r1256, %r1246;
	add.s32 	%r1389, %r1389, 8;
	setp.ne.s32 	%p74, %r1389, 64;
	@%p74 bra 	$L__BB1_137;
	add.s32 	%r1319, %r1319, %r1390;
	add.s32 	%r1318, %r1318, %r1391;
	add.s32 	%r1317, %r1317, %r1392;
	add.s32 	%r1316, %r1316, %r1393;
	add.s32 	%r1315, %r1315, %r1394;
	add.s32 	%r1314, %r1314, %r1395;
	add.s32 	%r1313, %r1313, %r1396;
	add.s32 	%r1312, %r1312, %r1397;
	add.s32 	%r1320, %r1320, 1;
	setp.ne.s32 	%p75, %r1320, 5;
	@%p75 bra 	$L__BB1_11;
	shr.u32 	%r1259, %r1319, 24;
	{ .reg .b16 tmp; mov.b32 {tmp, %rs381}, %r1319; }
	and.b16  	%rs382, %rs381, 240;
	shr.u32 	%r1260, %r1319, 8;
	cvt.u16.u32 	%rs383, %r1260;
	and.b16  	%rs384, %rs383, 240;
	cvt.u16.u32 	%rs385, %r1319;
	and.b16  	%rs386, %rs385, 240;
	shr.u32 	%r1261, %r1318, 24;
	{ .reg .b16 tmp; mov.b32 {tmp, %rs387}, %r1318; }
	and.b16  	%rs388, %rs387, 240;
	shr.u32 	%r1262, %r1318, 8;
	cvt.u16.u32 	%rs389, %r1262;
	and.b16  	%rs390, %rs389, 240;
	cvt.u16.u32 	%rs391, %r1318;
	and.b16  	%rs392, %rs391, 240;
	shr.u32 	%r1263, %r1317, 24;
	cvt.u16.u32 	%rs393, %r1263;
	{ .reg .b16 tmp; mov.b32 {tmp, %rs394}, %r1317; }
	and.b16  	%rs395, %rs394, 240;
	shr.u32 	%r1264, %r1317, 8;
	cvt.u16.u32 	%rs396, %r1264;
	and.b16  	%rs397, %rs396, 240;
	cvt.u16.u32 	%rs398, %r1317;
	and.b16  	%rs399, %rs398, 240;
	shr.u32 	%r1265, %r1316, 24;
	cvt.u16.u32 	%rs400, %r1265;
	{ .reg .b16 tmp; mov.b32 {tmp, %rs401}, %r1316; }
	and.b16  	%rs402, %rs401, 240;
	shr.u32 	%r1266, %r1316, 8;
	cvt.u16.u32 	%rs403, %r1266;
	and.b16  	%rs404, %rs403, 240;
	cvt.u16.u32 	%rs405, %r1316;
	and.b16  	%rs406, %rs405, 240;
	shr.u32 	%r1267, %r1319, 28;
	cvt.u16.u32 	%rs1, %r1267;
	add.s16 	%rs2, %rs1, 97;
	cvt.u16.u32 	%rs407, %r1259;
	and.b16  	%rs3, %rs407, 15;
	add.s16 	%rs4, %rs3, 97;
	st.local.v2.u8 	[%rd4], {%rs2, %rs4};
	shr.u16 	%rs5, %rs382, 4;
	add.s16 	%rs6, %rs5, 97;
	and.b16  	%rs7, %rs381, 15;
	add.s16 	%rs8, %rs7, 97;
	st.local.v2.u8 	[%rd4+2], {%rs6, %rs8};
	shr.u16 	%rs9, %rs384, 4;
	add.s16 	%rs10, %rs9, 97;
	and.b16  	%rs11, %rs383, 15;
	add.s16 	%rs12, %rs11, 97;
	st.local.v2.u8 	[%rd4+4], {%rs10, %rs12};
	shr.u16 	%rs13, %rs386, 4;
	add.s16 	%rs14, %rs13, 97;
	and.b16  	%rs15, %rs385, 15;
	add.s16 	%rs16, %rs15, 97;
	st.local.v2.u8 	[%rd4+6], {%rs14, %rs16};
	shr.u32 	%r1268, %r1318, 28;
	cvt.u16.u32 	%rs17, %r1268;
	add.s16 	%rs18, %rs17, 97;
	cvt.u16.u32 	%rs408, %r1261;
	and.b16  	%rs19, %rs408, 15;
	add.s16 	%rs20, %rs19, 97;
	st.local.v2.u8 	[%rd4+8], {%rs18, %rs20};
	shr.u16 	%rs21, %rs388, 4;
	add.s16 	%rs22, %rs21, 97;
	and.b16  	%rs23, %rs387, 15;
	add.s16 	%rs24, %rs23, 97;
	st.local.v2.u8 	[%rd4+10], {%rs22, %rs24};
	shr.u16 	%rs409, %rs390, 4;
	add.s16 	%rs25, %rs409, 97;
	and.b16  	%rs410, %rs389, 15;
	add.s16 	%rs26, %rs410, 97;
	st.local.v2.u8 	[%rd4+12], {%rs25, %rs26};
	shr.u16 	%rs411, %rs392, 4;
	add.s16 	%rs27, %rs411, 97;
	and.b16  	%rs412, %rs391, 15;
	add.s16 	%rs28, %rs412, 97;
	st.local.v2.u8 	[%rd4+14], {%rs27, %rs28};
	shr.u32 	%r1269, %r1317, 28;
	cvt.u16.u32 	%rs413, %r1269;
	add.s16 	%rs29, %rs413, 97;
	and.b16  	%rs414, %rs393, 15;
	add.s16 	%rs30, %rs414, 97;
	st.local.v2.u8 	[%rd4+16], {%rs29, %rs30};
	shr.u16 	%rs415, %rs395, 4;
	add.s16 	%rs31, %rs415, 97;
	and.b16  	%rs416, %rs394, 15;
	add.s16 	%rs32, %rs416, 97;
	st.local.v2.u8 	[%rd4+18], {%rs31, %rs32};
	shr.u16 	%rs417, %rs397, 4;
	add.s16 	%rs33, %rs417, 97;
	and.b16  	%rs418, %rs396, 15;
	add.s16 	%rs34, %rs418, 97;
	st.local.v2.u8 	[%rd4+20], {%rs33, %rs34};
	shr.u16 	%rs419, %rs399, 4;
	add.s16 	%rs35, %rs419, 97;
	and.b16  	%rs420, %rs398, 15;
	add.s16 	%rs36, %rs420, 97;
	st.local.v2.u8 	[%rd4+22], {%rs35, %rs36};
	shr.u32 	%r1270, %r1316, 28;
	cvt.u16.u32 	%rs421, %r1270;
	add.s16 	%rs37, %rs421, 97;
	and.b16  	%rs422, %rs400, 15;
	add.s16 	%rs38, %rs422, 97;
	st.local.v2.u8 	[%rd4+24], {%rs37, %rs38};
	shr.u16 	%rs423, %rs402, 4;
	add.s16 	%rs39, %rs423, 97;
	and.b16  	%rs40, %rs401, 15;
	add.s16 	%rs41, %rs40, 97;
	st.local.v2.u8 	[%rd4+26], {%rs39, %rs41};
	shr.u16 	%rs42, %rs404, 4;
	add.s16 	%rs43, %rs42, 97;
	and.b16  	%rs44, %rs403, 15;
	add.s16 	%rs45, %rs44, 97;
	st.local.v2.u8 	[%rd4+28], {%rs43, %rs45};
	shr.u16 	%rs46, %rs406, 4;
	add.s16 	%rs47, %rs46, 97;
	and.b16  	%rs48, %rs405, 15;
	add.s16 	%rs49, %rs48, 97;
	st.local.v2.u8 	[%rd4+30], {%rs47, %rs49};
	mov.b16 	%rs424, 0;
	st.local.u8 	[%rd4+32], %rs424;
	mov.b32 	%r1399, 0;
	mov.b32 	%r1398, 32;
$L__BB1_140:
	mov.u32 	%r212, %r1399;
	cvt.u64.u32 	%rd164, %r212;
	add.s64 	%rd165, %rd4, %rd164;
	ld.local.u8 	%rs50, [%rd165];
	add.s32 	%r1400, %r212, 1;
	mov.b32 	%r1401, 1;
$L__BB1_141:
	cvt.u64.u32 	%rd166, %r1400;
	add.s64 	%rd167, %rd4, %rd166;
	ld.local.u8 	%rs425, [%rd167];
	setp.ne.s16 	%p76, %rs425, %rs50;
	mov.u32 	%r1402, %r1401;
	@%p76 bra 	$L__BB1_143;
	add.s32 	%r1401, %r1401, 1;
	add.s32 	%r1400, %r1401, %r212;
	setp.ne.s32 	%p77, %r1401, %r1398;
	mov.u32 	%r1402, %r1398;
	@%p77 bra 	$L__BB1_141;
$L__BB1_143:
	add.s32 	%r1399, %r212, 1;
	setp.lt.u32 	%p78, %r1402, 6;
	setp.lt.u32 	%p79, %r212, 26;
	and.pred  	%p80, %p78, %p79;
	add.s32 	%r1398, %r1398, -1;
	@%p80 bra 	$L__BB1_140;
	setp.gt.u32 	%p81, %r1402, 5;
	@%p81 bra 	$L__BB1_174;
	and.b16  	%rs428, %rs1, 255;
	setp.eq.s16 	%p82, %rs3, %rs428;
	setp.eq.s16 	%p83, %rs5, %rs428;
	setp.eq.s16 	%p84, %rs7, %rs428;
	and.pred  	%p85, %p83, %p84;
	and.pred  	%p87, %p82, %p85;
	and.b16  	%rs430, %rs9, 255;
	setp.eq.s16 	%p88, %rs430, %rs428;
	and.pred  	%p89, %p87, %p88;
	@%p89 bra 	$L__BB1_174;
	setp.eq.s16 	%p90, %rs46, %rs48;
	setp.eq.s16 	%p91, %rs44, %rs48;
	setp.eq.s16 	%p92, %rs42, %rs48;
	and.pred  	%p93, %p91, %p92;
	and.pred  	%p95, %p90, %p93;
	setp.eq.s16 	%p96, %rs40, %rs48;
	and.pred  	%p97, %p95, %p96;
	@%p97 bra 	$L__BB1_174;
	mov.b32 	%r1404, 0;
	mov.b32 	%r1403, 32;
$L__BB1_148:
	cvt.u64.u32 	%rd168, %r1404;
	add.s64 	%rd169, %rd4, %rd168;
	ld.local.u8 	%rs435, [%rd169];
	setp.ne.s16 	%p99, %rs435, 97;
	mov.pred 	%p173, -1;
	@%p99 bra 	$L__BB1_153;
	add.s32 	%r1405, %r1404, 1;
	mov.b32 	%r1406, 1;
$L__BB1_150:
	cvt.u64.u32 	%rd170, %r1405;
	add.s64 	%rd171, %rd4, %rd170;
	ld.local.s8 	%r1275, [%rd171];
	ld.local.s8 	%r1276, [%rd171+-1];
	add.s32 	%r1277, %r1276, 1;
	setp.ne.s32 	%p100, %r1277, %r1275;
	mov.u32 	%r1407, %r1406;
	@%p100 bra 	$L__BB1_152;
	add.s32 	%r1406, %r1406, 1;
	add.s32 	%r1405, %r1406, %r1404;
	setp.ne.s32 	%p101, %r1406, %r1403;
	mov.u32 	%r1407, %r1403;
	@%p101 bra 	$L__BB1_150;
$L__BB1_152:
	setp.lt.u32 	%p173, %r1407, 5;
$L__BB1_153:
	add.s32 	%r229, %r1404, 1;
	setp.lt.u32 	%p102, %r1404, 27;
	and.pred  	%p103, %p173, %p102;
	add.s32 	%r1403, %r1403, -1;
	mov.u32 	%r1404, %r229;
	@%p103 bra 	$L__BB1_148;
	not.pred 	%p104, %p173;
	@%p104 bra 	$L__BB1_174;
	setp.eq.s16 	%p105, %rs1, %rs23;
	setp.eq.s16 	%p106, %rs3, %rs21;
	and.pred  	%p107, %p105, %p106;
	setp.eq.s16 	%p108, %rs5, %rs19;
	setp.eq.s16 	%p109, %rs7, %rs17;
	and.pred  	%p110, %p108, %p109;
	and.pred  	%p112, %p107, %p110;
	setp.eq.s16 	%p113, %rs9, %rs15;
	setp.eq.s16 	%p114, %rs11, %rs13;
	and.pred  	%p115, %p113, %p114;
	and.pred  	%p117, %p112, %p115;
	@%p117 bra 	$L__BB1_174;
	setp.eq.s16 	%p118, %rs1, %rs21;
	setp.eq.s16 	%p119, %rs3, %rs19;
	and.pred  	%p120, %p118, %p119;
	and.b16  	%rs441, %rs17, 255;
	and.b16  	%rs443, %rs5, 255;
	setp.eq.s16 	%p121, %rs443, %rs441;
	and.pred  	%p122, %p120, %p121;
	setp.eq.s16 	%p123, %rs7, %rs15;
	and.pred  	%p124, %p122, %p123;
	and.b16  	%rs449, %rs13, 255;
	and.b16  	%rs451, %rs9, 255;
	setp.eq.s16 	%p125, %rs451, %rs449;
	and.pred  	%p126, %p124, %p125;
	@%p126 bra 	$L__BB1_174;
	setp.ne.s16 	%p127, %rs1, %rs19;
	setp.ne.s16 	%p128, %rs3, %rs17;
	or.pred  	%p129, %p127, %p128;
	setp.ne.s16 	%p130, %rs5, %rs15;
	setp.ne.s16 	%p131, %rs7, %rs13;
	or.pred  	%p132, %p130, %p131;
	or.pred  	%p134, %p129, %p132;
	not.pred 	%p135, %p134;
	and.b16  	%rs455, %rs9, 255;
	setp.eq.s16 	%p136, %rs455, %rs11;
	and.pred  	%p137, %p135, %p136;
	@%p137 bra 	$L__BB1_174;
	setp.eq.s16 	%p138, %rs1, %rs17;
	setp.eq.s16 	%p139, %rs3, %rs15;
	and.pred  	%p140, %p138, %p139;
	and.b16  	%rs461, %rs13, 255;
	and.b16  	%rs463, %rs5, 255;
	setp.eq.s16 	%p141, %rs463, %rs461;
	and.pred  	%p142, %p140, %p141;
	setp.eq.s16 	%p143, %rs7, %rs11;
	and.pred  	%p144, %p142, %p143;
	@%p144 bra 	$L__BB1_174;
	setp.ne.s16 	%p145, %rs1, %rs15;
	setp.ne.s16 	%p146, %rs3, %rs13;
	or.pred  	%p147, %p145, %p146;
	setp.ne.s16 	%p148, %rs5, %rs11;
	setp.ne.s16 	%p149, %rs7, %rs9;
	or.pred  	%p150, %p148, %p149;
	or.pred  	%p152, %p147, %p150;
	not.pred 	%p153, %p152;
	@%p153 bra 	$L__BB1_174;
	setp.eq.s32 	%p154, %r1, 0;
	@%p154 bra 	$L__BB1_177;
	mov.b32 	%r1408, 0;
$L__BB1_162:
	ld.param.u64 	%rd194, [vanity_search_dict_kernel_param_2];
	mul.wide.u32 	%rd174, %r1408, 4;
	add.s64 	%rd172, %rd194, %rd174;
	// begin inline asm
	ld.global.nc.u32 %r1279, [%rd172];
	// end inline asm
	add.s32 	%r1408, %r1408, 1;
	add.s64 	%rd173, %rd172, 4;
	// begin inline asm
	ld.global.nc.u32 %r1280, [%rd173];
	// end inline asm
	not.b32 	%r1281, %r1279;
	add.s32 	%r235, %r1280, %r1281;
	setp.lt.u32 	%p155, %r235, %r2;
	@%p155 bra 	$L__BB1_176;
	setp.eq.s32 	%p157, %r235, 0;
	mov.pred 	%p174, -1;
	mov.b32 	%r1409, 1;
	@%p157 bra 	$L__BB1_167;
	mov.b32 	%r1410, 0;
$L__BB1_165:
	ld.param.u64 	%rd192, [vanity_search_dict_kernel_param_1];
	cvt.u64.u32 	%rd176, %r1410;
	add.s64 	%rd177, %rd4, %rd176;
	ld.local.u8 	%rs51, [%rd177];
	add.s32 	%r1285, %r1410, %r1279;
	cvt.u64.u32 	%rd178, %r1285;
	add.s64 	%rd175, %rd192, %rd178;
	// begin inline asm
	ld.global.nc.s8 %r1284, [%rd175];
	// end inline asm
	cvt.u16.u32 	%rs52, %r1284;
	and.b16  	%rs468, %rs52, 255;
	setp.eq.s16 	%p174, %rs51, %rs468;
	add.s32 	%r1410, %r1410, 1;
	setp.lt.u32 	%p159, %r1410, %r235;
	and.pred  	%p160, %p159, %p174;
	@%p160 bra 	$L__BB1_165;
	setp.eq.s16 	%p161, %rs51, %rs468;
	selp.u32 	%r1409, 1, 0, %p161;
$L__BB1_167:
	mov.pred 	%p175, -1;
	mov.b32 	%r1412, 2;
	@%p157 bra 	$L__BB1_171;
	mov.b32 	%r1411, 0;
$L__BB1_169:
	ld.param.u64 	%rd193, [vanity_search_dict_kernel_param_1];
	sub.s32 	%r1289, %r1411, %r235;
	add.s32 	%r1290, %r1289, 32;
	cvt.u64.u32 	%rd180, %r1290;
	add.s64 	%rd181, %rd4, %rd180;
	ld.local.u8 	%rs53, [%rd181];
	add.s32 	%r1291, %r1411, %r1279;
	cvt.u64.u32 	%rd182, %r1291;
	add.s64 	%rd179, %rd193, %rd182;
	// begin inline asm
	ld.global.nc.s8 %r1288, [%rd179];
	// end inline asm
	cvt.u16.u32 	%rs54, %r1288;
	and.b16  	%rs470, %rs54, 255;
	setp.eq.s16 	%p175, %rs53, %rs470;
	add.s32 	%r1411, %r1411, 1;
	setp.lt.u32 	%p165, %r1411, %r235;
	and.pred  	%p166, %p165, %p175;
	@%p166 bra 	$L__BB1_169;
	setp.eq.s16 	%p167, %rs53, %rs470;
	selp.b32 	%r1412, 2, 0, %p167;
$L__BB1_171:
	or.pred  	%p168, %p174, %p175;
	not.pred 	%p169, %p168;
	@%p169 bra 	$L__BB1_176;
	ld.param.u32 	%r1306, [vanity_search_dict_kernel_param_6];
	ld.param.u64 	%rd195, [vanity_search_dict_kernel_param_4];
	cvta.to.global.u64 	%rd183, %rd195;
	atom.global.add.u32 	%r244, [%rd183], 1;
	setp.ge.u32 	%p170, %r244, %r1306;
	@%p170 bra 	$L__BB1_177;
	ld.param.u64 	%rd197, [vanity_search_dict_kernel_param_5];
	cvta.to.global.u64 	%rd184, %rd197;
	mul.wide.u32 	%rd185, %r244, 48;
	add.s64 	%rd186, %rd184, %rd185;
	st.global.u32 	[%rd186], %r3;
	mov.u32 	%r1292, %tid.y;
	mov.u32 	%r1293, %ctaid.y;
	mov.u32 	%r1294, %ntid.y;
	mad.lo.s32 	%r1295, %r1293, %r1294, %r1292;
	add.s32 	%r1296, %r1295, %r3;
	add.s32 	%r1297, %r1296, 1;
	st.global.u32 	[%rd186+4], %r1297;
	ld.local.u8 	%rs472, [%rd4];
	st.global.u8 	[%rd186+8], %rs472;
	st.global.u8 	[%rd186+9], %rs4;
	st.global.u8 	[%rd186+10], %rs6;
	st.global.u8 	[%rd186+11], %rs8;
	st.global.u8 	[%rd186+12], %rs10;
	st.global.u8 	[%rd186+13], %rs12;
	st.global.u8 	[%rd186+14], %rs14;
	st.global.u8 	[%rd186+15], %rs16;
	st.global.u8 	[%rd186+16], %rs18;
	st.global.u8 	[%rd186+17], %rs20;
	st.global.u8 	[%rd186+18], %rs22;
	st.global.u8 	[%rd186+19], %rs24;
	st.global.u8 	[%rd186+20], %rs25;
	st.global.u8 	[%rd186+21], %rs26;
	st.global.u8 	[%rd186+22], %rs27;
	st.global.u8 	[%rd186+23], %rs28;
	st.global.u8 	[%rd186+24], %rs29;
	st.global.u8 	[%rd186+25], %rs30;
	st.global.u8 	[%rd186+26], %rs31;
	st.global.u8 	[%rd186+27], %rs32;
	st.global.u8 	[%rd186+28], %rs33;
	st.global.u8 	[%rd186+29], %rs34;
	st.global.u8 	[%rd186+30], %rs35;
	st.global.u8 	[%rd186+31], %rs36;
	st.global.u8 	[%rd186+32], %rs37;
	st.global.u8 	[%rd186+33], %rs38;
	st.global.u8 	[%rd186+34], %rs39;
	st.global.u8 	[%rd186+35], %rs41;
	st.global.u8 	[%rd186+36], %rs43;
	st.global.u8 	[%rd186+37], %rs45;
	st.global.u8 	[%rd186+38], %rs47;
	st.global.u8 	[%rd186+39], %rs49;
	mov.b16 	%rs473, 0;
	st.global.u8 	[%rd186+40], %rs473;
	or.b32  	%r1298, %r1412, %r1409;
	st.global.u32 	[%rd186+44], %r1298;
	bra.uni 	$L__BB1_177;
$L__BB1_174:
	ld.param.u32 	%r1307, [vanity_search_dict_kernel_param_6];
	ld.param.u64 	%rd196, [vanity_search_dict_kernel_param_4];
	cvta.to.global.u64 	%rd187, %rd196;
	atom.global.add.u32 	%r231, [%rd187], 1;
	setp.ge.u32 	%p172, %r231, %r1307;
	@%p172 bra 	$L__BB1_177;
	ld.param.u64 	%rd198, [vanity_search_dict_kernel_param_5];
	cvta.to.global.u64 	%rd188, %rd198;
	mul.wide.u32 	%rd189, %r231, 48;
	add.s64 	%rd190, %rd188, %rd189;
	st.global.u32 	[%rd190], %r3;
	mov.u32 	%r1299, %tid.y;
	mov.u32 	%r1300, %ctaid.y;
	mov.u32 	%r1301, %ntid.y;
	mad.lo.s32 	%r1302, %r1300, %r1301, %r1299;
	add.s32 	%r1303, %r1302, %r3;
	add.s32 	%r1304, %r1303, 1;
	st.global.u32 	[%rd190+4], %r1304;
	st.global.u8 	[%rd190+8], %rs2;
	st.global.u8 	[%rd190+9], %rs4;
	st.global.u8 	[%rd190+10], %rs6;
	st.global.u8 	[%rd190+11], %rs8;
	st.global.u8 	[%rd190+12], %rs10;
	st.global.u8 	[%rd190+13], %rs12;
	st.global.u8 	[%rd190+14], %rs14;
	st.global.u8 	[%rd190+15], %rs16;
	st.global.u8 	[%rd190+16], %rs18;
	st.global.u8 	[%rd190+17], %rs20;
	st.global.u8 	[%rd190+18], %rs22;
	st.global.u8 	[%rd190+19], %rs24;
	st.global.u8 	[%rd190+20], %rs25;
	st.global.u8 	[%rd190+21], %rs26;
	st.global.u8 	[%rd190+22], %rs27;
	st.global.u8 	[%rd190+23], %rs28;
	st.global.u8 	[%rd190+24], %rs29;
	st.global.u8 	[%rd190+25], %rs30;
	st.global.u8 	[%rd190+26], %rs31;
	st.global.u8 	[%rd190+27], %rs32;
	st.global.u8 	[%rd190+28], %rs33;
	st.global.u8 	[%rd190+29], %rs34;
	st.global.u8 	[%rd190+30], %rs35;
	st.global.u8 	[%rd190+31], %rs36;
	st.global.u8 	[%rd190+32], %rs37;
	st.global.u8 	[%rd190+33], %rs38;
	st.global.u8 	[%rd190+34], %rs39;
	st.global.u8 	[%rd190+35], %rs41;
	st.global.u8 	[%rd190+36], %rs43;
	st.global.u8 	[%rd190+37], %rs45;
	st.global.u8 	[%rd190+38], %rs47;
	st.global.u8 	[%rd190+39], %rs49;
	mov.b16 	%rs474, 0;
	st.global.u8 	[%rd190+40], %rs474;
	mov.b32 	%r1305, 4;
	st.global.u32 	[%rd190+44], %r1305;
	bra.uni 	$L__BB1_177;
$L__BB1_176:
	setp.ne.s32 	%p171, %r1408, %r1;
	@%p171 bra 	$L__BB1_162;
$L__BB1_177:
	ret;

}


// ===== COMPILED SASS (sm_100) =====

	.target	sm_100

	.elftype	@"ET_EXEC"


//--------------------- .note.nv.tkinfo           --------------------------
	.section	.note.nv.tkinfo,"",@"SHT_NOTE"
	.sectionflags	@"SHF_NOTE_NV_TKINFO"
	.tkinfo
        /*0018*/ 	.word	0x00000002
        /*0030*/ 	.string	""
        /*0030*/ 	.string	"ptxas"
        /*0030*/ 	.string	"Cuda compilation tools, release 13.0, V13.0.88"
        /*0030*/ 	.string	"Build cuda_13.0.r13.0/compiler.36424714_0"
        /*0030*/ 	.string	"-arch sm_100 -m 64 "



//--------------------- .note.nv.cuinfo           --------------------------
	.section	.note.nv.cuinfo,"",@"SHT_NOTE"
	.sectionflags	@"SHF_NOTE_NV_CUINFO"
        /*0018*/ 	.short	0x0002
        /*001a*/ 	.short	0x0064
        /*001c*/ 	.short	0x0082
	.zero		2


//--------------------- .nv.info                  --------------------------
	.section	.nv.info,"",@"SHT_CUDA_INFO"
	.align	4


	//----- nvinfo : EIATTR_REGCOUNT
	.align		4
        /*0000*/ 	.byte	0x04, 0x2f
        /*0002*/ 	.short	(.L_4 - .L_3)
	.align		4
.L_3:
        /*0004*/ 	.word	index@(vanity_search_kernel)
        /*0008*/ 	.word	0x00000020


	//----- nvinfo : EIATTR_FRAME_SIZE
	.align		4
.L_4:
        /*000c*/ 	.byte	0x04, 0x11
        /*000e*/ 	.short	(.L_6 - .L_5)
	.align		4
.L_5:
        /*0010*/ 	.word	index@(vanity_search_kernel)
        /*0014*/ 	.word	0x00000380


	//----- nvinfo : EIATTR_REGCOUNT
	.align		4
.L_6:
        /*0018*/ 	.byte	0x04, 0x2f
        /*001a*/ 	.short	(.L_8 - .L_7)
	.align		4
.L_7:
        /*001c*/ 	.word	index@(vanity_search_dict_kernel)
        /*0020*/ 	.word	0x00000020


	//----- nvinfo : EIATTR_FRAME_SIZE
	.align		4
.L_8:
        /*0024*/ 	.byte	0x04, 0x11
        /*0026*/ 	.short	(.L_10 - .L_9)
	.align		4
.L_9:
        /*0028*/ 	.word	index@(vanity_search_dict_kernel)
        /*002c*/ 	.word	0x000003c0


	//----- nvinfo : EIATTR_MIN_STACK_SIZE
	.align		4
.L_10:
        /*0030*/ 	.byte	0x04, 0x12
        /*0032*/ 	.short	(.L_12 - .L_11)
	.align		4
.L_11:
        /*0034*/ 	.word	index@(vanity_search_dict_kernel)
        /*0038*/ 	.word	0x000003c0


	//----- nvinfo : EIATTR_MIN_STACK_SIZE
	.align		4
.L_12:
        /*003c*/ 	.byte	0x04, 0x12
        /*003e*/ 	.short	(.L_14 - .L_13)
	.align		4
.L_13:
        /*0040*/ 	.word	index@(vanity_search_kernel)
        /*0044*/ 	.word	0x00000380
.L_14:


//--------------------- .nv.compat                --------------------------
	.section	.nv.compat,"",@"SHT_CUDA_COMPAT_INFO"
	.align	4
        /*0000*/ 	.byte	0x02, 0x09, 0x00, 0x00, 0x02, 0x02, 0x01, 0x00, 0x02, 0x05, 0x05, 0x00, 0x03, 0x07, 0x01, 0x01
        /*0010*/ 	.byte	0x02, 0x03, 0x00, 0x00, 0x02, 0x06, 0x01, 0x00, 0x04, 0x0b, 0x08, 0x00, 0x09, 0x00, 0x00, 0x00
        /*0020*/ 	.byte	0x00, 0x00, 0x00, 0x00


//--------------------- .nv.info.vanity_search_dict_kernel --------------------------
	.section	.nv.info.vanity_search_dict_kernel,"",@"SHT_CUDA_INFO"
	.sectionflags	@""
	.align	4


	//----- nvinfo : EIATTR_CUDA_API_VERSION
	.align		4
        /*0000*/ 	.byte	0x04, 0x37
        /*0002*/ 	.short	(.L_16 - .L_15)
.L_15:
        /*0004*/ 	.word	0x00000082


	//----- nvinfo : EIATTR_KPARAM_INFO
	.align		4
.L_16:
        /*0008*/ 	.byte	0x04, 0x17
        /*000a*/ 	.short	(.L_18 - .L_17)
.L_17:
        /*000c*/ 	.word	0x00000000
        /*0010*/ 	.short	0x0006
        /*0012*/ 	.short	0x0030
        /*0014*/ 	.byte	0x00, 0xf0, 0x11, 0x00


	//----- nvinfo : EIATTR_KPARAM_INFO
	.align		4
.L_18:
        /*0018*/ 	.byte	0x04, 0x17
        /*001a*/ 	.short	(.L_20 - .L_19)
.L_19:
        /*001c*/ 	.word	0x00000000
        /*0020*/ 	.short	0x0005
        /*0022*/ 	.short	0x0028
        /*0024*/ 	.byte	0x00, 0xf5, 0x21, 0x00


	//----- nvinfo : EIATTR_KPARAM_INFO
	.align		4
.L_20:
        /*0028*/ 	.byte	0x04, 0x17
        /*002a*/ 	.short	(.L_22 - .L_21)
.L_21:
        /*002c*/ 	.word	0x00000000
        /*0030*/ 	.short	0x0004
        /*0032*/ 	.short	0x0020
        /*0034*/ 	.byte	0x00, 0xf5, 0x21, 0x00


	//----- nvinfo : EIATTR_KPARAM_INFO
	.align		4
.L_22:
        /*0038*/ 	.byte	0x04, 0x17
        /*003a*/ 	.short	(.L_24 - .L_23)
.L_23:
        /*003c*/ 	.word	0x00000000
        /*0040*/ 	.short	0x0003
        /*0042*/ 	.short	0x0018
        /*0044*/ 	.byte	0x00, 0xf5, 0x21, 0x00


	//----- nvinfo : EIATTR_KPARAM_INFO
	.align		4
.L_24:
        /*0048*/ 	.byte	0x04, 0x17
        /*004a*/ 	.short	(.L_26 - .L_25)
.L_25:
        /*004c*/ 	.word	0x00000000
        /*0050*/ 	.short	0x0002
        /*0052*/ 	.short	0x0010
        /*0054*/ 	.byte	0x00, 0xf5, 0x21, 0x00


	//----- nvinfo : EIATTR_KPARAM_INFO
	.align		4
.L_26:
        /*0058*/ 	.byte	0x04, 0x17
        /*005a*/ 	.short	(.L_28 - .L_27)
.L_27:
        /*005c*/ 	.word	0x00000000
        /*0060*/ 	.short	0x0001
        /*0062*/ 	.short	0x0008
        /*0064*/ 	.byte	0x00, 0xf5, 0x21, 0x00


	//----- nvinfo : EIATTR_KPARAM_INFO
	.align		4
.L_28:
        /*0068*/ 	.byte	0x04, 0x17
        /*006a*/ 	.short	(.L_30 - .L_29)
.L_29:
        /*006c*/ 	.word	0x00000000
        /*0070*/ 	.short	0x0000
        /*0072*/ 	.short	0x0000
        /*0074*/ 	.byte	0x00, 0xf5, 0x21, 0x00


	//----- nvinfo : EIATTR_SPARSE_MMA_MASK
	.align		4
.L_30:
        /*0078*/ 	.byte	0x03, 0x50
        /*007a*/ 	.short	0x0000


	//----- nvinfo : EIATTR_MAXREG_COUNT
	.align		4
        /*007c*/ 	.byte	0x03, 0x1b
        /*007e*/ 	.short	0x0020


	//----- nvinfo : EIATTR_ANNOTATIONS
	.align		4
        /*0080*/ 	.byte	0x04, 0x55
        /*0082*/ 	.short	(.L_32 - .L_31)


	//   ....[0]....
.L_31:
        /*0084*/ 	.word	0x00000001
        /*0088*/ 	.byte	0x00, 0x01, 0x00, 0x00, 0x01, 0x00, 0x00, 0x00, 0xb0, 0x01, 0x00, 0x00, 0x01, 0x00, 0x00, 0x00
        /* <DEDUP_REMOVED lines=44> */
        /*0358*/ 	.byte	0x80, 0x72, 0x00, 0x00, 0x01, 0x00, 0x00, 0x00, 0x90, 0x72, 0x00, 0x00


	//----- nvinfo : EIATTR_MERCURY_ISA_VERSION
	.align		4
.L_32:
        /*0364*/ 	.byte	0x03, 0x5f
        /*0366*/ 	.short	0x0101


	//----- nvinfo : EIATTR_INT_WARP_WIDE_INSTR_OFFSETS
	.align		4
        /*0368*/ 	.byte	0x04, 0x31
        /*036a*/ 	.short	(.L_34 - .L_33)


	//   ....[0]....
.L_33:
        /*036c*/ 	.word	0x00006990


	//   ....[1]....
        /*0370*/ 	.word	0x000069f0


	//   ....[2]....
        /*0374*/ 	.word	0x00006ec0


	//   ....[3]....
        /*0378*/ 	.word	0x00006f20


	//----- nvinfo : EIATTR_VRC_CTA_INIT_COUNT
	.align		4
.L_34:
        /*037c*/ 	.byte	0x02, 0x4a
	.zero		1
	.zero		1


	//----- nvinfo : EIATTR_EXIT_INSTR_OFFSETS
	.align		4
        /*0380*/ 	.byte	0x04, 0x1c
        /*0382*/ 	.short	(.L_36 - .L_35)


	//   ....[0]....
.L_35:
        /*0384*/ 	.word	0x00000130


	//   ....[1]....
        /*0388*/ 	.word	0x00006560


	//   ....[2]....
        /*038c*/ 	.word	0x00006970


	//   ....[3]....
        /*0390*/ 	.word	0x00006a60


	//   ....[4]....
        /*0394*/ 	.word	0x00006e90


	//   ....[5]....
        /*0398*/ 	.word	0x00006f90


	//   ....[6]....
        /*039c*/ 	.word	0x00007480


	//----- nvinfo : EIATTR_MAX_THREADS
	.align		4
.L_36:
        /*03a0*/ 	.byte	0x04, 0x05
        /*03a2*/ 	.short	(.L_38 - .L_37)
.L_37:
        /*03a4*/ 	.word	0x00000100
        /*03a8*/ 	.word	0x00000001
        /*03ac*/ 	.word	0x00000001


	//----- nvinfo : EIATTR_CRS_STACK_SIZE
	.align		4
.L_38:
        /*03b0*/ 	.byte	0x04, 0x1e
        /*03b2*/ 	.short	(.L_40 - .L_39)
.L_39:
        /*03b4*/ 	.word	0x00000000


	//----- nvinfo : EIATTR_CBANK_PARAM_SIZE
	.align		4
.L_40:
        /*03b8*/ 	.byte	0x03, 0x19
        /*03ba*/ 	.short	0x0034


	//----- nvinfo : EIATTR_PARAM_CBANK
	.align		4
        /*03bc*/ 	.byte	0x04, 0x0a
        /*03be*/ 	.short	(.L_42 - .L_41)
	.align		4
.L_41:
        /*03c0*/ 	.word	index@(.nv.constant0.vanity_search_dict_kernel)
        /*03c4*/ 	.short	0x0380
        /*03c6*/ 	.short	0x0034


	//----- nvinfo : EIATTR_SW_WAR
	.align		4
.L_42:
        /*03c8*/ 	.byte	0x04, 0x36
        /*03ca*/ 	.short	(.L_44 - .L_43)
.L_43:
        /*03cc*/ 	.word	0x00000008
.L_44:


//--------------------- .nv.info.vanity_search_kernel --------------------------
	.section	.nv.info.vanity_search_kernel,"",@"SHT_CUDA_INFO"
	.sectionflags	@""
	.align	4


	//----- nvinfo : EIATTR_CUDA_API_VERSION
	.align		4
        /*0000*/ 	.byte	0x04, 0x37
        /*0002*/ 	.short	(.L_46 - .L_45)
.L_45:
        /*0004*/ 	.word	0x00000082


	//----- nvinfo : EIATTR_KPARAM_INFO
	.align		4
.L_46:
        /*0008*/ 	.byte	0x04, 0x17
        /*000a*/ 	.short	(.L_48 - .L_47)
.L_47:
        /*000c*/ 	.word	0x00000000
        /*0010*/ 	.short	0x0006
        /*0012*/ 	.short	0x0030
        /*0014*/ 	.byte	0x00, 0xf0, 0x11, 0x00


	//----- nvinfo : EIATTR_KPARAM_INFO
	.align		4
.L_48:
        /*0018*/ 	.byte	0x04, 0x17
        /*001a*/ 	.short	(.L_50 - .L_49)
.L_49:
        /*001c*/ 	.word	0x00000000
        /*0020*/ 	.short	0x0005
        /*0022*/ 	.short	0x0028
        /*0024*/ 	.byte	0x00, 0xf5, 0x21, 0x00


	//----- nvinfo : EIATTR_KPARAM_INFO
	.align		4
.L_50:
        /*0028*/ 	.byte	0x04, 0x17
        /*002a*/ 	.short	(.L_52 - .L_51)
.L_51:
        /*002c*/ 	.word	0x00000000
        /*0030*/ 	.short	0x0004
        /*0032*/ 	.short	0x0020
        /*0034*/ 	.byte	0x00, 0xf5, 0x21, 0x00


	//----- nvinfo : EIATTR_KPARAM_INFO
	.align		4
.L_52:
        /*0038*/ 	.byte	0x04, 0x17
        /*003a*/ 	.short	(.L_54 - .L_53)
.L_53:
        /*003c*/ 	.word	0x00000000
        /*0040*/ 	.short	0x0003
        /*0042*/ 	.short	0x0018
        /*0044*/ 	.byte	0x00, 0xf5, 0x21, 0x00


	//----- nvinfo : EIATTR_KPARAM_INFO
	.align		4
.L_54:
        /*0048*/ 	.byte	0x04, 0x17
        /*004a*/ 	.short	(.L_56 - .L_55)
.L_55:
        /*004c*/ 	.word	0x00000000
        /*0050*/ 	.short	0x0002
        /*0052*/ 	.short	0x0010
        /*0054*/ 	.byte	0x00, 0xf5, 0x21, 0x00


	//----- nvinfo : EIATTR_KPARAM_INFO
	.align		4
.L_56:
        /*0058*/ 	.byte	0x04, 0x17
        /*005a*/ 	.short	(.L_58 - .L_57)
.L_57:
        /*005c*/ 	.word	0x00000000
        /*0060*/ 	.short	0x0001
        /*0062*/ 	.short	0x0008
        /*0064*/ 	.byte	0x00, 0xf5, 0x21, 0x00


	//----- nvinfo : EIATTR_KPARAM_INFO
	.align		4
.L_58:
        /*0068*/ 	.byte	0x04, 0x17
        /*006a*/ 	.short	(.L_60 - .L_59)
.L_59:
        /*006c*/ 	.word	0x00000000
        /*0070*/ 	.short	0x0000
        /*0072*/ 	.short	0x0000
        /*0074*/ 	.byte	0x00, 0xf5, 0x21, 0x00


	//----- nvinfo : EIATTR_SPARSE_MMA_MASK
	.align		4
.L_60:
        /*0078*/ 	.byte	0x03, 0x50
        /*007a*/ 	.short	0x0000


	//----- nvinfo : EIATTR_MAXREG_COUNT
	.align		4
        /*007c*/ 	.byte	0x03, 0x1b
        /*007e*/ 	.short	0x0020


	//----- nvinfo : EIATTR_ANNOTATIONS
	.align		4
        /*0080*/ 	.byte	0x04, 0x55
        /*0082*/ 	.short	(.L_62 - .L_61)


	//   ....[0]....
.L_61:
        /* <DEDUP_REMOVED lines=23> */


	//----- nvinfo : EIATTR_MERCURY_ISA_VERSION
	.align		4
.L_62:
        /*01e4*/ 	.byte	0x03, 0x5f
        /*01e6*/ 	.short	0x0101


	//----- nvinfo : EIATTR_INT_WARP_WIDE_INSTR_OFFSETS
	.align		4
        /*01e8*/ 	.byte	0x04, 0x31
        /*01ea*/ 	.short	(.L_64 - .L_63)


	//   ....[0]....
.L_63:
        /*01ec*/ 	.word	0x00005f20


	//   ....[1]....
        /*01f0*/ 	.word	0x00005fa0


	//----- nvinfo : EIATTR_VRC_CTA_INIT_COUNT
	.align		4
.L_64:
        /*01f4*/ 	.byte	0x02, 0x4a
	.zero		1
	.zero		1


	//----- nvinfo : EIATTR_EXIT_INSTR_OFFSETS
	.align		4
        /*01f8*/ 	.byte	0x04, 0x1c
        /*01fa*/ 	.short	(.L_66 - .L_65)


	//   ....[0]....
.L_65:
        /*01fc*/ 	.word	0x00000130


	//   ....[1]....
        /*0200*/ 	.word	0x00005ee0


	//   ....[2]....
        /*0204*/ 	.word	0x00006010


	//   ....[3]....
        /*0208*/ 	.word	0x00006490


	//----- nvinfo : EIATTR_MAX_THREADS
	.align		4
.L_66:
        /*020c*/ 	.byte	0x04, 0x05
        /*020e*/ 	.short	(.L_68 - .L_67)
.L_67:
        /*0210*/ 	.word	0x00000100
        /*0214*/ 	.word	0x00000001
        /*0218*/ 	.word	0x00000001


	//----- nvinfo : EIATTR_CRS_STACK_SIZE
	.align		4
.L_68:
        /*021c*/ 	.byte	0x04, 0x1e
        /*021e*/ 	.short	(.L_70 - .L_69)
.L_69:
        /*0220*/ 	.word	0x00000000


	//----- nvinfo : EIATTR_CBANK_PARAM_SIZE
	.align		4
.L_70:
        /*0224*/ 	.byte	0x03, 0x19
        /*0226*/ 	.short	0x0034


	//----- nvinfo : EIATTR_PARAM_CBANK
	.align		4
        /*0228*/ 	.byte	0x04, 0x0a
        /*022a*/ 	.short	(.L_72 - .L_71)
	.align		4
.L_71:
        /*022c*/ 	.word	index@(.nv.constant0.vanity_search_kernel)
        /*0230*/ 	.short	0x0380
        /*0232*/ 	.short	0x0034


	//----- nvinfo : EIATTR_SW_WAR
	.align		4
.L_72:
        /*0234*/ 	.byte	0x04, 0x36
        /*0236*/ 	.short	(.L_74 - .L_73)
.L_73:
        /*0238*/ 	.word	0x00000008
.L_74:


//--------------------- .nv.callgraph             --------------------------
	.section	.nv.callgraph,"",@"SHT_CUDA_CALLGRAPH"
	.align	4
	.sectionentsize	8
	.align		4
        /*0000*/ 	.word	0x00000000
	.align		4
        /*0004*/ 	.word	0xffffffff
	.align		4
        /*0008*/ 	.word	0x00000000
	.align		4
        /*000c*/ 	.word	0xfffffffe
	.align		4
        /*0010*/ 	.word	0x00000000
	.align		4
        /*0014*/ 	.word	0xfffffffd
	.align		4
        /*0018*/ 	.word	0x00000000
	.align		4
        /*001c*/ 	.word	0xfffffffc


//--------------------- .nv.constant3             --------------------------
	.section	.nv.constant3,"a",@progbits
	.align	4
.nv.constant3:
	.type		_ZN6vanity4cuda10DER_HEADERE,@object
	.size		_ZN6vanity4cuda10DER_HEADERE,(_ZN6vanity4cuda10DER_FOOTERE - _ZN6vanity4cuda10DER_HEADERE)
_ZN6vanity4cuda10DER_HEADERE:
        /*0000*/ 	.byte	0x30, 0x82, 0x01, 0x22, 0x30, 0x0d, 0x06, 0x09, 0x2a, 0x86, 0x48, 0x86, 0xf7, 0x0d, 0x01, 0x01
        /*0010*/ 	.byte	0x01, 0x05, 0x00, 0x03, 0x82, 0x01, 0x0f, 0x00, 0x30, 0x82, 0x01, 0x0a, 0x02, 0x82, 0x01, 0x01
        /*0020*/ 	.byte	0x00
	.type		_ZN6vanity4cuda10DER_FOOTERE,@object
	.size		_ZN6vanity4cuda10DER_FOOTERE,(.L_1 - _ZN6vanity4cuda10DER_FOOTERE)
_ZN6vanity4cuda10DER_FOOTERE:
        /*0021*/ 	.byte	0x02, 0x03, 0x01, 0x00, 0x01
.L_1:
	.zero		2
	.type		_ZN6vanity4cuda1KE,@object
	.size		_ZN6vanity4cuda1KE,(.L_2 - _ZN6vanity4cuda1KE)
_ZN6vanity4cuda1KE:
        /* <DEDUP_REMOVED lines=16> */
.L_2:


//--------------------- .text.vanity_search_dict_kernel --------------------------
	.section	.text.vanity_search_dict_kernel,"ax",@progbits
	.align	128
        .global         vanity_search_dict_kernel
        .type           vanity_search_dict_kernel,@function
        .size           vanity_search_dict_kernel,(.L_x_54 - vanity_search_dict_kernel)
        .other          vanity_search_dict_kernel,@"STO_CUDA_ENTRY STV_DEFAULT"
vanity_search_dict_kernel:
.text.vanity_search_dict_kernel:
[----:B------:R-:W0:Y:S08]  /*0000*/  LDC R1, c[0x0][0x37c] ;  /* 0x0000df00ff017b82 */ /* 0x000e300000000800 */
[----:B------:R-:W1:Y:S01]  /*0010*/  LDC.64 R4, c[0x0][0x398] ;  /* 0x0000e600ff047b82 */ /* 0x000e620000000a00 */
[----:B------:R-:W1:Y:S01]  /*0020*/  LDCU.64 UR6, c[0x0][0x358] ;  /* 0x00006b00ff0677ac */ /* 0x000e620008000a00 */
[----:B0-----:R-:W-:Y:S01]  /*0030*/  VIADD R1, R1, 0xfffffc40 ;  /* 0xfffffc4001017836 */ /* 0x001fe20000000000 */
[----:B-1----:R-:W2:Y:S04]  /*0040*/  LDG.E.CONSTANT R0, desc[UR6][R4.64+0xc] ;  /* 0x00000c0604007981 */ /* 0x002ea8000c1e9900 */
[----:B------:R-:W3:Y:S01]  /*0050*/  LDG.E.CONSTANT R2, desc[UR6][R4.64] ;  /* 0x0000000604027981 */ /* 0x000ee2000c1e9900 */
[----:B------:R-:W0:Y:S01]  /*0060*/  S2UR UR4, SR_CTAID.X ;  /* 0x00000000000479c3 */ /* 0x000e220000002500 */
[----:B------:R-:W0:Y:S01]  /*0070*/  S2R R6, SR_TID.X ;  /* 0x0000000000067919 */ /* 0x000e220000002100 */
[----:B------:R-:W1:Y:S06]  /*0080*/  S2R R8, SR_TID.Y ;  /* 0x0000000000087919 */ /* 0x000e6c0000002200 */
[----:B------:R-:W0:Y:S08]  /*0090*/  LDC R3, c[0x0][0x360] ;  /* 0x0000d800ff037b82 */ /* 0x000e300000000800 */
[----:B------:R-:W1:Y:S08]  /*00a0*/  S2UR UR5, SR_CTAID.Y ;  /* 0x00000000000579c3 */ /* 0x000e700000002600 */
[----:B------:R-:W1:Y:S01]  /*00b0*/  LDC R7, c[0x0][0x364] ;  /* 0x0000d900ff077b82 */ /* 0x000e620000000800 */
[----:B0-----:R-:W-:-:S02]  /*00c0*/  IMAD R3, R3, UR4, R6 ;  /* 0x0000000403037c24 */ /* 0x001fc4000f8e0206 */
[----:B-1----:R-:W-:Y:S02]  /*00d0*/  IMAD R6, R7, UR5, R8 ;  /* 0x0000000507067c24 */ /* 0x002fe4000f8e0208 */
[----:B--2---:R-:W-:-:S05]  /*00e0*/  IMAD.IADD R9, R0, 0x1, R3 ;  /* 0x0000000100097824 */ /* 0x004fca00078e0203 */
[----:B------:R-:W-:Y:S01]  /*00f0*/  IADD3 R0, PT, PT, R6, 0x1, R9 ;  /* 0x0000000106007810 */ /* 0x000fe20007ffe009 */
[----:B------:R0:W-:Y:S03]  /*0100*/  STL [R1+0x33c], R9 ;  /* 0x00033c0901007387 */ /* 0x0001e60000100800 */
[----:B------:R-:W-:-:S04]  /*0110*/  VIMNMX.U32 R3, PT, PT, R9, R0, !PT ;  /* 0x0000000009037248 */ /* 0x000fc80007fe0000 */
[----:B---3--:R-:W-:-:S13]  /*0120*/  ISETP.GE.U32.AND P0, PT, R3, R2, PT ;  /* 0x000000020300720c */ /* 0x008fda0003f06070 */
[----:B0-----:R-:W-:Y:S05]  /*0130*/  @P0 EXIT ;  /* 0x000000000000094d */ /* 0x001fea0003800000 */
[----:B------:R-:W2:Y:S01]  /*0140*/  LDG.E.CONSTANT R6, desc[UR6][R4.64+0x4] ;  /* 0x0000040604067981 */ /* 0x000ea2000c1e9900 */
[----:B------:R-:W0:Y:S03]  /*0150*/  LDCU.64 UR4, c[0x0][0x380] ;  /* 0x00007000ff0477ac */ /* 0x000e260008000a00 */
[----:B------:R-:W3:Y:S01]  /*0160*/  LDG.E.CONSTANT R4, desc[UR6][R4.64+0x8] ;  /* 0x0000080604047981 */ /* 0x000ee2000c1e9900 */
[----:B------:R-:W-:Y:S02]  /*0170*/  IMAD.SHL.U32 R8, R9, 0x80, RZ ;  /* 0x0000008009087824 */ /* 0x000fe400078e00ff */
[----:B------:R-:W-:Y:S02]  /*0180*/  IMAD.MOV.U32 R10, RZ, RZ, RZ ;  /* 0x000000ffff0a7224 */ /* 0x000fe400078e00ff */
[C---:B------:R-:W-:Y:S02]  /*0190*/  VIADD R2, R1.reuse, 0x100 ;  /* 0x0000010001027836 */ /* 0x040fe40000000000 */
[----:B------:R-:W-:Y:S01]  /*01a0*/  VIADD R3, R1, 0x180 ;  /* 0x0000018001037836 */ /* 0x000fe20000000000 */
[----:B--2---:R1:W-:Y:S04]  /*01b0*/  STL [R1+0x398], R6 ;  /* 0x0003980601007387 */ /* 0x0043e80000100800 */
[----:B0--3--:R1:W-:Y:S02]  /*01c0*/  STL [R1+0x39c], R4 ;  /* 0x00039c0401007387 */ /* 0x0093e40000100800 */
.L_x_0:
[----:B------:R-:W-:-:S04]  /*01d0*/  IMAD.MOV.U32 R7, RZ, RZ, -0x4 ;  /* 0xfffffffcff077424 */ /* 0x000fc800078e00ff */
[----:B------:R-:W-:-:S05]  /*01e0*/  IMAD R7, R10, R7, 0x7c ;  /* 0x0000007c0a077424 */ /* 0x000fca00078e0207 */
[----:B01----:R-:W-:-:S04]  /*01f0*/  LOP3.LUT R4, R8, R7, RZ, 0xfc, !PT ;  /* 0x0000000708047212 */ /* 0x003fc800078efcff */
[----:B------:R-:W-:-:S05]  /*0200*/  IADD3 R4, P0, PT, R4, UR4, RZ ;  /* 0x0000000404047c10 */ /* 0x000fca000ff1e0ff */
[----:B------:R-:W-:-:S05]  /*0210*/  IMAD.X R5, RZ, RZ, UR5, P0 ;  /* 0x00000005ff057e24 */ /* 0x000fca00080e06ff */
[----:B------:R-:W2:Y:S04]  /*0220*/  LDG.E.U8.CONSTANT R14, desc[UR6][R4.64+0x1] ;  /* 0x00000106040e7981 */ /* 0x000ea8000c1e9100 */
[----:B------:R-:W3:Y:S04]  /*0230*/  LDG.E.U8.CONSTANT R9, desc[UR6][R4.64] ;  /* 0x0000000604097981 */ /* 0x000ee8000c1e9100 */
[----:B------:R-:W4:Y:S04]  /*0240*/  LDG.E.U8.CONSTANT R22, desc[UR6][R4.64+0x2] ;  /* 0x0000020604167981 */ /* 0x000f28000c1e9100 */
[----:B------:R-:W5:Y:S04]  /*0250*/  LDG.E.U8.CONSTANT R15, desc[UR6][R4.64+0x3] ;  /* 0x00000306040f7981 */ /* 0x000f68000c1e9100 */
        /* <DEDUP_REMOVED lines=8> */
[----:B------:R-:W5:Y:S01]  /*02e0*/  LDG.E.U8.CONSTANT R6, desc[UR6][R4.64+-0xb] ;  /* 0xfffff50604067981 */ /* 0x000f62000c1e9100 */
[----:B--2---:R-:W-:-:S05]  /*02f0*/  IMAD.U32 R14, R14, 0x10000, RZ ;  /* 0x000100000e0e7824 */ /* 0x004fca00078e00ff */
[----:B------:R-:W-:Y:S01]  /*0300*/  LOP3.LUT R14, R14, 0xff0000, RZ, 0xc0, !PT ;  /* 0x00ff00000e0e7812 */ /* 0x000fe200078ec0ff */
[----:B----4-:R-:W-:-:S04]  /*0310*/  IMAD.SHL.U32 R22, R22, 0x100, RZ ;  /* 0x0000010016167824 */ /* 0x010fc800078e00ff */
[----:B---3--:R-:W-:Y:S02]  /*0320*/  IMAD R16, R9, 0x1000000, R14 ;  /* 0x0100000009107824 */ /* 0x008fe400078e020e */
[----:B------:R-:W2:Y:S04]  /*0330*/  LDG.E.U8.CONSTANT R14, desc[UR6][R4.64+-0xc] ;  /* 0xfffff406040e7981 */ /* 0x000ea8000c1e9100 */
[----:B------:R-:W3:Y:S01]  /*0340*/  LDG.E.U8.CONSTANT R9, desc[UR6][R4.64+-0xa] ;  /* 0xfffff60604097981 */ /* 0x000ee2000c1e9100 */
[----:B------:R-:W-:-:S04]  /*0350*/  LOP3.LUT R22, R22, 0xff00, RZ, 0xc0, !PT ;  /* 0x0000ff0016167812 */ /* 0x000fc800078ec0ff */
[----:B-----5:R-:W-:Y:S02]  /*0360*/  IADD3 R15, PT, PT, R15, R16, R22 ;  /* 0x000000100f0f7210 */ /* 0x020fe40007ffe016 */
[----:B------:R-:W4:Y:S01]  /*0370*/  LDG.E.U8.CONSTANT R16, desc[UR6][R4.64+-0x9] ;  /* 0xfffff70604107981 */ /* 0x000f22000c1e9100 */
[----:B------:R-:W-:Y:S02]  /*0380*/  IMAD.U32 R19, R19, 0x10000, RZ ;  /* 0x0001000013137824 */ /* 0x000fe400078e00ff */
[----:B------:R-:W-:-:S03]  /*0390*/  IMAD.SHL.U32 R21, R21, 0x100, RZ ;  /* 0x0000010015157824 */ /* 0x000fc600078e00ff */
[----:B------:R-:W-:Y:S01]  /*03a0*/  LOP3.LUT R22, R19, 0xff0000, RZ, 0xc0, !PT ;  /* 0x00ff000013167812 */ /* 0x000fe200078ec0ff */
[----:B------:R-:W-:Y:S01]  /*03b0*/  IMAD.U32 R19, R13, 0x10000, RZ ;  /* 0x000100000d137824 */ /* 0x000fe200078e00ff */
[----:B------:R-:W-:-:S03]  /*03c0*/  LOP3.LUT R21, R21, 0xff00, RZ, 0xc0, !PT ;  /* 0x0000ff0015157812 */ /* 0x000fc600078ec0ff */
[----:B------:R-:W-:Y:S01]  /*03d0*/  IMAD R11, R11, 0x1000000, R22 ;  /* 0x010000000b0b7824 */ /* 0x000fe200078e0216 */
[----:B------:R-:W-:Y:S01]  /*03e0*/  LOP3.LUT R22, R19, 0xff0000, RZ, 0xc0, !PT ;  /* 0x00ff000013167812 */ /* 0x000fe200078ec0ff */
[----:B------:R-:W-:Y:S01]  /*03f0*/  IMAD.SHL.U32 R18, R18, 0x100, RZ ;  /* 0x0000010012127824 */ /* 0x000fe200078e00ff */
[----:B------:R-:W5:Y:S02]  /*0400*/  LDG.E.U8.CONSTANT R19, desc[UR6][R4.64+-0x14] ;  /* 0xffffec0604137981 */ /* 0x000f64000c1e9100 */
[----:B------:R-:W-:Y:S02]  /*0410*/  IADD3 R13, PT, PT, R20, R11, R21 ;  /* 0x0000000b140d7210 */ /* 0x000fe40007ffe015 */
[----:B------:R-:W5:Y:S01]  /*0420*/  LDG.E.U8.CONSTANT R11, desc[UR6][R4.64+-0xf] ;  /* 0xfffff106040b7981 */ /* 0x000f62000c1e9100 */
[----:B------:R-:W-:Y:S01]  /*0430*/  IMAD R17, R17, 0x1000000, R22 ;  /* 0x0100000011117824 */ /* 0x000fe200078e0216 */
[----:B------:R-:W-:Y:S02]  /*0440*/  LOP3.LUT R18, R18, 0xff00, RZ, 0xc0, !PT ;  /* 0x0000ff0012127812 */ /* 0x000fe400078ec0ff */
[----:B------:R-:W5:Y:S02]  /*0450*/  LDG.E.U8.CONSTANT R20, desc[UR6][R4.64+-0xe] ;  /* 0xfffff20604147981 */ /* 0x000f64000c1e9100 */
[----:B------:R-:W-:-:S02]  /*0460*/  IADD3 R12, PT, PT, R12, R17, R18 ;  /* 0x000000110c0c7210 */ /* 0x000fc40007ffe012 */
[----:B------:R-:W5:Y:S04]  /*0470*/  LDG.E.U8.CONSTANT R21, desc[UR6][R4.64+-0x10] ;  /* 0xfffff00604157981 */ /* 0x000f68000c1e9100 */
[----:B------:R-:W5:Y:S01]  /*0480*/  LDG.E.U8.CONSTANT R18, desc[UR6][R4.64+-0x13] ;  /* 0xffffed0604127981 */ /* 0x000f62000c1e9100 */
[----:B------:R-:W-:-:S03]  /*0490*/  IMAD.U32 R17, R6, 0x10000, RZ ;  /* 0x0001000006117824 */ /* 0x000fc600078e00ff */
[----:B------:R-:W5:Y:S04]  /*04a0*/  LDG.E.U8.CONSTANT R22, desc[UR6][R4.64+-0xd] ;  /* 0xfffff30604167981 */ /* 0x000f68000c1e9100 */
[----:B------:R-:W5:Y:S01]  /*04b0*/  LDG.E.U8.CONSTANT R6, desc[UR6][R4.64+-0x12] ;  /* 0xffffee0604067981 */ /* 0x000f62000c1e9100 */
[----:B------:R-:W-:-:S05]  /*04c0*/  LOP3.LUT R17, R17, 0xff0000, RZ, 0xc0, !PT ;  /* 0x00ff000011117812 */ /* 0x000fca00078ec0ff */
[----:B--2---:R-:W-:Y:S02]  /*04d0*/  IMAD R17, R14, 0x1000000, R17 ;  /* 0x010000000e117824 */ /* 0x004fe400078e0211 */
[----:B------:R-:W2:Y:S01]  /*04e0*/  LDG.E.U8.CONSTANT R14, desc[UR6][R4.64+-0x11] ;  /* 0xffffef06040e7981 */ /* 0x000ea2000c1e9100 */
[----:B---3--:R-:W-:-:S05]  /*04f0*/  IMAD.SHL.U32 R9, R9, 0x100, RZ ;  /* 0x0000010009097824 */ /* 0x008fca00078e00ff */
[----:B------:R-:W-:-:S04]  /*0500*/  LOP3.LUT R9, R9, 0xff00, RZ, 0xc0, !PT ;  /* 0x0000ff0009097812 */ /* 0x000fc800078ec0ff */
[----:B----4-:R-:W-:Y:S02]  /*0510*/  IADD3 R9, PT, PT, R16, R17, R9 ;  /* 0x0000001110097210 */ /* 0x010fe40007ffe009 */
[----:B------:R-:W3:Y:S04]  /*0520*/  LDG.E.U8.CONSTANT R16, desc[UR6][R4.64+-0x17] ;  /* 0xffffe90604107981 */ /* 0x000ee8000c1e9100 */
[----:B------:R-:W4:Y:S01]  /*0530*/  LDG.E.U8.CONSTANT R17, desc[UR6][R4.64+-0x18] ;  /* 0xffffe80604117981 */ /* 0x000f22000c1e9100 */
[----:B-----5:R-:W-:Y:S02]  /*0540*/  IMAD.U32 R11, R11, 0x10000, RZ ;  /* 0x000100000b0b7824 */ /* 0x020fe400078e00ff */
[----:B------:R-:W-:-:S03]  /*0550*/  IMAD.SHL.U32 R20, R20, 0x100, RZ ;  /* 0x0000010014147824 */ /* 0x000fc600078e00ff */
[----:B------:R-:W-:Y:S02]  /*0560*/  LOP3.LUT R24, R11, 0xff0000, RZ, 0xc0, !PT ;  /* 0x00ff00000b187812 */ /* 0x000fe400078ec0ff */
[----:B------:R-:W-:-:S03]  /*0570*/  LOP3.LUT R20, R20, 0xff00, RZ, 0xc0, !PT ;  /* 0x0000ff0014147812 */ /* 0x000fc600078ec0ff */
[----:B------:R-:W-:Y:S02]  /*0580*/  IMAD R11, R21, 0x1000000, R24 ;  /* 0x01000000150b7824 */ /* 0x000fe400078e0218 */
[----:B------:R-:W-:Y:S01]  /*0590*/  IMAD.U32 R21, R18, 0x10000, RZ ;  /* 0x0001000012157824 */ /* 0x000fe200078e00ff */
[----:B------:R-:W5:Y:S02]  /*05a0*/  LDG.E.U8.CONSTANT R24, desc[UR6][R4.64+-0x19] ;  /* 0xffffe70604187981 */ /* 0x000f64000c1e9100 */
[----:B------:R-:W-:Y:S02]  /*05b0*/  IADD3 R11, PT, PT, R22, R11, R20 ;  /* 0x0000000b160b7210 */ /* 0x000fe40007ffe014 */
[----:B------:R-:W5:Y:S01]  /*05c0*/  LDG.E.U8.CONSTANT R18, desc[UR6][R4.64+-0x16] ;  /* 0xffffea0604127981 */ /* 0x000f62000c1e9100 */
[----:B------:R-:W-:Y:S01]  /*05d0*/  LOP3.LUT R22, R21, 0xff0000, RZ, 0xc0, !PT ;  /* 0x00ff000015167812 */ /* 0x000fe200078ec0ff */
[----:B------:R-:W-:Y:S02]  /*05e0*/  IMAD.SHL.U32 R20, R0, 0x80, RZ ;  /* 0x0000008000147824 */ /* 0x000fe400078e00ff */
[----:B------:R-:W-:-:S02]  /*05f0*/  IMAD.SHL.U32 R6, R6, 0x100, RZ ;  /* 0x0000010006067824 */ /* 0x000fc400078e00ff */
[----:B------:R-:W-:Y:S01]  /*0600*/  IMAD R21, R19, 0x1000000, R22 ;  /* 0x0100000013157824 */ /* 0x000fe200078e0216 */
[----:B------:R-:W-:Y:S01]  /*0610*/  LOP3.LUT R7, R20, R7, RZ, 0xfc, !PT ;  /* 0x0000000714077212 */ /* 0x000fe200078efcff */
[----:B------:R-:W5:Y:S01]  /*0620*/  LDG.E.U8.CONSTANT R19, desc[UR6][R4.64+-0x1b] ;  /* 0xffffe50604137981 */ /* 0x000f62000c1e9100 */
[----:B------:R-:W-:-:S03]  /*0630*/  LOP3.LUT R6, R6, 0xff00, RZ, 0xc0, !PT ;  /* 0x0000ff0006067812 */ /* 0x000fc600078ec0ff */
[----:B------:R-:W5:Y:S04]  /*0640*/  LDG.E.U8.CONSTANT R20, desc[UR6][R4.64+-0x1c] ;  /* 0xffffe40604147981 */ /* 0x000f68000c1e9100 */
[----:B------:R-:W5:Y:S01]  /*0650*/  LDG.E.U8.CONSTANT R22, desc[UR6][R4.64+-0x15] ;  /* 0xffffeb0604167981 */ /* 0x000f62000c1e9100 */
[----:B--2---:R-:W-:Y:S02]  /*0660*/  IADD3 R14, PT, PT, R14, R21, R6 ;  /* 0x000000150e0e7210 */ /* 0x004fe40007ffe006 */
[----:B------:R-:W-:Y:S01]  /*0670*/  IADD3 R6, P0, PT, R7, UR4, RZ ;  /* 0x0000000407067c10 */ /* 0x000fe2000ff1e0ff */
[----:B------:R-:W2:Y:S04]  /*0680*/  LDG.E.U8.CONSTANT R21, desc[UR6][R4.64+-0x1a] ;  /* 0xffffe60604157981 */ /* 0x000ea8000c1e9100 */
[----:B------:R-:W-:-:S05]  /*0690*/  IMAD.X R7, RZ, RZ, UR5, P0 ;  /* 0x00000005ff077e24 */ /* 0x000fca00080e06ff */
[----:B------:R-:W2:Y:S01]  /*06a0*/  LDG.E.U8.CONSTANT R23, desc[UR6][R6.64+0x1] ;  /* 0x0000010606177981 */ /* 0x000ea2000c1e9100 */
[----:B---3--:R-:W-:-:S03]  /*06b0*/  IMAD.U32 R16, R16, 0x10000, RZ ;  /* 0x0001000010107824 */ /* 0x008fc600078e00ff */
[----:B------:R-:W3:Y:S02]  /*06c0*/  LDG.E.U8.CONSTANT R4, desc[UR6][R6.64+-0x3] ;  /* 0xfffffd0606047981 */ /* 0x000ee4000c1e9100 */
[----:B------:R-:W-:Y:S02]  /*06d0*/  LOP3.LUT R16, R16, 0xff0000, RZ, 0xc0, !PT ;  /* 0x00ff000010107812 */ /* 0x000fe400078ec0ff */
[----:B------:R-:W3:Y:S03]  /*06e0*/  LDG.E.U8.CONSTANT R5, desc[UR6][R6.64+0x3] ;  /* 0x0000030606057981 */ /* 0x000ee6000c1e9100 */
[----:B----4-:R-:W-:Y:S01]  /*06f0*/  IMAD R25, R17, 0x1000000, R16 ;  /* 0x0100000011197824 */ /* 0x010fe200078e0210 */
[----:B------:R-:W4:Y:S04]  /*0700*/  LDG.E.U8.CONSTANT R26, desc[UR6][R6.64+-0xf] ;  /* 0xfffff106061a7981 */ /* 0x000f28000c1e9100 */
[----:B------:R-:W4:Y:S01]  /*0710*/  LDG.E.U8.CONSTANT R17, desc[UR6][R6.64] ;  /* 0x0000000606117981 */ /* 0x000f22000c1e9100 */
[----:B-----5:R-:W-:-:S02]  /*0720*/  IMAD.SHL.U32 R18, R18, 0x100, RZ ;  /* 0x0000010012127824 */ /* 0x020fc400078e00ff */
[----:B------:R-:W-:-:S03]  /*0730*/  IMAD.U32 R19, R19, 0x10000, RZ ;  /* 0x0001000013137824 */ /* 0x000fc600078e00ff */
[----:B------:R-:W-:Y:S02]  /*0740*/  LOP3.LUT R16, R18, 0xff00, RZ, 0xc0, !PT ;  /* 0x0000ff0012107812 */ /* 0x000fe400078ec0ff */
[----:B------:R-:W5:Y:S01]  /*0750*/  LDG.E.U8.CONSTANT R18, desc[UR6][R6.64+0x2] ;  /* 0x0000020606127981 */ /* 0x000f62000c1e9100 */
[----:B------:R-:W-:-:S05]  /*0760*/  LOP3.LUT R19, R19, 0xff0000, RZ, 0xc0, !PT ;  /* 0x00ff000013137812 */ /* 0x000fca00078ec0ff */
[----:B------:R-:W-:Y:S02]  /*0770*/  IMAD R19, R20, 0x1000000, R19 ;  /* 0x0100000014137824 */ /* 0x000fe400078e0213 */
[----:B------:R-:W5:Y:S01]  /*0780*/  LDG.E.U8.CONSTANT R20, desc[UR6][R6.64+-0x2] ;  /* 0xfffffe0606147981 */ /* 0x000f62000c1e9100 */
[----:B------:R-:W-:-:S03]  /*0790*/  IADD3 R16, PT, PT, R22, R25, R16 ;  /* 0x0000001916107210 */ /* 0x000fc60007ffe010 */
[----:B------:R-:W5:Y:S01]  /*07a0*/  LDG.E.U8.CONSTANT R25, desc[UR6][R6.64+-0x5] ;  /* 0xfffffb0606197981 */ /* 0x000f62000c1e9100 */
[----:B--2---:R-:W-:-:S05]  /*07b0*/  IMAD.SHL.U32 R21, R21, 0x100, RZ ;  /* 0x0000010015157824 */ /* 0x004fca00078e00ff */
[----:B------:R-:W-:Y:S01]  /*07c0*/  LOP3.LUT R21, R21, 0xff00, RZ, 0xc0, !PT ;  /* 0x0000ff0015157812 */ /* 0x000fe200078ec0ff */
[----:B------:R-:W-:-:S03]  /*07d0*/  IMAD.U32 R23, R23, 0x10000, RZ ;  /* 0x0001000017177824 */ /* 0x000fc600078e00ff */
[----:B------:R-:W-:Y:S02]  /*07e0*/  IADD3 R19, PT, PT, R24, R19, R21 ;  /* 0x0000001318137210 */ /* 0x000fe40007ffe015 */
[----:B------:R-:W2:Y:S01]  /*07f0*/  LDG.E.U8.CONSTANT R21, desc[UR6][R6.64+-0x4] ;  /* 0xfffffc0606157981 */ /* 0x000ea2000c1e9100 */
[----:B------:R-:W-:Y:S01]  /*0800*/  LOP3.LUT R22, R23, 0xff0000, RZ, 0xc0, !PT ;  /* 0x00ff000017167812 */ /* 0x000fe200078ec0ff */
[----:B---3--:R-:W-:Y:S02]  /*0810*/  IMAD.U32 R4, R4, 0x10000, RZ ;  /* 0x0001000004047824 */ /* 0x008fe400078e00ff */
[----:B------:R-:W3:Y:S02]  /*0820*/  LDG.E.U8.CONSTANT R23, desc[UR6][R6.64+-0xa] ;  /* 0xfffff60606177981 */ /* 0x000ee4000c1e9100 */
[----:B----4-:R-:W-:Y:S02]  /*0830*/  IMAD R24, R17, 0x1000000, R22 ;  /* 0x0100000011187824 */ /* 0x010fe400078e0216 */
[----:B------:R-:W4:Y:S01]  /*0840*/  LDG.E.U8.CONSTANT R22, desc[UR6][R6.64+-0x1] ;  /* 0xffffff0606167981 */ /* 0x000f22000c1e9100 */
[----:B------:R-:W-:-:S03]  /*0850*/  LOP3.LUT R4, R4, 0xff0000, RZ, 0xc0, !PT ;  /* 0x00ff000004047812 */ /* 0x000fc600078ec0ff */
[----:B------:R-:W3:Y:S01]  /*0860*/  LDG.E.U8.CONSTANT R17, desc[UR6][R6.64+-0x7] ;  /* 0xfffff90606117981 */ /* 0x000ee2000c1e9100 */
[----:B-----5:R-:W-:-:S05]  /*0870*/  IMAD.SHL.U32 R18, R18, 0x100, RZ ;  /* 0x0000010012127824 */ /* 0x020fca00078e00ff */
[----:B------:R-:W-:Y:S01]  /*0880*/  LOP3.LUT R18, R18, 0xff00, RZ, 0xc0, !PT ;  /* 0x0000ff0012127812 */ /* 0x000fe200078ec0ff */
[----:B------:R-:W-:-:S03]  /*0890*/  IMAD.SHL.U32 R20, R20, 0x100, RZ ;  /* 0x0000010014147824 */ /* 0x000fc600078e00ff */
[----:B------:R-:W-:Y:S02]  /*08a0*/  IADD3 R5, PT, PT, R5, R24, R18 ;  /* 0x0000001805057210 */ /* 0x000fe40007ffe012 */
[----:B------:R-:W5:Y:S01]  /*08b0*/  LDG.E.U8.CONSTANT R18, desc[UR6][R6.64+-0xb] ;  /* 0xfffff50606127981 */ /* 0x000f62000c1e9100 */
[----:B------:R-:W-:-:S03]  /*08c0*/  LOP3.LUT R20, R20, 0xff00, RZ, 0xc0, !PT ;  /* 0x0000ff0014147812 */ /* 0x000fc600078ec0ff */
[----:B------:R-:W5:Y:S01]  /*08d0*/  LDG.E.U8.CONSTANT R24, desc[UR6][R6.64+-0xc] ;  /* 0xfffff40606187981 */ /* 0x000f62000c1e9100 */
[----:B--2---:R-:W-:Y:S02]  /*08e0*/  IMAD R21, R21, 0x1000000, R4 ;  /* 0x0100000015157824 */ /* 0x004fe400078e0204 */
[----:B------:R-:W-:-:S05]  /*08f0*/  IMAD R4, R10, 0x4, R1 ;  /* 0x000000040a047824 */ /* 0x000fca00078e0201 */
[----:B------:R0:W-:Y:S01]  /*0900*/  STL [R4+0x104], R13 ;  /* 0x0001040d04007387 */ /* 0x0001e20000100800 */
[----:B----4-:R-:W-:-:S03]  /*0910*/  IADD3 R21, PT, PT, R22, R21, R20 ;  /* 0x0000001516157210 */ /* 0x010fc60007ffe014 */
[----:B------:R-:W2:Y:S04]  /*0920*/  LDG.E.U8.CONSTANT R20, desc[UR6][R6.64+-0x6] ;  /* 0xfffffa0606147981 */ /* 0x000ea8000c1e9100 */
[----:B------:R-:W4:Y:S04]  /*0930*/  LDG.E.U8.CONSTANT R22, desc[UR6][R6.64+-0x8] ;  /* 0xfffff80606167981 */ /* 0x000f28000c1e9100 */
[----:B0-----:R-:W4:Y:S04]  /*0940*/  LDG.E.U8.CONSTANT R13, desc[UR6][R6.64+-0x13] ;  /* 0xffffed06060d7981 */ /* 0x001f28000c1e9100 */
[----:B------:R0:W-:Y:S04]  /*0950*/  STL [R4+0x108], R12 ;  /* 0x0001080c04007387 */ /* 0x0001e80000100800 */
[----:B------:R1:W-:Y:S04]  /*0960*/  STL [R4+0x100], R15 ;  /* 0x0001000f04007387 */ /* 0x0003e80000100800 */
[----:B------:R3:W-:Y:S04]  /*0970*/  STL [R4+0x10c], R9 ;  /* 0x00010c0904007387 */ /* 0x0007e80000100800 */
[----:B0-----:R-:W4:Y:S04]  /*0980*/  LDG.E.U8.CONSTANT R12, desc[UR6][R6.64+-0x10] ;  /* 0xfffff006060c7981 */ /* 0x001f28000c1e9100 */
[----:B-1----:R-:W4:Y:S04]  /*0990*/  LDG.E.U8.CONSTANT R15, desc[UR6][R6.64+-0x9] ;  /* 0xfffff706060f7981 */ /* 0x002f28000c1e9100 */
[----:B---3--:R-:W3:Y:S01]  /*09a0*/  LDG.E.U8.CONSTANT R9, desc[UR6][R6.64+-0x14] ;  /* 0xffffec0606097981 */ /* 0x008ee2000c1e9100 */
[----:B------:R-:W-:-:S02]  /*09b0*/  IMAD.U32 R17, R17, 0x10000, RZ ;  /* 0x0001000011117824 */ /* 0x000fc400078e00ff */
[----:B-----5:R-:W-:Y:S01]  /*09c0*/  IMAD.U32 R18, R18, 0x10000, RZ ;  /* 0x0001000012127824 */ /* 0x020fe200078e00ff */
[----:B------:R0:W-:Y:S02]  /*09d0*/  STL [R4+0x110], R11 ;  /* 0x0001100b04007387 */ /* 0x0001e40000100800 */
[----:B------:R-:W-:Y:S02]  /*09e0*/  LOP3.LUT R17, R17, 0xff0000, RZ, 0xc0, !PT ;  /* 0x00ff000011117812 */ /* 0x000fe400078ec0ff */
[----:B------:R1:W-:Y:S01]  /*09f0*/  STL [R4+0x180], R5 ;  /* 0x0001800504007387 */ /* 0x0003e20000100800 */
[----:B0-----:R-:W-:Y:S01]  /*0a00*/  LOP3.LUT R11, R18, 0xff0000, RZ, 0xc0, !PT ;  /* 0x00ff0000120b7812 */ /* 0x001fe200078ec0ff */
[----:B------:R-:W-:Y:S02]  /*0a10*/  IMAD.U32 R26, R26, 0x10000, RZ ;  /* 0x000100001a1a7824 */ /* 0x000fe400078e00ff */
[----:B-1----:R-:W5:Y:S02]  /*0a20*/  LDG.E.U8.CONSTANT R5, desc[UR6][R6.64+-0x17] ;  /* 0xffffe90606057981 */ /* 0x002f64000c1e9100 */
[----:B------:R-:W-:-:S02]  /*0a30*/  IMAD R24, R24, 0x1000000, R11 ;  /* 0x0100000018187824 */ /* 0x000fc400078e020b */
[----:B------:R-:W5:Y:S01]  /*0a40*/  LDG.E.U8.CONSTANT R11, desc[UR6][R6.64+-0x1b] ;  /* 0xffffe506060b7981 */ /* 0x000f62000c1e9100 */
[----:B------:R-:W-:-:S03]  /*0a50*/  IMAD.SHL.U32 R23, R23, 0x100, RZ ;  /* 0x0000010017177824 */ /* 0x000fc600078e00ff */
[----:B------:R0:W-:Y:S04]  /*0a60*/  STL [R4+0x114], R14 ;  /* 0x0001140e04007387 */ /* 0x0001e80000100800 */
[----:B------:R1:W-:Y:S01]  /*0a70*/  STL [R4+0x118], R16 ;  /* 0x0001181004007387 */ /* 0x0003e20000100800 */
[----:B------:R-:W-:-:S03]  /*0a80*/  LOP3.LUT R23, R23, 0xff00, RZ, 0xc0, !PT ;  /* 0x0000ff0017177812 */ /* 0x000fc600078ec0ff */
[----:B------:R1:W-:Y:S04]  /*0a90*/  STL [R4+0x184], R21 ;  /* 0x0001841504007387 */ /* 0x0003e80000100800 */
[----:B0-----:R-:W5:Y:S04]  /*0aa0*/  LDG.E.U8.CONSTANT R14, desc[UR6][R6.64+-0x12] ;  /* 0xffffee06060e7981 */ /* 0x001f68000c1e9100 */
[----:B-1----:R-:W5:Y:S01]  /*0ab0*/  LDG.E.U8.CONSTANT R16, desc[UR6][R6.64+-0xe] ;  /* 0xfffff20606107981 */ /* 0x002f62000c1e9100 */
[----:B------:R-:W-:-:S03]  /*0ac0*/  LOP3.LUT R21, R26, 0xff0000, RZ, 0xc0, !PT ;  /* 0x00ff00001a157812 */ /* 0x000fc600078ec0ff */
[----:B------:R0:W-:Y:S04]  /*0ad0*/  STL [R4+0x11c], R19 ;  /* 0x00011c1304007387 */ /* 0x0001e80000100800 */
[----:B0-----:R-:W5:Y:S01]  /*0ae0*/  LDG.E.U8.CONSTANT R19, desc[UR6][R6.64+-0x1c] ;  /* 0xffffe40606137981 */ /* 0x001f62000c1e9100 */
[----:B--2---:R-:W-:Y:S02]  /*0af0*/  IMAD.SHL.U32 R20, R20, 0x100, RZ ;  /* 0x0000010014147824 */ /* 0x004fe400078e00ff */
[----:B----4-:R-:W-:-:S03]  /*0b00*/  IMAD R22, R22, 0x1000000, R17 ;  /* 0x0100000016167824 */ /* 0x010fc600078e0211 */
[----:B------:R-:W-:Y:S01]  /*0b10*/  LOP3.LUT R20, R20, 0xff00, RZ, 0xc0, !PT ;  /* 0x0000ff0014147812 */ /* 0x000fe200078ec0ff */
[----:B------:R-:W2:Y:S01]  /*0b20*/  LDG.E.U8.CONSTANT R17, desc[UR6][R6.64+-0x18] ;  /* 0xffffe80606117981 */ /* 0x000ea2000c1e9100 */
[----:B------:R-:W-:Y:S02]  /*0b30*/  IMAD.U32 R18, R13, 0x10000, RZ ;  /* 0x000100000d127824 */ /* 0x000fe400078e00ff */
[----:B------:R-:W-:Y:S01]  /*0b40*/  IADD3 R25, PT, PT, R25, R22, R20 ;  /* 0x0000001619197210 */ /* 0x000fe20007ffe014 */
[----:B------:R-:W4:Y:S02]  /*0b50*/  LDG.E.U8.CONSTANT R13, desc[UR6][R6.64+-0x16] ;  /* 0xffffea06060d7981 */ /* 0x000f24000c1e9100 */
[----:B------:R-:W-:Y:S02]  /*0b60*/  LOP3.LUT R20, R18, 0xff0000, RZ, 0xc0, !PT ;  /* 0x00ff000012147812 */ /* 0x000fe400078ec0ff */
[----:B------:R-:W4:Y:S04]  /*0b70*/  LDG.E.U8.CONSTANT R22, desc[UR6][R6.64+-0x19] ;  /* 0xffffe70606167981 */ /* 0x000f28000c1e9100 */
[----:B------:R-:W4:Y:S01]  /*0b80*/  LDG.E.U8.CONSTANT R18, desc[UR6][R6.64+-0x1a] ;  /* 0xffffe60606127981 */ /* 0x000f22000c1e9100 */
[----:B------:R-:W-:Y:S01]  /*0b90*/  IMAD R12, R12, 0x1000000, R21 ;  /* 0x010000000c0c7824 */ /* 0x000fe200078e0215 */
[----:B------:R-:W-:-:S02]  /*0ba0*/  IADD3 R15, PT, PT, R15, R24, R23 ;  /* 0x000000180f0f7210 */ /* 0x000fc40007ffe017 */
[----:B------:R-:W4:Y:S01]  /*0bb0*/  LDG.E.U8.CONSTANT R23, desc[UR6][R6.64+-0xd] ;  /* 0xfffff30606177981 */ /* 0x000f22000c1e9100 */
[----:B---3--:R-:W-:-:S03]  /*0bc0*/  IMAD R21, R9, 0x1000000, R20 ;  /* 0x0100000009157824 */ /* 0x008fc600078e0214 */
[----:B------:R-:W3:Y:S04]  /*0bd0*/  LDG.E.U8.CONSTANT R20, desc[UR6][R6.64+-0x11] ;  /* 0xffffef0606147981 */ /* 0x000ee8000c1e9100 */
[----:B------:R-:W3:Y:S01]  /*0be0*/  LDG.E.U8.CONSTANT R9, desc[UR6][R6.64+-0x15] ;  /* 0xffffeb0606097981 */ /* 0x000ee2000c1e9100 */
[----:B-----5:R-:W-:Y:S02]  /*0bf0*/  IMAD.U32 R5, R5, 0x10000, RZ ;  /* 0x0001000005057824 */ /* 0x020fe400078e00ff */
[----:B------:R-:W-:-:S03]  /*0c00*/  IMAD.U32 R11, R11, 0x10000, RZ ;  /* 0x000100000b0b7824 */ /* 0x000fc600078e00ff */
[----:B------:R-:W-:Y:S02]  /*0c10*/  LOP3.LUT R24, R5, 0xff0000, RZ, 0xc0, !PT ;  /* 0x00ff000005187812 */ /* 0x000fe400078ec0ff */
[----:B------:R-:W-:Y:S01]  /*0c20*/  LOP3.LUT R26, R11, 0xff0000, RZ, 0xc0, !PT ;  /* 0x00ff00000b1a7812 */ /* 0x000fe200078ec0ff */
[----:B------:R-:W-:Y:S02]  /*0c30*/  IMAD.SHL.U32 R14, R14, 0x100, RZ ;  /* 0x000001000e0e7824 */ /* 0x000fe400078e00ff */
[----:B------:R-:W-:-:S03]  /*0c40*/  IMAD.SHL.U32 R16, R16, 0x100, RZ ;  /* 0x0000010010107824 */ /* 0x000fc600078e00ff */
[----:B------:R-:W-:Y:S02]  /*0c50*/  LOP3.LUT R14, R14, 0xff00, RZ, 0xc0, !PT ;  /* 0x0000ff000e0e7812 */ /* 0x000fe400078ec0ff */
[----:B------:R-:W-:Y:S01]  /*0c60*/  LOP3.LUT R16, R16, 0xff00, RZ, 0xc0, !PT ;  /* 0x0000ff0010107812 */ /* 0x000fe200078ec0ff */
[----:B------:R-:W-:Y:S01]  /*0c70*/  IMAD R19, R19, 0x1000000, R26 ;  /* 0x0100000013137824 */ /* 0x000fe200078e021a */
[----:B------:R0:W-:Y:S01]  /*0c80*/  STL [R4+0x188], R25 ;  /* 0x0001881904007387 */ /* 0x0001e20000100800 */
[----:B------:R-:W-:-:S03]  /*0c90*/  VIADD R10, R10, 0x8 ;  /* 0x000000080a0a7836 */ /* 0x000fc60000000000 */
[----:B------:R0:W-:Y:S02]  /*0ca0*/  STL [R4+0x18c], R15 ;  /* 0x00018c0f04007387 */ /* 0x0001e40000100800 */
[----:B------:R-:W-:Y:S01]  /*0cb0*/  ISETP.NE.AND P0, PT, R10, 0x20, PT ;  /* 0x000000200a00780c */ /* 0x000fe20003f05270 */
[----:B--2---:R-:W-:Y:S02]  /*0cc0*/  IMAD R24, R17, 0x1000000, R24 ;  /* 0x0100000011187824 */ /* 0x004fe400078e0218 */
[----:B----4-:R-:W-:Y:S02]  /*0cd0*/  IMAD.SHL.U32 R13, R13, 0x100, RZ ;  /* 0x000001000d0d7824 */ /* 0x010fe400078e00ff */
[----:B------:R-:W-:-:S03]  /*0ce0*/  IMAD.SHL.U32 R18, R18, 0x100, RZ ;  /* 0x0000010012127824 */ /* 0x000fc600078e00ff */
[----:B------:R-:W-:Y:S02]  /*0cf0*/  LOP3.LUT R13, R13, 0xff00, RZ, 0xc0, !PT ;  /* 0x0000ff000d0d7812 */ /* 0x000fe400078ec0ff */
[----:B------:R-:W-:-:S04]  /*0d00*/  LOP3.LUT R18, R18, 0xff00, RZ, 0xc0, !PT ;  /* 0x0000ff0012127812 */ /* 0x000fc800078ec0ff */
[----:B------:R-:W-:Y:S02]  /*0d10*/  IADD3 R19, PT, PT, R22, R19, R18 ;  /* 0x0000001316137210 */ /* 0x000fe40007ffe012 */
[----:B------:R-:W-:Y:S02]  /*0d20*/  IADD3 R23, PT, PT, R23, R12, R16 ;  /* 0x0000000c17177210 */ /* 0x000fe40007ffe010 */
[----:B---3--:R-:W-:Y:S02]  /*0d30*/  IADD3 R21, PT, PT, R20, R21, R14 ;  /* 0x0000001514157210 */ /* 0x008fe40007ffe00e */
[----:B------:R-:W-:Y:S01]  /*0d40*/  IADD3 R9, PT, PT, R9, R24, R13 ;  /* 0x0000001809097210 */ /* 0x000fe20007ffe00d */
[----:B------:R0:W-:Y:S04]  /*0d50*/  STL [R4+0x190], R23 ;  /* 0x0001901704007387 */ /* 0x0001e80000100800 */
[----:B------:R0:W-:Y:S04]  /*0d60*/  STL [R4+0x194], R21 ;  /* 0x0001941504007387 */ /* 0x0001e80000100800 */
[----:B------:R0:W-:Y:S04]  /*0d70*/  STL [R4+0x198], R9 ;  /* 0x0001980904007387 */ /* 0x0001e80000100800 */
[----:B------:R0:W-:Y:S01]  /*0d80*/  STL [R4+0x19c], R19 ;  /* 0x00019c1304007387 */ /* 0x0001e20000100800 */
[----:B------:R-:W-:Y:S05]  /*0d90*/  @P0 BRA `(.L_x_0) ;  /* 0xfffffff4000c0947 */ /* 0x000fea000383ffff */
[----:B------:R1:W-:Y:S01]  /*0da0*/  STL.128 [R1], RZ ;  /* 0x000000ff01007387 */ /* 0x0003e20000100c00 */
[----:B------:R-:W-:-:S03]  /*0db0*/  IMAD.MOV.U32 R0, RZ, RZ, RZ ;  /* 0x000000ffff007224 */ /* 0x000fc600078e00ff */
[----:B------:R1:W-:Y:S04]  /*0dc0*/  STL.128 [R1+0x10], RZ ;  /* 0x000010ff01007387 */ /* 0x0003e80000100c00 */
        /* <DEDUP_REMOVED lines=13> */
[----:B------:R1:W-:Y:S02]  /*0ea0*/  STL.128 [R1+0xf0], RZ ;  /* 0x0000f0ff01007387 */ /* 0x0003e40000100c00 */
.L_x_5:
[----:B------:R-:W-:-:S06]  /*0eb0*/  IMAD R8, R0, 0x4, R2 ;  /* 0x0000000400087824 */ /* 0x000fcc00078e0202 */
[----:B------:R-:W5:Y:S01]  /*0ec0*/  LDL R8, [R8] ;  /* 0x0000000008087983 */ /* 0x000f620000100800 */
[----:B------:R-:W-:Y:S01]  /*0ed0*/  IMAD.MOV.U32 R13, RZ, RZ, RZ ;  /* 0x000000ffff0d7224 */ /* 0x000fe200078e00ff */
[----:B------:R-:W-:Y:S01]  /*0ee0*/  UMOV UR4, URZ ;  /* 0x000000ff00047c82 */ /* 0x000fe20008000000 */
[----:B0-----:R-:W-:-:S07]  /*0ef0*/  IMAD.MOV.U32 R9, RZ, RZ, RZ ;  /* 0x000000ffff097224 */ /* 0x001fce00078e00ff */
.L_x_1:
[----:B------:R-:W-:-:S04]  /*0f00*/  IMAD.IADD R10, R9, 0x1, R0 ;  /* 0x00000001090a7824 */ /* 0x000fc800078e0200 */
[----:B------:R-:W-:-:S05]  /*0f10*/  IMAD R10, R10, 0x4, R1 ;  /* 0x000000040a0a7824 */ /* 0x000fca00078e0201 */
[----:B------:R-:W2:Y:S01]  /*0f20*/  LDL R12, [R10] ;  /* 0x000000000a0c7983 */ /* 0x000ea20000100800 */
[----:B------:R-:W-:-:S03]  /*0f30*/  IMAD R11, R9, 0x4, R3 ;  /* 0x00000004090b7824 */ /* 0x000fc600078e0203 */
[----:B------:R-:W3:Y:S04]  /*0f40*/  LDL R17, [R10+0x4] ;  /* 0x000004000a117983 */ /* 0x000ee80000100800 */
[----:B------:R-:W4:Y:S04]  /*0f50*/  LDL.128 R4, [R11] ;  /* 0x000000000b047983 */ /* 0x000f280000100c00 */
[----:B------:R-:W3:Y:S04]  /*0f60*/  LDL R19, [R10+0x8] ;  /* 0x000008000a137983 */ /* 0x000ee80000100800 */
[----:B------:R-:W3:Y:S04]  /*0f70*/  LDL R15, [R10+0xc] ;  /* 0x00000c000a0f7983 */ /* 0x000ee80000100800 */
[----:B------:R-:W3:Y:S04]  /*0f80*/  LDL R21, [R10+0x14] ;  /* 0x000014000a157983 */ /* 0x000ee80000100800 */
[----:B------:R-:W3:Y:S01]  /*0f90*/  LDL R23, [R10+0x18] ;  /* 0x000018000a177983 */ /* 0x000ee20000100800 */
[----:B--2---:R-:W-:-:S05]  /*0fa0*/  IADD3 R12, P0, PT, R12, R13, RZ ;  /* 0x0000000d0c0c7210 */ /* 0x004fca0007f1e0ff */
[----:B------:R-:W-:Y:S02]  /*0fb0*/  IMAD.X R13, RZ, RZ, UR4, P0 ;  /* 0x00000004ff0d7e24 */ /* 0x000fe400080e06ff */
[----:B----45:R-:W-:-:S05]  /*0fc0*/  IMAD.WIDE.U32 R12, R8, R4, R12 ;  /* 0x00000004080c7225 */ /* 0x030fca00078e000c */
[----:B---3--:R-:W-:-:S05]  /*0fd0*/  IADD3 R16, P0, PT, R13, R17, RZ ;  /* 0x000000110d107210 */ /* 0x008fca0007f1e0ff */
[----:B------:R-:W-:Y:S02]  /*0fe0*/  IMAD.X R17, RZ, RZ, RZ, P0 ;  /* 0x000000ffff117224 */ /* 0x000fe400000e06ff */
[----:B------:R-:W-:-:S05]  /*0ff0*/  IMAD.WIDE.U32 R16, R8, R5, R16 ;  /* 0x0000000508107225 */ /* 0x000fca00078e0010 */
[----:B------:R-:W-:Y:S02]  /*1000*/  IADD3 R4, P0, PT, R17, R19, RZ ;  /* 0x0000001311047210 */ /* 0x000fe40007f1e0ff */
[----:B------:R-:W2:Y:S03]  /*1010*/  LDL R19, [R10+0x10] ;  /* 0x000010000a137983 */ /* 0x000ea60000100800 */
[----:B------:R-:W-:Y:S01]  /*1020*/  IMAD.X R5, RZ, RZ, RZ, P0 ;  /* 0x000000ffff057224 */ /* 0x000fe200000e06ff */
[----:B------:R-:W-:Y:S01]  /*1030*/  STL [R10], R12 ;  /* 0x0000000c0a007387 */ /* 0x000fe20000100800 */
[----:B------:R-:W-:-:S03]  /*1040*/  IMAD.WIDE.U32 R4, R8, R6, R4 ;  /* 0x0000000608047225 */ /* 0x000fc600078e0004 */
[----:B------:R-:W-:Y:S02]  /*1050*/  STL [R10+0x4], R16 ;  /* 0x000004100a007387 */ /* 0x000fe40000100800 */
[----:B------:R-:W-:Y:S02]  /*1060*/  IADD3 R14, P0, PT, R5, R15, RZ ;  /* 0x0000000f050e7210 */ /* 0x000fe40007f1e0ff */
[----:B------:R-:W3:Y:S03]  /*1070*/  LDL R17, [R10+0x1c] ;  /* 0x00001c000a117983 */ /* 0x000ee60000100800 */
[----:B------:R-:W-:Y:S02]  /*1080*/  IMAD.X R15, RZ, RZ, RZ, P0 ;  /* 0x000000ffff0f7224 */ /* 0x000fe400000e06ff */
[----:B------:R-:W-:Y:S01]  /*1090*/  IMAD.WIDE.U32 R14, R8, R7, R14 ;  /* 0x00000007080e7225 */ /* 0x000fe200078e000e */
[----:B------:R0:W-:Y:S04]  /*10a0*/  STL [R10+0x8], R4 ;  /* 0x000008040a007387 */ /* 0x0001e80000100800 */
[----:B------:R4:W-:Y:S04]  /*10b0*/  STL [R10+0xc], R14 ;  /* 0x00000c0e0a007387 */ /* 0x0009e80000100800 */
[----:B0-----:R-:W4:Y:S01]  /*10c0*/  LDL.128 R4, [R11+0x10] ;  /* 0x000010000b047983 */ /* 0x001f220000100c00 */
[----:B------:R-:W-:Y:S01]  /*10d0*/  VIADD R9, R9, 0x8 ;  /* 0x0000000809097836 */ /* 0x000fe20000000000 */
[----:B--2---:R-:W-:-:S05]  /*10e0*/  IADD3 R18, P0, PT, R15, R19, RZ ;  /* 0x000000130f127210 */ /* 0x004fca0007f1e0ff */
[----:B------:R-:W-:Y:S02]  /*10f0*/  IMAD.X R19, RZ, RZ, RZ, P0 ;  /* 0x000000ffff137224 */ /* 0x000fe400000e06ff */
[----:B----4-:R-:W-:-:S05]  /*1100*/  IMAD.WIDE.U32 R12, R8, R4, R18 ;  /* 0x00000004080c7225 */ /* 0x010fca00078e0012 */
[----:B------:R-:W-:-:S05]  /*1110*/  IADD3 R18, P0, PT, R13, R21, RZ ;  /* 0x000000150d127210 */ /* 0x000fca0007f1e0ff */
[----:B------:R-:W-:Y:S02]  /*1120*/  IMAD.X R19, RZ, RZ, RZ, P0 ;  /* 0x000000ffff137224 */ /* 0x000fe400000e06ff */
[----:B------:R-:W-:-:S05]  /*1130*/  IMAD.WIDE.U32 R4, R8, R5, R18 ;  /* 0x0000000508047225 */ /* 0x000fca00078e0012 */
[----:B------:R-:W-:-:S05]  /*1140*/  IADD3 R14, P0, PT, R5, R23, RZ ;  /* 0x00000017050e7210 */ /* 0x000fca0007f1e0ff */
[----:B------:R-:W-:Y:S02]  /*1150*/  IMAD.X R15, RZ, RZ, RZ, P0 ;  /* 0x000000ffff0f7224 */ /* 0x000fe400000e06ff */
[----:B------:R-:W-:-:S05]  /*1160*/  IMAD.WIDE.U32 R14, R8, R6, R14 ;  /* 0x00000006080e7225 */ /* 0x000fca00078e000e */
[----:B---3--:R-:W-:-:S05]  /*1170*/  IADD3 R16, P0, PT, R15, R17, RZ ;  /* 0x000000110f107210 */ /* 0x008fca0007f1e0ff */
[----:B------:R-:W-:Y:S02]  /*1180*/  IMAD.X R17, RZ, RZ, RZ, P0 ;  /* 0x000000ffff117224 */ /* 0x000fe400000e06ff */
[----:B------:R-:W-:Y:S01]  /*1190*/  IMAD.WIDE.U32 R16, R8, R7, R16 ;  /* 0x0000000708107225 */ /* 0x000fe200078e0010 */
[----:B------:R0:W-:Y:S04]  /*11a0*/  STL [R10+0x10], R12 ;  /* 0x0000100c0a007387 */ /* 0x0001e80000100800 */
[----:B------:R0:W-:Y:S04]  /*11b0*/  STL [R10+0x14], R4 ;  /* 0x000014040a007387 */ /* 0x0001e80000100800 */
[----:B------:R0:W-:Y:S04]  /*11c0*/  STL [R10+0x18], R14 ;  /* 0x0000180e0a007387 */ /* 0x0001e80000100800 */
[----:B------:R0:W-:Y:S01]  /*11d0*/  STL [R10+0x1c], R16 ;  /* 0x00001c100a007387 */ /* 0x0001e20000100800 */
[----:B------:R-:W-:Y:S01]  /*11e0*/  ISETP.NE.AND P0, PT, R9, 0x20, PT ;  /* 0x000000200900780c */ /* 0x000fe20003f05270 */
[----:B------:R-:W-:-:S12]  /*11f0*/  IMAD.MOV.U32 R13, RZ, RZ, R17 ;  /* 0x000000ffff0d7224 */ /* 0x000fd800078e0011 */
[----:B0-----:R-:W-:Y:S05]  /*1200*/  @P0 BRA `(.L_x_1) ;  /* 0xfffffffc003c0947 */ /* 0x001fea000383ffff */
[----:B------:R-:W-:Y:S01]  /*1210*/  ISETP.GE.U32.AND P0, PT, R16, RZ, PT ;  /* 0x000000ff1000720c */ /* 0x000fe20003f06070 */
[----:B------:R-:W-:Y:S03]  /*1220*/  BSSY.RECONVERGENT B0, `(.L_x_2) ;  /* 0x000000e000007945 */ /* 0x000fe60003800200 */
[----:B------:R-:W-:-:S13]  /*1230*/  ISETP.GE.U32.AND.EX P0, PT, R17, 0x1, PT, P0 ;  /* 0x000000011100780c */ /* 0x000fda0003f06100 */
[----:B------:R-:W-:Y:S05]  /*1240*/  @!P0 BRA `(.L_x_3) ;  /* 0x00000000002c8947 */ /* 0x000fea0003800000 */
[----:B------:R-:W-:-:S07]  /*1250*/  VIADD R4, R0, 0x20 ;  /* 0x0000002000047836 */ /* 0x000fce0000000000 */
.L_x_4:
[----:B------:R-:W-:-:S05]  /*1260*/  IMAD R5, R4, 0x4, R1 ;  /* 0x0000000404057824 */ /* 0x000fca00078e0201 */
[----:B------:R-:W2:Y:S02]  /*1270*/  LDL R6, [R5] ;  /* 0x0000000005067983 */ /* 0x000ea40000100800 */
[----:B--2---:R-:W-:-:S04]  /*1280*/  IADD3 R6, P1, PT, R6, R13, RZ ;  /* 0x0000000d06067210 */ /* 0x004fc80007f3e0ff */
[----:B------:R-:W-:Y:S01]  /*1290*/  ISETP.GT.U32.AND P0, PT, R6, -0x1, PT ;  /* 0xffffffff0600780c */ /* 0x000fe20003f04070 */
[----:B------:R0:W-:Y:S01]  /*12a0*/  STL [R5], R6 ;  /* 0x0000000605007387 */ /* 0x0001e20000100800 */
[----:B------:R-:W-:Y:S01]  /*12b0*/  IMAD.X R13, RZ, RZ, UR4, P1 ;  /* 0x00000004ff0d7e24 */ /* 0x000fe200088e06ff */
[C---:B------:R-:W-:Y:S01]  /*12c0*/  ISETP.GE.U32.AND P1, PT, R4.reuse, 0x3f, PT ;  /* 0x0000003f0400780c */ /* 0x040fe20003f26070 */
[----:B------:R-:W-:-:S03]  /*12d0*/  VIADD R4, R4, 0x1 ;  /* 0x0000000104047836 */ /* 0x000fc60000000000 */
[----:B------:R-:W-:-:S13]  /*12e0*/  ISETP.GT.U32.AND.EX P0, PT, R13, RZ, PT, P0 ;  /* 0x000000ff0d00720c */ /* 0x000fda0003f04100 */
[----:B0-----:R-:W-:Y:S05]  /*12f0*/  @!P1 BRA P0, `(.L_x_4) ;  /* 0xfffffffc00d89947 */ /* 0x001fea000003ffff */
.L_x_3:
[----:B------:R-:W-:Y:S05]  /*1300*/  BSYNC.RECONVERGENT B0 ;  /* 0x0000000000007941 */ /* 0x000fea0003800200 */
.L_x_2:
[----:B------:R-:W-:-:S05]  /*1310*/  VIADD R0, R0, 0x1 ;  /* 0x0000000100007836 */ /* 0x000fca0000000000 */
[----:B------:R-:W-:-:S13]  /*1320*/  ISETP.NE.AND P0, PT, R0, 0x20, PT ;  /* 0x000000200000780c */ /* 0x000fda0003f05270 */
[----:B------:R-:W-:Y:S05]  /*1330*/  @P0 BRA `(.L_x_5) ;  /* 0xfffffff800dc0947 */ /* 0x000fea000383ffff */
[----:B------:R-:W2:Y:S01]  /*1340*/  LDL.128 R4, [R1+0xf0] ;  /* 0x0000f00001047983 */ /* 0x000ea20000100c00 */
[----:B------:R-:W0:Y:S08]  /*1350*/  LDC.U8 R0, c[0x3][RZ] ;  /* 0x00c00000ff007b82 */ /* 0x000e300000000000 */
[----:B------:R-:W0:Y:S08]  /*1360*/  LDC.U8 R9, c[0x3][0x1] ;  /* 0x00c00040ff097b82 */ /* 0x000e300000000000 */
[----:B------:R-:W3:Y:S08]  /*1370*/  LDC.U8 R8, c[0x3][0x2] ;  /* 0x00c00080ff087b82 */ /* 0x000ef00000000000 */
[----:B------:R-:W3:Y:S08]  /*1380*/  LDC.U8 R11, c[0x3][0x3] ;  /* 0x00c000c0ff0b7b82 */ /* 0x000ef00000000000 */
[----:B------:R-:W4:Y:S01]  /*1390*/  LDC.U8 R10, c[0x3][0x4] ;  /* 0x00c00100ff0a7b82 */ /* 0x000f220000000000 */
[----:B0-----:R-:W-:-:S07]  /*13a0*/  PRMT R0, R9, 0x7604, R0 ;  /* 0x0000760409007816 */ /* 0x001fce0000000000 */
[----:B------:R-:W4:Y:S08]  /*13b0*/  LDC.U8 R13, c[0x3][0x5] ;  /* 0x00c00140ff0d7b82 */ /* 0x000f300000000000 */
[----:B------:R-:W0:Y:S01]  /*13c0*/  LDC.U8 R12, c[0x3][0x6] ;  /* 0x00c00180ff0c7b82 */ /* 0x000e220000000000 */
[----:B---3--:R-:W-:-:S04]  /*13d0*/  PRMT R11, R11, 0x7604, R8 ;  /* 0x000076040b0b7816 */ /* 0x008fc80000000008 */
[----:B------:R-:W-:-:S03]  /*13e0*/  PRMT R8, R0, 0x5410, R11 ;  /* 0x0000541000087816 */ /* 0x000fc6000000000b */
[----:B------:R-:W0:Y:S08]  /*13f0*/  LDC.U8 R15, c[0x3][0x7] ;  /* 0x00c001c0ff0f7b82 */ /* 0x000e300000000000 */
[----:B------:R-:W3:Y:S01]  /*1400*/  LDC.U8 R16, c[0x3][0xa] ;  /* 0x00c00280ff107b82 */ /* 0x000ee20000000000 */
[----:B----4-:R-:W-:-:S07]  /*1410*/  PRMT R9, R13, 0x7604, R10 ;  /* 0x000076040d097816 */ /* 0x010fce000000000a */
[----:B------:R-:W3:Y:S08]  /*1420*/  LDC.U8 R17, c[0x3][0xb] ;  /* 0x00c002c0ff117b82 */ /* 0x000ef00000000000 */
[----:B------:R-:W4:Y:S01]  /*1430*/  LDC.U8 R2, c[0x3][0x8] ;  /* 0x00c00200ff027b82 */ /* 0x000f220000000000 */
[----:B0-----:R-:W-:Y:S02]  /*1440*/  PRMT R10, R15, 0x7604, R12 ;  /* 0x000076040f0a7816 */ /* 0x001fe4000000000c */
[----:B------:R-:W5:Y:S05]  /*1450*/  LDL.128 R12, [R1+0xe0] ;  /* 0x0000e000010c7983 */ /* 0x000f6a0000100c00 */
[----:B------:R-:W4:Y:S01]  /*1460*/  LDC.U8 R3, c[0x3][0x9] ;  /* 0x00c00240ff037b82 */ /* 0x000f220000000000 */
[----:B------:R-:W-:-:S02]  /*1470*/  PRMT R9, R9, 0x5410, R10 ;  /* 0x0000541009097816 */ /* 0x000fc4000000000a */
[----:B---3--:R-:W-:-:S05]  /*1480*/  PRMT R0, R17, 0x7604, R16 ;  /* 0x0000760411007816 */ /* 0x008fca0000000010 */
[----:B------:R-:W0:Y:S08]  /*1490*/  LDC.U8 R11, c[0x3][0xe] ;  /* 0x00c00380ff0b7b82 */ /* 0x000e300000000000 */
[----:B------:R-:W0:Y:S01]  /*14a0*/  LDC.U8 R16, c[0x3][0xf] ;  /* 0x00c003c0ff107b82 */ /* 0x000e220000000000 */
[----:B----4-:R-:W-:-:S07]  /*14b0*/  PRMT R2, R3, 0x7604, R2 ;  /* 0x0000760403027816 */ /* 0x010fce0000000002 */
[----:B------:R-:W3:Y:S08]  /*14c0*/  LDC.U8 R10, c[0x3][0xd] ;  /* 0x00c00340ff0a7b82 */ /* 0x000ef00000000000 */
[----:B------:R-:W3:Y:S01]  /*14d0*/  LDC.U8 R3, c[0x3][0xc] ;  /* 0x00c00300ff037b82 */ /* 0x000ee20000000000 */
[----:B------:R4:W-:Y:S01]  /*14e0*/  STL.64 [R1+0x200], R8 ;  /* 0x0002000801007387 */ /* 0x0009e20000100a00 */
[----:B------:R-:W-:-:S06]  /*14f0*/  PRMT R2, R2, 0x5410, R0 ;  /* 0x0000541002027816 */ /* 0x000fcc0000000000 */
[----:B------:R-:W1:Y:S01]  /*1500*/  LDC.U8 R17, c[0x3][0x10] ;  /* 0x00c00400ff117b82 */ /* 0x000e620000000000 */
[----:B0-----:R-:W-:-:S07]  /*1510*/  PRMT R11, R16, 0x7604, R11 ;  /* 0x00007604100b7816 */ /* 0x001fce000000000b */
[----:B------:R-:W1:Y:S08]  /*1520*/  LDC.U8 R18, c[0x3][0x11] ;  /* 0x00c00440ff127b82 */ /* 0x000e700000000000 */
[----:B------:R-:W0:Y:S01]  /*1530*/  LDC.U8 R19, c[0x3][0x12] ;  /* 0x00c00480ff137b82 */ /* 0x000e220000000000 */
[----:B---3--:R-:W-:-:S07]  /*1540*/  PRMT R3, R10, 0x7604, R3 ;  /* 0x000076040a037816 */ /* 0x008fce0000000003 */
[----:B------:R-:W0:Y:S01]  /*1550*/  LDC.U8 R26, c[0x3][0x13] ;  /* 0x00c004c0ff1a7b82 */ /* 0x000e220000000000 */
[----:B------:R-:W-:-:S07]  /*1560*/  PRMT R3, R3, 0x5410, R11 ;  /* 0x0000541003037816 */ /* 0x000fce000000000b */
[----:B----4-:R-:W3:Y:S08]  /*1570*/  LDC.U8 R9, c[0x3][0x16] ;  /* 0x00c00580ff097b82 */ /* 0x010ef00000000000 */
[----:B------:R-:W3:Y:S08]  /*1580*/  LDC.U8 R22, c[0x3][0x17] ;  /* 0x00c005c0ff167b82 */ /* 0x000ef00000000000 */
[----:B------:R-:W4:Y:S08]  /*1590*/  LDC.U8 R21, c[0x3][0x14] ;  /* 0x00c00500ff157b82 */ /* 0x000f300000000000 */
[----:B------:R-:W4:Y:S08]  /*15a0*/  LDC.U8 R24, c[0x3][0x15] ;  /* 0x00c00540ff187b82 */ /* 0x000f300000000000 */
[----:B------:R-:W2:Y:S08]  /*15b0*/  LDC.U8 R0, c[0x3][0x1a] ;  /* 0x00c00680ff007b82 */ /* 0x000eb00000000000 */
[----:B------:R-:W2:Y:S01]  /*15c0*/  LDC.U8 R11, c[0x3][0x1b] ;  /* 0x00c006c0ff0b7b82 */ /* 0x000ea20000000000 */
[----:B-1----:R-:W-:-:S02]  /*15d0*/  PRMT R20, R18, 0x7604, R17 ;  /* 0x0000760412147816 */ /* 0x002fc40000000011 */
[----:B0-----:R-:W-:Y:S02]  /*15e0*/  PRMT R8, R26, 0x7604, R19 ;  /* 0x000076041a087816 */ /* 0x001fe40000000013 */
[----:B---3--:R-:W-:Y:S01]  /*15f0*/  PRMT R9, R22, 0x7604, R9 ;  /* 0x0000760416097816 */ /* 0x008fe20000000009 */
[----:B------:R-:W3:Y:S01]  /*1600*/  LDL.128 R16, [R1+0xd0] ;  /* 0x0000d00001107983 */ /* 0x000ee20000100c00 */
[----:B----4-:R-:W-:Y:S01]  /*1610*/  PRMT R21, R24, 0x7604, R21 ;  /* 0x0000760418157816 */ /* 0x010fe20000000015 */
[----:B------:R-:W0:Y:S01]  /*1620*/  LDC.U8 R23, c[0x3][0x18] ;  /* 0x00c00600ff177b82 */ /* 0x000e220000000000 */
[----:B------:R-:W-:Y:S02]  /*1630*/  PRMT R20, R20, 0x5410, R8 ;  /* 0x0000541014147816 */ /* 0x000fe40000000008 */
[----:B------:R-:W-:-:S05]  /*1640*/  PRMT R21, R21, 0x5410, R9 ;  /* 0x0000541015157816 */ /* 0x000fca0000000009 */
[----:B------:R-:W1:Y:S01]  /*1650*/  LDC.U8 R8, c[0x3][0x1c] ;  /* 0x00c00700ff087b82 */ /* 0x000e620000000000 */
[----:B--2---:R-:W-:-:S07]  /*1660*/  PRMT R0, R11, 0x7604, R0 ;  /* 0x000076040b007816 */ /* 0x004fce0000000000 */
[----:B------:R-:W1:Y:S08]  /*1670*/  LDC.U8 R9, c[0x3][0x1d] ;  /* 0x00c00740ff097b82 */ /* 0x000e700000000000 */
[----:B------:R-:W2:Y:S08]  /*1680*/  LDC.U8 R10, c[0x3][0x1e] ;  /* 0x00c00780ff0a7b82 */ /* 0x000eb00000000000 */
[----:B------:R-:W2:Y:S08]  /*1690*/  LDC.U8 R11, c[0x3][0x1f] ;  /* 0x00c007c0ff0b7b82 */ /* 0x000eb00000000000 */
[----:B------:R-:W0:Y:S01]  /*16a0*/  LDC.U8 R22, c[0x3][0x19] ;  /* 0x00c00640ff167b82 */ /* 0x000e220000000000 */
[----:B-1----:R-:W-:-:S02]  /*16b0*/  PRMT R8, R9, 0x7604, R8 ;  /* 0x0000760409087816 */ /* 0x002fc40000000008 */
[----:B--2---:R-:W-:Y:S02]  /*16c0*/  PRMT R9, R11, 0x7604, R10 ;  /* 0x000076040b097816 */ /* 0x004fe4000000000a */
[----:B0-----:R-:W-:Y:S02]  /*16d0*/  PRMT R22, R22, 0x7604, R23 ;  /* 0x0000760416167816 */ /* 0x001fe40000000017 */
[----:B------:R-:W-:Y:S02]  /*16e0*/  PRMT R23, R8, 0x5410, R9 ;  /* 0x0000541008177816 */ /* 0x000fe40000000009 */
[----:B------:R-:W2:Y:S01]  /*16f0*/  LDL.128 R8, [R1+0xc0] ;  /* 0x0000c00001087983 */ /* 0x000ea20000100c00 */
[----:B------:R-:W-:-:S03]  /*1700*/  PRMT R22, R22, 0x5410, R0 ;  /* 0x0000541016167816 */ /* 0x000fc60000000000 */
[----:B------:R0:W-:Y:S04]  /*1710*/  STL.64 [R1+0x210], R20 ;  /* 0x0002101401007387 */ /* 0x0001e80000100a00 */
[----:B------:R1:W-:Y:S01]  /*1720*/  STL.64 [R1+0x218], R22 ;  /* 0x0002181601007387 */ /* 0x0003e20000100a00 */
[C---:B0-----:R-:W-:Y:S02]  /*1730*/  PRMT R21, R7.reuse, 0x7771, RZ ;  /* 0x0000777107157816 */ /* 0x041fe400000000ff */
[----:B-1----:R-:W-:Y:S02]  /*1740*/  PRMT R22, R7, 0x7772, RZ ;  /* 0x0000777207167816 */ /* 0x002fe400000000ff */
[----:B------:R-:W-:Y:S02]  /*1750*/  PRMT R23, R6, 0x7773, RZ ;  /* 0x0000777306177816 */ /* 0x000fe400000000ff */
[----:B------:R-:W-:-:S02]  /*1760*/  PRMT R21, R21, 0x7604, R22 ;  /* 0x0000760415157816 */ /* 0x000fc40000000016 */
[----:B------:R-:W-:-:S04]  /*1770*/  PRMT R22, R7, 0x7770, RZ ;  /* 0x0000777007167816 */ /* 0x000fc800000000ff */
[----:B------:R-:W-:Y:S02]  /*1780*/  PRMT R22, R23, 0x7604, R22 ;  /* 0x0000760417167816 */ /* 0x000fe40000000016 */
[----:B------:R-:W0:Y:S01]  /*1790*/  LDC.U8 R23, c[0x3][0x20] ;  /* 0x00c00800ff177b82 */ /* 0x000e220000000000 */
[C---:B------:R-:W-:Y:S02]  /*17a0*/  PRMT R25, R5.reuse, 0x7773, RZ ;  /* 0x0000777305197816 */ /* 0x040fe400000000ff */
[C---:B------:R-:W-:Y:S02]  /*17b0*/  PRMT R24, R5.reuse, 0x7772, RZ ;  /* 0x0000777205187816 */ /* 0x040fe400000000ff */
[C---:B------:R-:W-:Y:S02]  /*17c0*/  PRMT R26, R5.reuse, 0x7770, RZ ;  /* 0x00007770051a7816 */ /* 0x040fe400000000ff */
[----:B------:R-:W-:Y:S01]  /*17d0*/  PRMT R5, R5, 0x7771, RZ ;  /* 0x0000777105057816 */ /* 0x000fe200000000ff */
[----:B------:R1:W-:Y:S03]  /*17e0*/  STL.64 [R1+0x208], R2 ;  /* 0x0002080201007387 */ /* 0x0003e60000100a00 */
[----:B------:R-:W-:-:S02]  /*17f0*/  PRMT R24, R5, 0x7604, R24 ;  /* 0x0000760405187816 */ /* 0x000fc40000000018 */
[----:B------:R-:W-:Y:S02]  /*1800*/  PRMT R5, R4, 0x7771, RZ ;  /* 0x0000777104057816 */ /* 0x000fe400000000ff */
[----:B------:R-:W-:Y:S02]  /*1810*/  PRMT R0, R6, 0x7770, RZ ;  /* 0x0000777006007816 */ /* 0x000fe400000000ff */
[C---:B------:R-:W-:Y:S02]  /*1820*/  PRMT R27, R4.reuse, 0x7773, RZ ;  /* 0x00007773041b7816 */ /* 0x040fe400000000ff */
[----:B-1----:R-:W-:-:S04]  /*1830*/  PRMT R2, R4, 0x7772, RZ ;  /* 0x0000777204027816 */ /* 0x002fc800000000ff */
[----:B------:R-:W-:Y:S02]  /*1840*/  PRMT R20, R5, 0x7604, R2 ;  /* 0x0000760405147816 */ /* 0x000fe40000000002 */
[C---:B------:R-:W-:Y:S02]  /*1850*/  PRMT R5, R6.reuse, 0x7772, RZ ;  /* 0x0000777206057816 */ /* 0x040fe400000000ff */
[----:B------:R-:W-:Y:S02]  /*1860*/  PRMT R2, R6, 0x7771, RZ ;  /* 0x0000777106027816 */ /* 0x000fe400000000ff */
[----:B------:R-:W-:Y:S02]  /*1870*/  PRMT R6, R7, 0x7773, RZ ;  /* 0x0000777307067816 */ /* 0x000fe400000000ff */
[----:B------:R-:W-:Y:S02]  /*1880*/  PRMT R3, R27, 0x7604, R26 ;  /* 0x000076041b037816 */ /* 0x000fe4000000001a */
[----:B------:R-:W-:-:S02]  /*1890*/  PRMT R5, R2, 0x7604, R5 ;  /* 0x0000760402057816 */ /* 0x000fc40000000005 */
[----:B0-----:R-:W-:Y:S02]  /*18a0*/  PRMT R6, R6, 0x7604, R23 ;  /* 0x0000760406067816 */ /* 0x001fe40000000017 */
[----:B------:R-:W-:Y:S02]  /*18b0*/  PRMT R3, R3, 0x5410, R20 ;  /* 0x0000541003037816 */ /* 0x000fe40000000014 */
[----:B------:R-:W-:Y:S02]  /*18c0*/  PRMT R6, R6, 0x5410, R21 ;  /* 0x0000541006067816 */ /* 0x000fe40000000015 */
[----:B------:R-:W-:Y:S02]  /*18d0*/  PRMT R7, R22, 0x5410, R5 ;  /* 0x0000541016077816 */ /* 0x000fe40000000005 */
[----:B------:R-:W4:Y:S01]  /*18e0*/  LDL.128 R20, [R1+0xb0] ;  /* 0x0000b00001147983 */ /* 0x000f220000100c00 */
[----:B------:R-:W-:-:S04]  /*18f0*/  PRMT R0, R25, 0x7604, R0 ;  /* 0x0000760419007816 */ /* 0x000fc80000000000 */
[----:B------:R-:W-:Y:S02]  /*1900*/  PRMT R2, R0, 0x5410, R24 ;  /* 0x0000541000027816 */ /* 0x000fe40000000018 */
[----:B------:R-:W-:Y:S01]  /*1910*/  PRMT R0, R4, 0x7770, RZ ;  /* 0x0000777004007816 */ /* 0x000fe200000000ff */
[----:B------:R-:W-:Y:S04]  /*1920*/  STL.64 [R1+0x220], R6 ;  /* 0x0002200601007387 */ /* 0x000fe80000100a00 */
[----:B------:R0:W-:Y:S01]  /*1930*/  STL.64 [R1+0x228], R2 ;  /* 0x0002280201007387 */ /* 0x0001e20000100a00 */
[C---:B-----5:R-:W-:Y:S02]  /*1940*/  PRMT R5, R15.reuse, 0x7773, RZ ;  /* 0x000077730f057816 */ /* 0x060fe400000000ff */
[----:B------:R-:W-:-:S02]  /*1950*/  PRMT R4, R15, 0x7772, RZ ;  /* 0x000077720f047816 */ /* 0x000fc400000000ff */
[C---:B------:R-:W-:Y:S02]  /*1960*/  PRMT R25, R15.reuse, 0x7771, RZ ;  /* 0x000077710f197816 */ /* 0x040fe400000000ff */
[----:B------:R-:W-:Y:S02]  /*1970*/  PRMT R15, R15, 0x7770, RZ ;  /* 0x000077700f0f7816 */ /* 0x000fe400000000ff */
[C---:B------:R-:W-:Y:S02]  /*1980*/  PRMT R24, R14.reuse, 0x7773, RZ ;  /* 0x000077730e187816 */ /* 0x040fe400000000ff */
[----:B------:R-:W-:Y:S02]  /*1990*/  PRMT R0, R5, 0x7604, R0 ;  /* 0x0000760405007816 */ /* 0x000fe40000000000 */
[C---:B------:R-:W-:Y:S02]  /*19a0*/  PRMT R5, R14.reuse, 0x7772, RZ ;  /* 0x000077720e057816 */ /* 0x040fe400000000ff */
[----:B0-----:R-:W-:-:S02]  /*19b0*/  PRMT R2, R14, 0x7771, RZ ;  /* 0x000077710e027816 */ /* 0x001fc400000000ff */
[----:B------:R-:W-:Y:S02]  /*19c0*/  PRMT R4, R25, 0x7604, R4 ;  /* 0x0000760419047816 */ /* 0x000fe40000000004 */
[----:B------:R-:W-:Y:S02]  /*19d0*/  PRMT R3, R24, 0x7604, R15 ;  /* 0x0000760418037816 */ /* 0x000fe4000000000f */
[----:B------:R-:W-:Y:S02]  /*19e0*/  PRMT R14, R14, 0x7770, RZ ;  /* 0x000077700e0e7816 */ /* 0x000fe400000000ff */
[C---:B------:R-:W-:Y:S02]  /*19f0*/  PRMT R7, R13.reuse, 0x7773, RZ ;  /* 0x000077730d077816 */ /* 0x040fe400000000ff */
[C---:B------:R-:W-:Y:S02]  /*1a00*/  PRMT R6, R13.reuse, 0x7772, RZ ;  /* 0x000077720d067816 */ /* 0x040fe400000000ff */
[----:B------:R-:W-:-:S02]  /*1a10*/  PRMT R15, R13, 0x7771, RZ ;  /* 0x000077710d0f7816 */ /* 0x000fc400000000ff */
[----:B------:R-:W-:Y:S02]  /*1a20*/  PRMT R5, R2, 0x7604, R5 ;  /* 0x0000760402057816 */ /* 0x000fe40000000005 */
[----:B------:R-:W-:Y:S02]  /*1a30*/  PRMT R14, R7, 0x7604, R14 ;  /* 0x00007604070e7816 */ /* 0x000fe4000000000e */
[----:B------:R-:W-:Y:S02]  /*1a40*/  PRMT R2, R0, 0x5410, R4 ;  /* 0x0000541000027816 */ /* 0x000fe40000000004 */
[----:B------:R-:W-:Y:S02]  /*1a50*/  PRMT R6, R15, 0x7604, R6 ;  /* 0x000076040f067816 */ /* 0x000fe40000000006 */
[C---:B------:R-:W-:Y:S02]  /*1a60*/  PRMT R4, R12.reuse, 0x7773, RZ ;  /* 0x000077730c047816 */ /* 0x040fe400000000ff */
[----:B------:R-:W-:-:S02]  /*1a70*/  PRMT R7, R12, 0x7771, RZ ;  /* 0x000077710c077816 */ /* 0x000fc400000000ff */
[----:B------:R-:W-:Y:S02]  /*1a80*/  PRMT R15, R13, 0x7770, RZ ;  /* 0x000077700d0f7816 */ /* 0x000fe400000000ff */
[----:B------:R-:W-:Y:S02]  /*1a90*/  PRMT R0, R12, 0x7772, RZ ;  /* 0x000077720c007816 */ /* 0x000fe400000000ff */
[----:B------:R-:W-:Y:S02]  /*1aa0*/  PRMT R15, R4, 0x7604, R15 ;  /* 0x00007604040f7816 */ /* 0x000fe4000000000f */
[----:B------:R-:W-:Y:S02]  /*1ab0*/  PRMT R0, R7, 0x7604, R0 ;  /* 0x0000760407007816 */ /* 0x000fe40000000000 */
[----:B------:R-:W-:Y:S02]  /*1ac0*/  PRMT R3, R3, 0x5410, R5 ;  /* 0x0000541003037816 */ /* 0x000fe40000000005 */
[----:B------:R-:W-:-:S02]  /*1ad0*/  PRMT R14, R14, 0x5410, R6 ;  /* 0x000054100e0e7816 */ /* 0x000fc40000000006 */
[----:B------:R-:W5:Y:S01]  /*1ae0*/  LDL.128 R4, [R1+0xa0] ;  /* 0x0000a00001047983 */ /* 0x000f620000100c00 */
[----:B------:R-:W-:Y:S02]  /*1af0*/  PRMT R15, R15, 0x5410, R0 ;  /* 0x000054100f0f7816 */ /* 0x000fe40000000000 */
[----:B------:R-:W-:Y:S01]  /*1b00*/  PRMT R0, R12, 0x7770, RZ ;  /* 0x000077700c007816 */ /* 0x000fe200000000ff */
[----:B------:R0:W-:Y:S04]  /*1b10*/  STL.64 [R1+0x230], R2 ;  /* 0x0002300201007387 */ /* 0x0001e80000100a00 */
[----:B------:R1:W-:Y:S01]  /*1b20*/  STL.64 [R1+0x238], R14 ;  /* 0x0002380e01007387 */ /* 0x0003e20000100a00 */
[C---:B---3--:R-:W-:Y:S02]  /*1b30*/  PRMT R13, R19.reuse, 0x7773, RZ ;  /* 0x00007773130d7816 */ /* 0x048fe400000000ff */
        /* <DEDUP_REMOVED lines=10> */
[C---:B-1----:R-:W-:Y:S02]  /*1be0*/  PRMT R15, R17.reuse, 0x7773, RZ ;  /* 0x00007773110f7816 */ /* 0x042fe400000000ff */
        /* <DEDUP_REMOVED lines=14> */
[----:B------:R-:W3:Y:S01]  /*1cd0*/  LDL.128 R12, [R1+0x90] ;  /* 0x00009000010c7983 */ /* 0x000ee20000100c00 */
[----:B------:R-:W-:Y:S02]  /*1ce0*/  PRMT R19, R19, 0x5410, R0 ;  /* 0x0000541013137816 */ /* 0x000fe40000000000 */
[----:B------:R-:W-:Y:S01]  /*1cf0*/  PRMT R0, R16, 0x7770, RZ ;  /* 0x0000777010007816 */ /* 0x000fe200000000ff */
[----:B------:R0:W-:Y:S04]  /*1d00*/  STL.64 [R1+0x240], R2 ;  /* 0x0002400201007387 */ /* 0x0001e80000100a00 */
[----:B------:R1:W-:Y:S01]  /*1d10*/  STL.64 [R1+0x248], R18 ;  /* 0x0002481201007387 */ /* 0x0003e20000100a00 */
[C---:B--2---:R-:W-:Y:S02]  /*1d20*/  PRMT R17, R11.reuse, 0x7773, RZ ;  /* 0x000077730b117816 */ /* 0x044fe400000000ff */
[----:B------:R-:W-:-:S02]  /*1d30*/  PRMT R16, R11, 0x7772, RZ ;  /* 0x000077720b107816 */ /* 0x000fc400000000ff */
[----:B------:R-:W-:Y:S02]  /*1d40*/  PRMT R25, R11, 0x7771, RZ ;  /* 0x000077710b197816 */ /* 0x000fe400000000ff */
[----:B------:R-:W-:Y:S02]  /*1d50*/  PRMT R0, R17, 0x7604, R0 ;  /* 0x0000760411007816 */ /* 0x000fe40000000000 */
[----:B------:R-:W-:Y:S02]  /*1d60*/  PRMT R25, R25, 0x7604, R16 ;  /* 0x0000760419197816 */ /* 0x000fe40000000010 */
[----:B------:R-:W-:Y:S02]  /*1d70*/  PRMT R11, R11, 0x7770, RZ ;  /* 0x000077700b0b7816 */ /* 0x000fe400000000ff */
[C---:B------:R-:W-:Y:S02]  /*1d80*/  PRMT R24, R10.reuse, 0x7773, RZ ;  /* 0x000077730a187816 */ /* 0x040fe400000000ff */
[----:B------:R-:W-:-:S02]  /*1d90*/  PRMT R16, R10, 0x7772, RZ ;  /* 0x000077720a107816 */ /* 0x000fc400000000ff */
[----:B------:R-:W-:Y:S02]  /*1da0*/  PRMT R17, R10, 0x7771, RZ ;  /* 0x000077710a117816 */ /* 0x000fe400000000ff */
[----:B0-----:R-:W-:Y:S02]  /*1db0*/  PRMT R3, R24, 0x7604, R11 ;  /* 0x0000760418037816 */ /* 0x001fe4000000000b */
[----:B------:R-:W-:Y:S02]  /*1dc0*/  PRMT R11, R17, 0x7604, R16 ;  /* 0x00007604110b7816 */ /* 0x000fe40000000010 */
[----:B-1----:R-:W2:Y:S01]  /*1dd0*/  LDL.128 R16, [R1+0x80] ;  /* 0x0000800001107983 */ /* 0x002ea20000100c00 */
[----:B------:R-:W-:Y:S02]  /*1de0*/  PRMT R2, R0, 0x5410, R25 ;  /* 0x0000541000027816 */ /* 0x000fe40000000019 */
[----:B------:R-:W-:Y:S02]  /*1df0*/  PRMT R3, R3, 0x5410, R11 ;  /* 0x0000541003037816 */ /* 0x000fe4000000000b */
[----:B------:R-:W-:-:S02]  /*1e00*/  PRMT R0, R10, 0x7770, RZ ;  /* 0x000077700a007816 */ /* 0x000fc400000000ff */
[C---:B------:R-:W-:Y:S02]  /*1e10*/  PRMT R11, R9.reuse, 0x7773, RZ ;  /* 0x00007773090b7816 */ /* 0x040fe400000000ff */
[C---:B------:R-:W-:Y:S02]  /*1e20*/  PRMT R10, R9.reuse, 0x7772, RZ ;  /* 0x00007772090a7816 */ /* 0x040fe400000000ff */
[C---:B------:R-:W-:Y:S02]  /*1e30*/  PRMT R25, R9.reuse, 0x7771, RZ ;  /* 0x0000777109197816 */ /* 0x040fe400000000ff */
[----:B------:R-:W-:Y:S02]  /*1e40*/  PRMT R9, R9, 0x7770, RZ ;  /* 0x0000777009097816 */ /* 0x000fe400000000ff */
[----:B------:R-:W-:Y:S01]  /*1e50*/  PRMT R24, R8, 0x7773, RZ ;  /* 0x0000777308187816 */ /* 0x000fe200000000ff */
[----:B------:R0:W-:Y:S03]  /*1e60*/  STL.64 [R1+0x250], R2 ;  /* 0x0002500201007387 */ /* 0x0001e60000100a00 */
[----:B------:R-:W-:-:S02]  /*1e70*/  PRMT R24, R24, 0x7604, R9 ;  /* 0x0000760418187816 */ /* 0x000fc40000000009 */
[C---:B------:R-:W-:Y:S02]  /*1e80*/  PRMT R9, R8.reuse, 0x7772, RZ ;  /* 0x0000777208097816 */ /* 0x040fe400000000ff */
[----:B------:R-:W-:Y:S02]  /*1e90*/  PRMT R0, R11, 0x7604, R0 ;  /* 0x000076040b007816 */ /* 0x000fe40000000000 */
[----:B------:R-:W-:Y:S02]  /*1ea0*/  PRMT R10, R25, 0x7604, R10 ;  /* 0x00007604190a7816 */ /* 0x000fe4000000000a */
[----:B0-----:R-:W-:-:S04]  /*1eb0*/  PRMT R2, R8, 0x7771, RZ ;  /* 0x0000777108027816 */ /* 0x001fc800000000ff */
[----:B------:R-:W-:Y:S02]  /*1ec0*/  PRMT R9, R2, 0x7604, R9 ;  /* 0x0000760402097816 */ /* 0x000fe40000000009 */
[----:B------:R-:W-:Y:S02]  /*1ed0*/  PRMT R2, R0, 0x5410, R10 ;  /* 0x0000541000027816 */ /* 0x000fe4000000000a */
[----:B------:R-:W-:Y:S02]  /*1ee0*/  PRMT R3, R24, 0x5410, R9 ;  /* 0x0000541018037816 */ /* 0x000fe40000000009 */
[----:B------:R-:W-:Y:S02]  /*1ef0*/  PRMT R8, R8, 0x7770, RZ ;  /* 0x0000777008087816 */ /* 0x000fe400000000ff */
[C---:B----4-:R-:W-:Y:S02]  /*1f00*/  PRMT R9, R23.reuse, 0x7773, RZ ;  /* 0x0000777317097816 */ /* 0x050fe400000000ff */
[----:B------:R-:W-:-:S02]  /*1f10*/  PRMT R0, R23, 0x7772, RZ ;  /* 0x0000777217007816 */ /* 0x000fc400000000ff */
[C---:B------:R-:W-:Y:S02]  /*1f20*/  PRMT R11, R23.reuse, 0x7771, RZ ;  /* 0x00007771170b7816 */ /* 0x040fe400000000ff */
[----:B------:R-:W-:Y:S02]  /*1f30*/  PRMT R23, R23, 0x7770, RZ ;  /* 0x0000777017177816 */ /* 0x000fe400000000ff */
[----:B------:R-:W-:Y:S02]  /*1f40*/  PRMT R10, R22, 0x7773, RZ ;  /* 0x00007773160a7816 */ /* 0x000fe400000000ff */
[----:B------:R-:W-:Y:S02]  /*1f50*/  PRMT R8, R9, 0x7604, R8 ;  /* 0x0000760409087816 */ /* 0x000fe40000000008 */
[----:B------:R-:W-:Y:S02]  /*1f60*/  PRMT R23, R10, 0x7604, R23 ;  /* 0x000076040a177816 */ /* 0x000fe40000000017 */
[----:B------:R-:W-:-:S02]  /*1f70*/  PRMT R9, R22, 0x7772, RZ ;  /* 0x0000777216097816 */ /* 0x000fc400000000ff */
[----:B------:R-:W-:Y:S02]  /*1f80*/  PRMT R10, R22, 0x7771, RZ ;  /* 0x00007771160a7816 */ /* 0x000fe400000000ff */
[----:B------:R-:W-:Y:S02]  /*1f90*/  PRMT R0, R11, 0x7604, R0 ;  /* 0x000076040b007816 */ /* 0x000fe40000000000 */
[----:B------:R-:W-:Y:S02]  /*1fa0*/  PRMT R10, R10, 0x7604, R9 ;  /* 0x000076040a0a7816 */ /* 0x000fe40000000009 */
[----:B------:R-:W-:Y:S02]  /*1fb0*/  PRMT R8, R8, 0x5410, R0 ;  /* 0x0000541008087816 */ /* 0x000fe40000000000 */
[----:B------:R-:W-:Y:S02]  /*1fc0*/  PRMT R9, R23, 0x5410, R10 ;  /* 0x0000541017097816 */ /* 0x000fe4000000000a */
[----:B------:R-:W-:-:S02]  /*1fd0*/  PRMT R10, R22, 0x7770, RZ ;  /* 0x00007770160a7816 */ /* 0x000fc400000000ff */
[C---:B------:R-:W-:Y:S02]  /*1fe0*/  PRMT R11, R21.reuse, 0x7773, RZ ;  /* 0x00007773150b7816 */ /* 0x040fe400000000ff */
[C---:B------:R-:W-:Y:S02]  /*1ff0*/  PRMT R0, R21.reuse, 0x7772, RZ ;  /* 0x0000777215007816 */ /* 0x040fe400000000ff */
[C---:B------:R-:W-:Y:S02]  /*2000*/  PRMT R23, R21.reuse, 0x7771, RZ ;  /* 0x0000777115177816 */ /* 0x040fe400000000ff */
[----:B------:R-:W-:Y:S02]  /*2010*/  PRMT R21, R21, 0x7770, RZ ;  /* 0x0000777015157816 */ /* 0x000fe400000000ff */
[----:B------:R-:W-:Y:S02]  /*2020*/  PRMT R22, R20, 0x7773, RZ ;  /* 0x0000777314167816 */ /* 0x000fe400000000ff */
[----:B------:R-:W-:-:S02]  /*2030*/  PRMT R10, R11, 0x7604, R10 ;  /* 0x000076040b0a7816 */ /* 0x000fc4000000000a */
[----:B------:R-:W-:Y:S02]  /*2040*/  PRMT R21, R22, 0x7604, R21 ;  /* 0x0000760416157816 */ /* 0x000fe40000000015 */
[C---:B------:R-:W-:Y:S02]  /*2050*/  PRMT R11, R20.reuse, 0x7772, RZ ;  /* 0x00007772140b7816 */ /* 0x040fe400000000ff */
[----:B------:R-:W-:Y:S02]  /*2060*/  PRMT R22, R20, 0x7771, RZ ;  /* 0x0000777114167816 */ /* 0x000fe400000000ff */
[----:B------:R-:W-:Y:S02]  /*2070*/  PRMT R0, R23, 0x7604, R0 ;  /* 0x0000760417007816 */ /* 0x000fe40000000000 */
[----:B------:R-:W-:Y:S02]  /*2080*/  PRMT R22, R22, 0x7604, R11 ;  /* 0x0000760416167816 */ /* 0x000fe4000000000b */
[----:B------:R-:W-:-:S02]  /*2090*/  PRMT R10, R10, 0x5410, R0 ;  /* 0x000054100a0a7816 */ /* 0x000fc40000000000 */
[----:B------:R-:W-:Y:S01]  /*20a0*/  PRMT R11, R21, 0x5410, R22 ;  /* 0x00005410150b7816 */ /* 0x000fe20000000016 */
[----:B------:R-:W-:Y:S04]  /*20b0*/  STL.64 [R1+0x260], R8 ;  /* 0x0002600801007387 */ /* 0x000fe80000100a00 */
[----:B------:R0:W-:Y:S01]  /*20c0*/  STL.64 [R1+0x268], R10 ;  /* 0x0002680a01007387 */ /* 0x0001e20000100a00 */
[----:B------:R-:W-:-:S03]  /*20d0*/  PRMT R0, R20, 0x7770, RZ ;  /* 0x0000777014007816 */ /* 0x000fc600000000ff */
[----:B------:R1:W-:Y:S04]  /*20e0*/  STL.64 [R1+0x258], R2 ;  /* 0x0002580201007387 */ /* 0x0003e80000100a00 */
[----:B0-----:R-:W4:Y:S01]  /*20f0*/  LDL.128 R8, [R1+0x70] ;  /* 0x0000700001087983 */ /* 0x001f220000100c00 */
[C---:B-----5:R-:W-:Y:S02]  /*2100*/  PRMT R21, R7.reuse, 0x7773, RZ ;  /* 0x0000777307157816 */ /* 0x060fe400000000ff */
[C---:B------:R-:W-:Y:S02]  /*2110*/  PRMT R20, R7.reuse, 0x7772, RZ ;  /* 0x0000777207147816 */ /* 0x040fe400000000ff */
[C---:B------:R-:W-:Y:S02]  /*2120*/  PRMT R23, R7.reuse, 0x7771, RZ ;  /* 0x0000777107177816 */ /* 0x040fe400000000ff */
[----:B------:R-:W-:-:S02]  /*2130*/  PRMT R7, R7, 0x7770, RZ ;  /* 0x0000777007077816 */ /* 0x000fc400000000ff */
[C---:B------:R-:W-:Y:S02]  /*2140*/  PRMT R22, R6.reuse, 0x7773, RZ ;  /* 0x0000777306167816 */ /* 0x040fe400000000ff */
[----:B------:R-:W-:Y:S02]  /*2150*/  PRMT R0, R21, 0x7604, R0 ;  /* 0x0000760415007816 */ /* 0x000fe40000000000 */
[C---:B-1----:R-:W-:Y:S02]  /*2160*/  PRMT R2, R6.reuse, 0x7772, RZ ;  /* 0x0000777206027816 */ /* 0x042fe400000000ff */
[----:B------:R-:W-:Y:S02]  /*2170*/  PRMT R21, R6, 0x7771, RZ ;  /* 0x0000777106157816 */ /* 0x000fe400000000ff */
[----:B------:R-:W-:Y:S02]  /*2180*/  PRMT R3, R22, 0x7604, R7 ;  /* 0x0000760416037816 */ /* 0x000fe40000000007 */
[----:B------:R-:W-:-:S02]  /*2190*/  PRMT R6, R6, 0x7770, RZ ;  /* 0x0000777006067816 */ /* 0x000fc400000000ff */
[----:B------:R-:W-:Y:S02]  /*21a0*/  PRMT R7, R5, 0x7773, RZ ;  /* 0x0000777305077816 */ /* 0x000fe400000000ff */
[----:B------:R-:W-:Y:S02]  /*21b0*/  PRMT R20, R23, 0x7604, R20 ;  /* 0x0000760417147816 */ /* 0x000fe40000000014 */
[C---:B------:R-:W-:Y:S02]  /*21c0*/  PRMT R22, R5.reuse, 0x7772, RZ ;  /* 0x0000777205167816 */ /* 0x040fe400000000ff */
[----:B------:R-:W-:Y:S02]  /*21d0*/  PRMT R23, R5, 0x7771, RZ ;  /* 0x0000777105177816 */ /* 0x000fe400000000ff */
[----:B------:R-:W-:Y:S02]  /*21e0*/  PRMT R21, R21, 0x7604, R2 ;  /* 0x0000760415157816 */ /* 0x000fe40000000002 */
[----:B------:R-:W-:-:S02]  /*21f0*/  PRMT R6, R7, 0x7604, R6 ;  /* 0x0000760407067816 */ /* 0x000fc40000000006 */
[----:B------:R-:W-:Y:S02]  /*2200*/  PRMT R2, R0, 0x5410, R20 ;  /* 0x0000541000027816 */ /* 0x000fe40000000014 */
[----:B------:R-:W-:Y:S02]  /*2210*/  PRMT R7, R5, 0x7770, RZ ;  /* 0x0000777005077816 */ /* 0x000fe400000000ff */
[----:B------:R-:W-:Y:S02]  /*2220*/  PRMT R22, R23, 0x7604, R22 ;  /* 0x0000760417167816 */ /* 0x000fe40000000016 */
[C---:B------:R-:W-:Y:S02]  /*2230*/  PRMT R20, R4.reuse, 0x7773, RZ ;  /* 0x0000777304147816 */ /* 0x040fe400000000ff */
[C---:B------:R-:W-:Y:S02]  /*2240*/  PRMT R0, R4.reuse, 0x7772, RZ ;  /* 0x0000777204007816 */ /* 0x040fe400000000ff */
[----:B------:R-:W-:-:S02]  /*2250*/  PRMT R5, R4, 0x7771, RZ ;  /* 0x0000777104057816 */ /* 0x000fc400000000ff */
[----:B------:R-:W-:Y:S02]  /*2260*/  PRMT R7, R20, 0x7604, R7 ;  /* 0x0000760414077816 */ /* 0x000fe40000000007 */
[----:B------:R-:W-:Y:S02]  /*2270*/  PRMT R0, R5, 0x7604, R0 ;  /* 0x0000760405007816 */ /* 0x000fe40000000000 */
[----:B------:R-:W-:Y:S02]  /*2280*/  PRMT R3, R3, 0x5410, R21 ;  /* 0x0000541003037816 */ /* 0x000fe40000000015 */
[----:B------:R-:W-:Y:S02]  /*2290*/  PRMT R6, R6, 0x5410, R22 ;  /* 0x0000541006067816 */ /* 0x000fe40000000016 */
[----:B------:R-:W5:Y:S01]  /*22a0*/  LDL.128 R20, [R1+0x60] ;  /* 0x0000600001147983 */ /* 0x000f620000100c00 */
[----:B------:R-:W-:Y:S02]  /*22b0*/  PRMT R7, R7, 0x5410, R0 ;  /* 0x0000541007077816 */ /* 0x000fe40000000000 */
[----:B------:R-:W-:Y:S01]  /*22c0*/  PRMT R0, R4, 0x7770, RZ ;  /* 0x0000777004007816 */ /* 0x000fe200000000ff */
[----:B------:R0:W-:Y:S04]  /*22d0*/  STL.64 [R1+0x270], R2 ;  /* 0x0002700201007387 */ /* 0x0001e80000100a00 */
[----:B------:R1:W-:Y:S01]  /*22e0*/  STL.64 [R1+0x278], R6 ;  /* 0x0002780601007387 */ /* 0x0003e20000100a00 */
[----:B---3--:R-:W-:-:S02]  /*22f0*/  PRMT R5, R15, 0x7773, RZ ;  /* 0x000077730f057816 */ /* 0x008fc400000000ff */
[C---:B0-----:R-:W-:Y:S02]  /*2300*/  PRMT R2, R14.reuse, 0x7771, RZ ;  /* 0x000077710e027816 */ /* 0x041fe400000000ff */
[----:B------:R-:W-:Y:S02]  /*2310*/  PRMT R0, R5, 0x7604, R0 ;  /* 0x0000760405007816 */ /* 0x000fe40000000000 */
[C---:B------:R-:W-:Y:S02]  /*2320*/  PRMT R5, R14.reuse, 0x7772, RZ ;  /* 0x000077720e057816 */ /* 0x040fe400000000ff */
[C---:B------:R-:W-:Y:S02]  /*2330*/  PRMT R4, R15.reuse, 0x7772, RZ ;  /* 0x000077720f047816 */ /* 0x040fe400000000ff */
[----:B------:R-:W-:Y:S02]  /*2340*/  PRMT R25, R15, 0x7771, RZ ;  /* 0x000077710f197816 */ /* 0x000fe400000000ff */
[----:B------:R-:W-:-:S02]  /*2350*/  PRMT R24, R14, 0x7773, RZ ;  /* 0x000077730e187816 */ /* 0x000fc400000000ff */
[----:B------:R-:W-:Y:S02]  /*2360*/  PRMT R2, R2, 0x7604, R5 ;  /* 0x0000760402027816 */ /* 0x000fe40000000005 */
[----:B------:R-:W-:Y:S02]  /*2370*/  PRMT R3, R14, 0x7770, RZ ;  /* 0x000077700e037816 */ /* 0x000fe400000000ff */
[C---:B------:R-:W-:Y:S02]  /*2380*/  PRMT R5, R13.reuse, 0x7772, RZ ;  /* 0x000077720d057816 */ /* 0x040fe400000000ff */
[----:B------:R-:W-:Y:S02]  /*2390*/  PRMT R14, R13, 0x7771, RZ ;  /* 0x000077710d0e7816 */ /* 0x000fe400000000ff */
[----:B------:R-:W-:Y:S02]  /*23a0*/  PRMT R4, R25, 0x7604, R4 ;  /* 0x0000760419047816 */ /* 0x000fe40000000004 */
[----:B------:R-:W-:-:S02]  /*23b0*/  PRMT R5, R14, 0x7604, R5 ;  /* 0x000076040e057816 */ /* 0x000fc40000000005 */
[----:B------:R-:W-:Y:S02]  /*23c0*/  PRMT R15, R15, 0x7770, RZ ;  /* 0x000077700f0f7816 */ /* 0x000fe400000000ff */
[C---:B-1----:R-:W-:Y:S02]  /*23d0*/  PRMT R6, R13.reuse, 0x7773, RZ ;  /* 0x000077730d067816 */ /* 0x042fe400000000ff */
[----:B------:R-:W-:Y:S02]  /*23e0*/  PRMT R14, R0, 0x5410, R4 ;  /* 0x00005410000e7816 */ /* 0x000fe40000000004 */
[----:B------:R-:W-:Y:S02]  /*23f0*/  PRMT R13, R13, 0x7770, RZ ;  /* 0x000077700d0d7816 */ /* 0x000fe400000000ff */
[C---:B------:R-:W-:Y:S02]  /*2400*/  PRMT R4, R12.reuse, 0x7773, RZ ;  /* 0x000077730c047816 */ /* 0x040fe400000000ff */
[----:B------:R-:W-:-:S02]  /*2410*/  PRMT R0, R12, 0x7772, RZ ;  /* 0x000077720c007816 */ /* 0x000fc400000000ff */
[----:B------:R-:W-:Y:S02]  /*2420*/  PRMT R7, R12, 0x7771, RZ ;  /* 0x000077710c077816 */ /* 0x000fe400000000ff */
[----:B------:R-:W-:Y:S02]  /*2430*/  PRMT R15, R24, 0x7604, R15 ;  /* 0x00007604180f7816 */ /* 0x000fe4000000000f */
[----:B------:R-:W-:Y:S02]  /*2440*/  PRMT R3, R6, 0x7604, R3 ;  /* 0x0000760406037816 */ /* 0x000fe40000000003 */
[----:B------:R-:W-:Y:S02]  /*2450*/  PRMT R4, R4, 0x7604, R13 ;  /* 0x0000760404047816 */ /* 0x000fe4000000000d */
[----:B------:R-:W-:Y:S02]  /*2460*/  PRMT R0, R7, 0x7604, R0 ;  /* 0x0000760407007816 */ /* 0x000fe40000000000 */
[----:B------:R-:W-:-:S02]  /*2470*/  PRMT R15, R15, 0x5410, R2 ;  /* 0x000054100f0f7816 */ /* 0x000fc40000000002 */
[----:B------:R-:W-:Y:S02]  /*2480*/  PRMT R2, R3, 0x5410, R5 ;  /* 0x0000541003027816 */ /* 0x000fe40000000005 */
[----:B------:R-:W-:Y:S02]  /*2490*/  PRMT R3, R4, 0x5410, R0 ;  /* 0x0000541004037816 */ /* 0x000fe40000000000 */
[----:B------:R-:W3:Y:S01]  /*24a0*/  LDL.128 R4, [R1+0x50] ;  /* 0x0000500001047983 */ /* 0x000ee20000100c00 */
[----:B------:R-:W-:-:S03]  /*24b0*/  PRMT R0, R12, 0x7770, RZ ;  /* 0x000077700c007816 */ /* 0x000fc600000000ff */
[----:B------:R0:W-:Y:S01]  /*24c0*/  STL.64 [R1+0x280], R14 ;  /* 0x0002800e01007387 */ /* 0x0001e20000100a00 */
[C---:B--2---:R-:W-:Y:S02]  /*24d0*/  PRMT R13, R19.reuse, 0x7773, RZ ;  /* 0x00007773130d7816 */ /* 0x044fe400000000ff */
[C---:B------:R-:W-:Y:S02]  /*24e0*/  PRMT R12, R19.reuse, 0x7772, RZ ;  /* 0x00007772130c7816 */ /* 0x040fe400000000ff */
[----:B------:R-:W-:Y:S01]  /*24f0*/  PRMT R25, R19, 0x7771, RZ ;  /* 0x0000777113197816 */ /* 0x000fe200000000ff */
[----:B------:R1:W-:Y:S01]  /*2500*/  STL.64 [R1+0x288], R2 ;  /* 0x0002880201007387 */ /* 0x0003e20000100a00 */
[C---:B------:R-:W-:Y:S02]  /*2510*/  PRMT R24, R18.reuse, 0x7773, RZ ;  /* 0x0000777312187816 */ /* 0x040fe400000000ff */
[----:B------:R-:W-:Y:S02]  /*2520*/  PRMT R0, R13, 0x7604, R0 ;  /* 0x000076040d007816 */ /* 0x000fe40000000000 */
[----:B0-----:R-:W-:-:S02]  /*2530*/  PRMT R14, R18, 0x7772, RZ ;  /* 0x00007772120e7816 */ /* 0x001fc400000000ff */
[C---:B------:R-:W-:Y:S02]  /*2540*/  PRMT R15, R18.reuse, 0x7771, RZ ;  /* 0x00007771120f7816 */ /* 0x040fe400000000ff */
[----:B------:R-:W-:Y:S02]  /*2550*/  PRMT R12, R25, 0x7604, R12 ;  /* 0x00007604190c7816 */ /* 0x000fe4000000000c */
[----:B------:R-:W-:Y:S02]  /*2560*/  PRMT R14, R15, 0x7604, R14 ;  /* 0x000076040f0e7816 */ /* 0x000fe4000000000e */
[C---:B------:R-:W-:Y:S02]  /*2570*/  PRMT R15, R17.reuse, 0x7772, RZ ;  /* 0x00007772110f7816 */ /* 0x040fe400000000ff */
[----:B-1----:R-:W-:Y:S02]  /*2580*/  PRMT R2, R17, 0x7771, RZ ;  /* 0x0000777111027816 */ /* 0x002fe400000000ff */
[----:B------:R-:W-:-:S02]  /*2590*/  PRMT R18, R18, 0x7770, RZ ;  /* 0x0000777012127816 */ /* 0x000fc400000000ff */
[----:B------:R-:W-:Y:S02]  /*25a0*/  PRMT R3, R17, 0x7773, RZ ;  /* 0x0000777311037816 */ /* 0x000fe400000000ff */
[----:B------:R-:W-:Y:S02]  /*25b0*/  PRMT R13, R19, 0x7770, RZ ;  /* 0x00007770130d7816 */ /* 0x000fe400000000ff */
[----:B------:R-:W-:Y:S02]  /*25c0*/  PRMT R15, R2, 0x7604, R15 ;  /* 0x00007604020f7816 */ /* 0x000fe4000000000f */
[----:B------:R-:W-:Y:S02]  /*25d0*/  PRMT R18, R3, 0x7604, R18 ;  /* 0x0000760403127816 */ /* 0x000fe40000000012 */
[----:B------:R-:W-:Y:S02]  /*25e0*/  PRMT R2, R0, 0x5410, R12 ;  /* 0x0000541000027816 */ /* 0x000fe4000000000c */
[----:B------:R-:W-:-:S02]  /*25f0*/  PRMT R13, R24, 0x7604, R13 ;  /* 0x00007604180d7816 */ /* 0x000fc4000000000d */
[C---:B------:R-:W-:Y:S02]  /*2600*/  PRMT R12, R16.reuse, 0x7773, RZ ;  /* 0x00007773100c7816 */ /* 0x040fe400000000ff */
[C---:B------:R-:W-:Y:S02]  /*2610*/  PRMT R0, R16.reuse, 0x7772, RZ ;  /* 0x0000777210007816 */ /* 0x040fe400000000ff */
[----:B------:R-:W-:Y:S02]  /*2620*/  PRMT R3, R16, 0x7771, RZ ;  /* 0x0000777110037816 */ /* 0x000fe400000000ff */
[----:B------:R-:W-:Y:S02]  /*2630*/  PRMT R19, R17, 0x7770, RZ ;  /* 0x0000777011137816 */ /* 0x000fe400000000ff */
[----:B------:R-:W-:Y:S02]  /*2640*/  PRMT R0, R3, 0x7604, R0 ;  /* 0x0000760403007816 */ /* 0x000fe40000000000 */
[----:B------:R-:W-:-:S02]  /*2650*/  PRMT R19, R12, 0x7604, R19 ;  /* 0x000076040c137816 */ /* 0x000fc40000000013 */
[----:B------:R-:W-:Y:S02]  /*2660*/  PRMT R3, R13, 0x5410, R14 ;  /* 0x000054100d037816 */ /* 0x000fe4000000000e */
[----:B------:R-:W-:Y:S02]  /*2670*/  PRMT R18, R18, 0x5410, R15 ;  /* 0x0000541012127816 */ /* 0x000fe4000000000f */
[----:B------:R-:W2:Y:S01]  /*2680*/  LDL.128 R12, [R1+0x40] ;  /* 0x00004000010c7983 */ /* 0x000ea20000100c00 */
[----:B------:R-:W-:Y:S02]  /*2690*/  PRMT R19, R19, 0x5410, R0 ;  /* 0x0000541013137816 */ /* 0x000fe40000000000 */
[----:B------:R-:W-:Y:S01]  /*26a0*/  PRMT R0, R16, 0x7770, RZ ;  /* 0x0000777010007816 */ /* 0x000fe200000000ff */
[----:B------:R0:W-:Y:S04]  /*26b0*/  STL.64 [R1+0x290], R2 ;  /* 0x0002900201007387 */ /* 0x0001e80000100a00 */
[----:B------:R1:W-:Y:S01]  /*26c0*/  STL.64 [R1+0x298], R18 ;  /* 0x0002981201007387 */ /* 0x0003e20000100a00 */
[----:B----4-:R-:W-:-:S02]  /*26d0*/  PRMT R17, R11, 0x7773, RZ ;  /* 0x000077730b117816 */ /* 0x010fc400000000ff */
[C---:B------:R-:W-:Y:S02]  /*26e0*/  PRMT R16, R11.reuse, 0x7772, RZ ;  /* 0x000077720b107816 */ /* 0x040fe400000000ff */
[----:B------:R-:W-:Y:S02]  /*26f0*/  PRMT R25, R11, 0x7771, RZ ;  /* 0x000077710b197816 */ /* 0x000fe400000000ff */
[----:B------:R-:W-:Y:S02]  /*2700*/  PRMT R0, R17, 0x7604, R0 ;  /* 0x0000760411007816 */ /* 0x000fe40000000000 */
[----:B------:R-:W-:Y:S02]  /*2710*/  PRMT R11, R11, 0x7770, RZ ;  /* 0x000077700b0b7816 */ /* 0x000fe400000000ff */
[C---:B------:R-:W-:Y:S02]  /*2720*/  PRMT R24, R10.reuse, 0x7773, RZ ;  /* 0x000077730a187816 */ /* 0x040fe400000000ff */
[----:B------:R-:W-:-:S02]  /*2730*/  PRMT R17, R10, 0x7772, RZ ;  /* 0x000077720a117816 */ /* 0x000fc400000000ff */
[----:B0-----:R-:W-:Y:S02]  /*2740*/  PRMT R2, R10, 0x7771, RZ ;  /* 0x000077710a027816 */ /* 0x001fe400000000ff */
[----:B------:R-:W-:Y:S02]  /*2750*/  PRMT R3, R24, 0x7604, R11 ;  /* 0x0000760418037816 */ /* 0x000fe4000000000b */
[----:B------:R-:W-:Y:S02]  /*2760*/  PRMT R11, R2, 0x7604, R17 ;  /* 0x00007604020b7816 */ /* 0x000fe40000000011 */
[C---:B------:R-:W-:Y:S02]  /*2770*/  PRMT R17, R9.reuse, 0x7772, RZ ;  /* 0x0000777209117816 */ /* 0x040fe400000000ff */
[----:B------:R-:W-:Y:S02]  /*2780*/  PRMT R2, R9, 0x7771, RZ ;  /* 0x0000777109027816 */ /* 0x000fe400000000ff */
[----:B------:R-:W-:-:S02]  /*2790*/  PRMT R16, R25, 0x7604, R16 ;  /* 0x0000760419107816 */ /* 0x000fc40000000010 */
[----:B------:R-:W-:Y:S02]  /*27a0*/  PRMT R17, R2, 0x7604, R17 ;  /* 0x0000760402117816 */ /* 0x000fe40000000011 */
[C---:B-1----:R-:W-:Y:S02]  /*27b0*/  PRMT R19, R9.reuse, 0x7773, RZ ;  /* 0x0000777309137816 */ /* 0x042fe400000000ff */
[----:B------:R-:W-:Y:S02]  /*27c0*/  PRMT R2, R0, 0x5410, R16 ;  /* 0x0000541000027816 */ /* 0x000fe40000000010 */
[----:B------:R-:W-:Y:S02]  /*27d0*/  PRMT R18, R10, 0x7770, RZ ;  /* 0x000077700a127816 */ /* 0x000fe400000000ff */
[----:B------:R-:W-:Y:S02]  /*27e0*/  PRMT R9, R9, 0x7770, RZ ;  /* 0x0000777009097816 */ /* 0x000fe400000000ff */
[----:B------:R-:W-:-:S02]  /*27f0*/  PRMT R0, R8, 0x7773, RZ ;  /* 0x0000777308007816 */ /* 0x000fc400000000ff */
[----:B------:R-:W-:Y:S02]  /*2800*/  PRMT R18, R19, 0x7604, R18 ;  /* 0x0000760413127816 */ /* 0x000fe40000000012 */
[----:B------:R-:W-:Y:S02]  /*2810*/  PRMT R9, R0, 0x7604, R9 ;  /* 0x0000760400097816 */ /* 0x000fe40000000009 */
[----:B------:R-:W-:Y:S02]  /*2820*/  PRMT R3, R3, 0x5410, R11 ;  /* 0x0000541003037816 */ /* 0x000fe4000000000b */
[C---:B------:R-:W-:Y:S02]  /*2830*/  PRMT R0, R8.reuse, 0x7772, RZ ;  /* 0x0000777208007816 */ /* 0x040fe400000000ff */
[C---:B------:R-:W-:Y:S02]  /*2840*/  PRMT R19, R8.reuse, 0x7770, RZ ;  /* 0x0000777008137816 */ /* 0x040fe400000000ff */
[----:B------:R-:W-:-:S02]  /*2850*/  PRMT R25, R8, 0x7771, RZ ;  /* 0x0000777108197816 */ /* 0x000fc400000000ff */
[C---:B-----5:R-:W-:Y:S02]  /*2860*/  PRMT R10, R23.reuse, 0x7773, RZ ;  /* 0x00007773170a7816 */ /* 0x060fe400000000ff */
[C---:B------:R-:W-:Y:S02]  /*2870*/  PRMT R11, R23.reuse, 0x7772, RZ ;  /* 0x00007772170b7816 */ /* 0x040fe400000000ff */
[C---:B------:R-:W-:Y:S02]  /*2880*/  PRMT R8, R23.reuse, 0x7771, RZ ;  /* 0x0000777117087816 */ /* 0x040fe400000000ff */
[----:B------:R-:W-:Y:S02]  /*2890*/  PRMT R10, R10, 0x7604, R19 ;  /* 0x000076040a0a7816 */ /* 0x000fe40000000013 */
[----:B------:R-:W-:Y:S02]  /*28a0*/  PRMT R11, R8, 0x7604, R11 ;  /* 0x00007604080b7816 */ /* 0x000fe4000000000b */
[----:B------:R-:W-:-:S02]  /*28b0*/  PRMT R23, R23, 0x7770, RZ ;  /* 0x0000777017177816 */ /* 0x000fc400000000ff */
[C---:B------:R-:W-:Y:S02]  /*28c0*/  PRMT R16, R22.reuse, 0x7773, RZ ;  /* 0x0000777316107816 */ /* 0x040fe400000000ff */
[C---:B------:R-:W-:Y:S02]  /*28d0*/  PRMT R8, R22.reuse, 0x7772, RZ ;  /* 0x0000777216087816 */ /* 0x040fe400000000ff */
[----:B------:R-:W-:Y:S01]  /*28e0*/  PRMT R19, R22, 0x7771, RZ ;  /* 0x0000777116137816 */ /* 0x000fe200000000ff */
[----:B------:R0:W-:Y:S01]  /*28f0*/  STL.64 [R1+0x2a0], R2 ;  /* 0x0002a00201007387 */ /* 0x0001e20000100a00 */
[----:B------:R-:W-:-:S04]  /*2900*/  PRMT R0, R25, 0x7604, R0 ;  /* 0x0000760419007816 */ /* 0x000fc80000000000 */
[----:B------:R-:W-:Y:S02]  /*2910*/  PRMT R9, R9, 0x5410, R0 ;  /* 0x0000541009097816 */ /* 0x000fe40000000000 */
[----:B------:R-:W-:Y:S02]  /*2920*/  PRMT R0, R21, 0x7772, RZ ;  /* 0x0000777215007816 */ /* 0x000fe400000000ff */
[----:B0-----:R-:W-:Y:S02]  /*2930*/  PRMT R3, R16, 0x7604, R23 ;  /* 0x0000760410037816 */ /* 0x001fe40000000017 */
[----:B------:R-:W-:Y:S02]  /*2940*/  PRMT R23, R19, 0x7604, R8 ;  /* 0x0000760413177816 */ /* 0x000fe40000000008 */
[----:B------:R-:W-:Y:S02]  /*2950*/  PRMT R2, R10, 0x5410, R11 ;  /* 0x000054100a027816 */ /* 0x000fe4000000000b */
[----:B------:R-:W-:-:S02]  /*2960*/  PRMT R3, R3, 0x5410, R23 ;  /* 0x0000541003037816 */ /* 0x000fc40000000017 */
[----:B------:R-:W-:Y:S02]  /*2970*/  PRMT R10, R22, 0x7770, RZ ;  /* 0x00007770160a7816 */ /* 0x000fe400000000ff */
[C---:B------:R-:W-:Y:S02]  /*2980*/  PRMT R11, R21.reuse, 0x7773, RZ ;  /* 0x00007773150b7816 */ /* 0x040fe400000000ff */
[C---:B------:R-:W-:Y:S02]  /*2990*/  PRMT R23, R21.reuse, 0x7771, RZ ;  /* 0x0000777115177816 */ /* 0x040fe400000000ff */
[----:B------:R-:W-:Y:S02]  /*29a0*/  PRMT R8, R18, 0x5410, R17 ;  /* 0x0000541012087816 */ /* 0x000fe40000000011 */
[----:B------:R-:W-:Y:S01]  /*29b0*/  PRMT R21, R21, 0x7770, RZ ;  /* 0x0000777015157816 */ /* 0x000fe200000000ff */
[----:B------:R-:W4:Y:S01]  /*29c0*/  LDL.128 R16, [R1+0x30] ;  /* 0x0000300001107983 */ /* 0x000f220000100c00 */
[----:B------:R-:W-:-:S02]  /*29d0*/  PRMT R22, R20, 0x7773, RZ ;  /* 0x0000777314167816 */ /* 0x000fc400000000ff */
[----:B------:R-:W-:Y:S02]  /*29e0*/  PRMT R10, R11, 0x7604, R10 ;  /* 0x000076040b0a7816 */ /* 0x000fe4000000000a */
[----:B------:R-:W-:Y:S02]  /*29f0*/  PRMT R21, R22, 0x7604, R21 ;  /* 0x0000760416157816 */ /* 0x000fe40000000015 */
[C---:B------:R-:W-:Y:S02]  /*2a00*/  PRMT R11, R20.reuse, 0x7772, RZ ;  /* 0x00007772140b7816 */ /* 0x040fe400000000ff */
[----:B------:R-:W-:Y:S02]  /*2a10*/  PRMT R22, R20, 0x7771, RZ ;  /* 0x0000777114167816 */ /* 0x000fe400000000ff */
[----:B------:R-:W-:Y:S02]  /*2a20*/  PRMT R0, R23, 0x7604, R0 ;  /* 0x0000760417007816 */ /* 0x000fe40000000000 */
[----:B------:R-:W-:-:S02]  /*2a30*/  PRMT R22, R22, 0x7604, R11 ;  /* 0x0000760416167816 */ /* 0x000fc4000000000b */
[----:B------:R-:W-:Y:S02]  /*2a40*/  PRMT R10, R10, 0x5410, R0 ;  /* 0x000054100a0a7816 */ /* 0x000fe40000000000 */
[----:B------:R-:W-:Y:S02]  /*2a50*/  PRMT R11, R21, 0x5410, R22 ;  /* 0x00005410150b7816 */ /* 0x000fe40000000016 */
[----:B------:R-:W-:Y:S01]  /*2a60*/  PRMT R0, R20, 0x7770, RZ ;  /* 0x0000777014007816 */ /* 0x000fe200000000ff */
[----:B------:R-:W-:Y:S04]  /*2a70*/  STL.64 [R1+0x2b0], R2 ;  /* 0x0002b00201007387 */ /* 0x000fe80000100a00 */
[----:B------:R-:W-:Y:S04]  /*2a80*/  STL.64 [R1+0x2a8], R8 ;  /* 0x0002a80801007387 */ /* 0x000fe80000100a00 */
[----:B------:R0:W-:Y:S04]  /*2a90*/  STL.64 [R1+0x2b8], R10 ;  /* 0x0002b80a01007387 */ /* 0x0001e80000100a00 */
[----:B0-----:R-:W5:Y:S01]  /*2aa0*/  LDL.128 R8, [R1+0x20] ;  /* 0x0000200001087983 */ /* 0x001f620000100c00 */
[----:B---3--:R-:W-:-:S02]  /*2ab0*/  PRMT R21, R7, 0x7773, RZ ;  /* 0x0000777307157816 */ /* 0x008fc400000000ff */
[C---:B------:R-:W-:Y:S02]  /*2ac0*/  PRMT R20, R7.reuse, 0x7772, RZ ;  /* 0x0000777207147816 */ /* 0x040fe400000000ff */
[----:B------:R-:W-:Y:S02]  /*2ad0*/  PRMT R23, R7, 0x7771, RZ ;  /* 0x0000777107177816 */ /* 0x000fe400000000ff */
        /* <DEDUP_REMOVED lines=15> */
[----:B------:R-:W-:-:S02]  /*2bd0*/  PRMT R5, R5, 0x7770, RZ ;  /* 0x0000777005057816 */ /* 0x000fc400000000ff */
[C---:B------:R-:W-:Y:S02]  /*2be0*/  PRMT R20, R4.reuse, 0x7773, RZ ;  /* 0x0000777304147816 */ /* 0x040fe400000000ff */
[C---:B------:R-:W-:Y:S02]  /*2bf0*/  PRMT R0, R4.reuse, 0x7772, RZ ;  /* 0x0000777204007816 */ /* 0x040fe400000000ff */
[----:B------:R-:W-:Y:S02]  /*2c00*/  PRMT R23, R4, 0x7771, RZ ;  /* 0x0000777104177816 */ /* 0x000fe400000000ff */
[----:B------:R-:W-:Y:S02]  /*2c10*/  PRMT R5, R20, 0x7604, R5 ;  /* 0x0000760414057816 */ /* 0x000fe40000000005 */
[----:B------:R-:W-:Y:S02]  /*2c20*/  PRMT R0, R23, 0x7604, R0 ;  /* 0x0000760417007816 */ /* 0x000fe40000000000 */
[----:B------:R-:W-:-:S02]  /*2c30*/  PRMT R3, R3, 0x5410, R21 ;  /* 0x0000541003037816 */ /* 0x000fc40000000015 */
[----:B------:R-:W-:Y:S02]  /*2c40*/  PRMT R21, R5, 0x5410, R0 ;  /* 0x0000541005157816 */ /* 0x000fe40000000000 */
[----:B------:R-:W-:Y:S01]  /*2c50*/  PRMT R20, R6, 0x5410, R7 ;  /* 0x0000541006147816 */ /* 0x000fe20000000007 */
[----:B------:R0:W-:Y:S01]  /*2c60*/  STL.64 [R1+0x2c0], R2 ;  /* 0x0002c00201007387 */ /* 0x0001e20000100a00 */
[----:B------:R-:W-:-:S03]  /*2c70*/  PRMT R25, R4, 0x7770, RZ ;  /* 0x0000777004197816 */ /* 0x000fc600000000ff */
[----:B------:R-:W3:Y:S01]  /*2c80*/  LDL.128 R4, [R1+0x10] ;  /* 0x0000100001047983 */ /* 0x000ee20000100c00 */
[C---:B--2---:R-:W-:Y:S02]  /*2c90*/  PRMT R22, R15.reuse, 0x7772, RZ ;  /* 0x000077720f167816 */ /* 0x044fe400000000ff */
[C---:B------:R-:W-:Y:S02]  /*2ca0*/  PRMT R23, R15.reuse, 0x7771, RZ ;  /* 0x000077710f177816 */ /* 0x040fe400000000ff */
[----:B------:R-:W-:Y:S02]  /*2cb0*/  PRMT R0, R15, 0x7773, RZ ;  /* 0x000077730f007816 */ /* 0x000fe400000000ff */
[----:B------:R-:W-:Y:S02]  /*2cc0*/  PRMT R22, R23, 0x7604, R22 ;  /* 0x0000760417167816 */ /* 0x000fe40000000016 */
[----:B------:R-:W-:Y:S02]  /*2cd0*/  PRMT R15, R15, 0x7770, RZ ;  /* 0x000077700f0f7816 */ /* 0x000fe400000000ff */
[----:B------:R-:W-:-:S02]  /*2ce0*/  PRMT R24, R14, 0x7773, RZ ;  /* 0x000077730e187816 */ /* 0x000fc400000000ff */
[C---:B------:R-:W-:Y:S02]  /*2cf0*/  PRMT R23, R14.reuse, 0x7772, RZ ;  /* 0x000077720e177816 */ /* 0x040fe400000000ff */
[----:B0-----:R-:W-:Y:S01]  /*2d00*/  PRMT R2, R14, 0x7771, RZ ;  /* 0x000077710e027816 */ /* 0x001fe200000000ff */
[----:B------:R0:W-:Y:S01]  /*2d10*/  STL.64 [R1+0x2c8], R20 ;  /* 0x0002c81401007387 */ /* 0x0001e20000100a00 */
[----:B------:R-:W-:Y:S02]  /*2d20*/  PRMT R3, R24, 0x7604, R15 ;  /* 0x0000760418037816 */ /* 0x000fe4000000000f */
[----:B------:R-:W-:Y:S02]  /*2d30*/  PRMT R0, R0, 0x7604, R25 ;  /* 0x0000760400007816 */ /* 0x000fe40000000019 */
[----:B------:R-:W-:Y:S02]  /*2d40*/  PRMT R15, R2, 0x7604, R23 ;  /* 0x00007604020f7816 */ /* 0x000fe40000000017 */
[----:B------:R-:W-:-:S02]  /*2d50*/  PRMT R14, R14, 0x7770, RZ ;  /* 0x000077700e0e7816 */ /* 0x000fc400000000ff */
[C---:B------:R-:W-:Y:S02]  /*2d60*/  PRMT R23, R13.reuse, 0x7771, RZ ;  /* 0x000077710d177816 */ /* 0x040fe400000000ff */
[----:B------:R-:W-:Y:S02]  /*2d70*/  PRMT R2, R0, 0x5410, R22 ;  /* 0x0000541000027816 */ /* 0x000fe40000000016 */
[C---:B0-----:R-:W-:Y:S02]  /*2d80*/  PRMT R21, R13.reuse, 0x7773, RZ ;  /* 0x000077730d157816 */ /* 0x041fe400000000ff */
[----:B------:R-:W-:Y:S02]  /*2d90*/  PRMT R20, R13, 0x7772, RZ ;  /* 0x000077720d147816 */ /* 0x000fe400000000ff */
        /* <DEDUP_REMOVED lines=9> */
[----:B------:R-:W2:Y:S01]  /*2e30*/  LDL.128 R20, [R1] ;  /* 0x0000000001147983 */ /* 0x000ea20000100c00 */
[----:B------:R-:W-:Y:S02]  /*2e40*/  PRMT R3, R3, 0x5410, R15 ;  /* 0x0000541003037816 */ /* 0x000fe4000000000f */
[----:B------:R-:W-:Y:S02]  /*2e50*/  PRMT R15, R13, 0x5410, R0 ;  /* 0x000054100d0f7816 */ /* 0x000fe40000000000 */
[----:B------:R-:W-:Y:S01]  /*2e60*/  PRMT R0, R12, 0x7770, RZ ;  /* 0x000077700c007816 */ /* 0x000fe200000000ff */
[----:B------:R0:W-:Y:S04]  /*2e70*/  STL.64 [R1+0x2d0], R2 ;  /* 0x0002d00201007387 */ /* 0x0001e80000100a00 */
[----:B------:R1:W-:Y:S01]  /*2e80*/  STL.64 [R1+0x2d8], R14 ;  /* 0x0002d80e01007387 */ /* 0x0003e20000100a00 */
[----:B----4-:R-:W-:-:S02]  /*2e90*/  PRMT R13, R19, 0x7773, RZ ;  /* 0x00007773130d7816 */ /* 0x010fc400000000ff */
[C---:B0-----:R-:W-:Y:S02]  /*2ea0*/  PRMT R2, R18.reuse, 0x7771, RZ ;  /* 0x0000777112027816 */ /* 0x041fe400000000ff */
[----:B------:R-:W-:Y:S02]  /*2eb0*/  PRMT R0, R13, 0x7604, R0 ;  /* 0x000076040d007816 */ /* 0x000fe40000000000 */
[----:B------:R-:W-:Y:S02]  /*2ec0*/  PRMT R13, R18, 0x7772, RZ ;  /* 0x00007772120d7816 */ /* 0x000fe400000000ff */
[C---:B------:R-:W-:Y:S02]  /*2ed0*/  PRMT R12, R19.reuse, 0x7772, RZ ;  /* 0x00007772130c7816 */ /* 0x040fe400000000ff */
[----:B------:R-:W-:Y:S02]  /*2ee0*/  PRMT R25, R19, 0x7771, RZ ;  /* 0x0000777113197816 */ /* 0x000fe400000000ff */
[----:B------:R-:W-:-:S02]  /*2ef0*/  PRMT R13, R2, 0x7604, R13 ;  /* 0x00007604020d7816 */ /* 0x000fc4000000000d */
[----:B------:R-:W-:Y:S02]  /*2f00*/  PRMT R19, R19, 0x7770, RZ ;  /* 0x0000777013137816 */ /* 0x000fe400000000ff */
[C---:B------:R-:W-:Y:S02]  /*2f10*/  PRMT R24, R18.reuse, 0x7773, RZ ;  /* 0x0000777312187816 */ /* 0x040fe400000000ff */
[----:B-1----:R-:W-:Y:S02]  /*2f20*/  PRMT R15, R18, 0x7770, RZ ;  /* 0x00007770120f7816 */ /* 0x002fe400000000ff */
[----:B------:R-:W-:Y:S02]  /*2f30*/  PRMT R2, R17, 0x7773, RZ ;  /* 0x0000777311027816 */ /* 0x000fe400000000ff */
[----:B------:R-:W-:Y:S02]  /*2f40*/  PRMT R12, R25, 0x7604, R12 ;  /* 0x00007604190c7816 */ /* 0x000fe4000000000c */
[----:B------:R-:W-:-:S02]  /*2f50*/  PRMT R3, R24, 0x7604, R19 ;  /* 0x0000760418037816 */ /* 0x000fc40000000013 */
[----:B------:R-:W-:Y:S02]  /*2f60*/  PRMT R15, R2, 0x7604, R15 ;  /* 0x00007604020f7816 */ /* 0x000fe4000000000f */
[C---:B------:R-:W-:Y:S02]  /*2f70*/  PRMT R14, R17.reuse, 0x7772, RZ ;  /* 0x00007772110e7816 */ /* 0x040fe400000000ff */
[C---:B------:R-:W-:Y:S02]  /*2f80*/  PRMT R19, R17.reuse, 0x7771, RZ ;  /* 0x0000777111137816 */ /* 0x040fe400000000ff */
[----:B------:R-:W-:Y:S02]  /*2f90*/  PRMT R2, R0, 0x5410, R12 ;  /* 0x0000541000027816 */ /* 0x000fe4000000000c */
        /* <DEDUP_REMOVED lines=10> */
[----:B------:R-:W-:Y:S01]  /*3040*/  PRMT R16, R11, 0x7771, RZ ;  /* 0x000077710b107816 */ /* 0x000fe200000000ff */
[----:B------:R0:W-:Y:S01]  /*3050*/  STL.64 [R1+0x2e0], R2 ;  /* 0x0002e00201007387 */ /* 0x0001e20000100a00 */
[----:B------:R-:W-:Y:S02]  /*3060*/  PRMT R12, R12, 0x7604, R19 ;  /* 0x000076040c0c7816 */ /* 0x000fe40000000013 */
[----:B------:R-:W-:Y:S02]  /*3070*/  PRMT R13, R16, 0x7604, R13 ;  /* 0x00007604100d7816 */ /* 0x000fe4000000000d */
[----:B------:R-:W-:-:S02]  /*3080*/  PRMT R18, R10, 0x7773, RZ ;  /* 0x000077730a127816 */ /* 0x000fc400000000ff */
[C---:B------:R-:W-:Y:S02]  /*3090*/  PRMT R16, R10.reuse, 0x7772, RZ ;  /* 0x000077720a107816 */ /* 0x040fe400000000ff */
[C---:B------:R-:W-:Y:S02]  /*30a0*/  PRMT R19, R10.reuse, 0x7771, RZ ;  /* 0x000077710a137816 */ /* 0x040fe400000000ff */
[----:B------:R-:W-:Y:S02]  /*30b0*/  PRMT R11, R11, 0x7770, RZ ;  /* 0x000077700b0b7816 */ /* 0x000fe400000000ff */
[----:B------:R-:W-:Y:S02]  /*30c0*/  PRMT R10, R10, 0x7770, RZ ;  /* 0x000077700a0a7816 */ /* 0x000fe400000000ff */
[----:B0-----:R-:W-:Y:S02]  /*30d0*/  PRMT R3, R9, 0x7773, RZ ;  /* 0x0000777309037816 */ /* 0x001fe400000000ff */
[----:B------:R-:W-:-:S02]  /*30e0*/  PRMT R0, R25, 0x7604, R0 ;  /* 0x0000760419007816 */ /* 0x000fc40000000000 */
[----:B------:R-:W-:Y:S02]  /*30f0*/  PRMT R19, R19, 0x7604, R16 ;  /* 0x0000760413137816 */ /* 0x000fe40000000010 */
[----:B------:R-:W-:Y:S02]  /*3100*/  PRMT R11, R18, 0x7604, R11 ;  /* 0x00007604120b7816 */ /* 0x000fe4000000000b */
[C---:B------:R-:W-:Y:S02]  /*3110*/  PRMT R16, R9.reuse, 0x7772, RZ ;  /* 0x0000777209107816 */ /* 0x040fe400000000ff */
[----:B------:R-:W-:Y:S02]  /*3120*/  PRMT R25, R9, 0x7771, RZ ;  /* 0x0000777109197816 */ /* 0x000fe400000000ff */
[----:B------:R-:W-:Y:S02]  /*3130*/  PRMT R10, R3, 0x7604, R10 ;  /* 0x00007604030a7816 */ /* 0x000fe4000000000a */
[----:B------:R-:W-:-:S02]  /*3140*/  PRMT R2, R15, 0x5410, R14 ;  /* 0x000054100f027816 */ /* 0x000fc4000000000e */
[----:B------:R-:W-:Y:S02]  /*3150*/  PRMT R9, R9, 0x7770, RZ ;  /* 0x0000777009097816 */ /* 0x000fe400000000ff */
[C---:B------:R-:W-:Y:S02]  /*3160*/  PRMT R14, R8.reuse, 0x7773, RZ ;  /* 0x00007773080e7816 */ /* 0x040fe400000000ff */
[C---:B------:R-:W-:Y:S02]  /*3170*/  PRMT R3, R8.reuse, 0x7772, RZ ;  /* 0x0000777208037816 */ /* 0x040fe400000000ff */
[----:B------:R-:W-:Y:S02]  /*3180*/  PRMT R18, R8, 0x7771, RZ ;  /* 0x0000777108127816 */ /* 0x000fe400000000ff */
[----:B------:R-:W-:Y:S02]  /*3190*/  PRMT R9, R14, 0x7604, R9 ;  /* 0x000076040e097816 */ /* 0x000fe40000000009 */
[----:B------:R-:W-:-:S02]  /*31a0*/  PRMT R18, R18, 0x7604, R3 ;  /* 0x0000760412127816 */ /* 0x000fc40000000003 */
[----:B------:R-:W-:Y:S02]  /*31b0*/  PRMT R12, R12, 0x5410, R13 ;  /* 0x000054100c0c7816 */ /* 0x000fe4000000000d */
[----:B------:R-:W-:Y:S02]  /*31c0*/  PRMT R16, R25, 0x7604, R16 ;  /* 0x0000760419107816 */ /* 0x000fe40000000010 */
[----:B------:R-:W-:Y:S02]  /*31d0*/  PRMT R13, R11, 0x5410, R19 ;  /* 0x000054100b0d7816 */ /* 0x000fe40000000013 */
[----:B------:R-:W-:Y:S02]  /*31e0*/  PRMT R3, R17, 0x5410, R0 ;  /* 0x0000541011037816 */ /* 0x000fe40000000000 */
[----:B------:R-:W-:Y:S02]  /*31f0*/  PRMT R11, R9, 0x5410, R18 ;  /* 0x00005410090b7816 */ /* 0x000fe40000000012 */
[----:B------:R-:W-:-:S02]  /*3200*/  PRMT R0, R8, 0x7770, RZ ;  /* 0x0000777008007816 */ /* 0x000fc400000000ff */
[----:B------:R-:W-:Y:S01]  /*3210*/  PRMT R10, R10, 0x5410, R16 ;  /* 0x000054100a0a7816 */ /* 0x000fe20000000010 */
[----:B------:R0:W-:Y:S04]  /*3220*/  STL.64 [R1+0x2e8], R2 ;  /* 0x0002e80201007387 */ /* 0x0001e80000100a00 */
[----:B------:R1:W-:Y:S04]  /*3230*/  STL.64 [R1+0x2f8], R10 ;  /* 0x0002f80a01007387 */ /* 0x0003e80000100a00 */
[----:B------:R4:W-:Y:S01]  /*3240*/  STL.64 [R1+0x2f0], R12 ;  /* 0x0002f00c01007387 */ /* 0x0009e20000100a00 */
[----:B---3--:R-:W-:-:S02]  /*3250*/  PRMT R9, R7, 0x7773, RZ ;  /* 0x0000777307097816 */ /* 0x008fc400000000ff */
[----:B------:R-:W-:Y:S02]  /*3260*/  PRMT R8, R7, 0x7772, RZ ;  /* 0x0000777207087816 */ /* 0x000fe400000000ff */
[----:B------:R-:W-:Y:S02]  /*3270*/  PRMT R0, R9, 0x7604, R0 ;  /* 0x0000760409007816 */ /* 0x000fe40000000000 */
[C---:B------:R-:W-:Y:S02]  /*3280*/  PRMT R15, R7.reuse, 0x7771, RZ ;  /* 0x00007771070f7816 */ /* 0x040fe400000000ff */
[C---:B------:R-:W-:Y:S02]  /*3290*/  PRMT R14, R6.reuse, 0x7772, RZ ;  /* 0x00007772060e7816 */ /* 0x040fe400000000ff */
[----:B------:R-:W-:Y:S02]  /*32a0*/  PRMT R17, R6, 0x7771, RZ ;  /* 0x0000777106117816 */ /* 0x000fe400000000ff */
[----:B------:R-:W-:-:S02]  /*32b0*/  PRMT R9, R7, 0x7770, RZ ;  /* 0x0000777007097816 */ /* 0x000fc400000000ff */
[C---:B------:R-:W-:Y:S02]  /*32c0*/  PRMT R16, R6.reuse, 0x7773, RZ ;  /* 0x0000777306107816 */ /* 0x040fe400000000ff */
[----:B------:R-:W-:Y:S02]  /*32d0*/  PRMT R7, R6, 0x7770, RZ ;  /* 0x0000777006077816 */ /* 0x000fe400000000ff */
[C---:B0-----:R-:W-:Y:S02]  /*32e0*/  PRMT R2, R5.reuse, 0x7772, RZ ;  /* 0x0000777205027816 */ /* 0x041fe400000000ff */
[C---:B------:R-:W-:Y:S02]  /*32f0*/  PRMT R19, R5.reuse, 0x7771, RZ ;  /* 0x0000777105137816 */ /* 0x040fe400000000ff */
[C---:B------:R-:W-:Y:S02]  /*3300*/  PRMT R6, R5.reuse, 0x7773, RZ ;  /* 0x0000777305067816 */ /* 0x040fe400000000ff */
[----:B------:R-:W-:-:S02]  /*3310*/  PRMT R3, R5, 0x7770, RZ ;  /* 0x0000777005037816 */ /* 0x000fc400000000ff */
[----:B-1----:R-:W-:Y:S02]  /*3320*/  PRMT R10, R4, 0x7773, RZ ;  /* 0x00007773040a7816 */ /* 0x002fe400000000ff */
[----:B------:R-:W-:Y:S02]  /*3330*/  PRMT R8, R15, 0x7604, R8 ;  /* 0x000076040f087816 */ /* 0x000fe40000000008 */
[----:B------:R-:W-:Y:S02]  /*3340*/  PRMT R17, R17, 0x7604, R14 ;  /* 0x0000760411117816 */ /* 0x000fe4000000000e */
[----:B------:R-:W-:Y:S02]  /*3350*/  PRMT R9, R16, 0x7604, R9 ;  /* 0x0000760410097816 */ /* 0x000fe40000000009 */
[----:B------:R-:W-:Y:S02]  /*3360*/  PRMT R14, R19, 0x7604, R2 ;  /* 0x00007604130e7816 */ /* 0x000fe40000000002 */
[----:B----4-:R-:W-:-:S02]  /*3370*/  PRMT R12, R4, 0x7772, RZ ;  /* 0x00007772040c7816 */ /* 0x010fc400000000ff */
[----:B------:R-:W-:Y:S02]  /*3380*/  PRMT R11, R4, 0x7771, RZ ;  /* 0x00007771040b7816 */ /* 0x000fe400000000ff */
[----:B------:R-:W-:Y:S02]  /*3390*/  PRMT R13, R6, 0x7604, R7 ;  /* 0x00007604060d7816 */ /* 0x000fe40000000007 */
[----:B------:R-:W-:Y:S02]  /*33a0*/  PRMT R15, R10, 0x7604, R3 ;  /* 0x000076040a0f7816 */ /* 0x000fe40000000003 */
[----:B------:R-:W-:Y:S01]  /*33b0*/  PRMT R2, R0, 0x5410, R8 ;  /* 0x0000541000027816 */ /* 0x000fe20000000008 */
[----:B------:R-:W0:Y:S01]  /*33c0*/  LDC.U8 R16, c[0x3][0x23] ;  /* 0x00c008c0ff107b82 */ /* 0x000e220000000000 */
[----:B------:R-:W-:Y:S02]  /*33d0*/  PRMT R5, R4, 0x7770, RZ ;  /* 0x0000777004057816 */ /* 0x000fe400000000ff */
[----:B------:R-:W-:-:S02]  /*33e0*/  PRMT R3, R9, 0x5410, R17 ;  /* 0x0000541009037816 */ /* 0x000fc40000000011 */
[----:B------:R-:W-:-:S03]  /*33f0*/  PRMT R12, R11, 0x7604, R12 ;  /* 0x000076040b0c7816 */ /* 0x000fc6000000000c */
[----:B------:R-:W0:Y:S01]  /*3400*/  LDC.U8 R17, c[0x3][0x22] ;  /* 0x00c00880ff117b82 */ /* 0x000e220000000000 */
[C---:B--2---:R-:W-:Y:S02]  /*3410*/  PRMT R0, R23.reuse, 0x7772, RZ ;  /* 0x0000777217007816 */ /* 0x044fe400000000ff */
[C---:B------:R-:W-:Y:S02]  /*3420*/  PRMT R7, R23.reuse, 0x7771, RZ ;  /* 0x0000777117077816 */ /* 0x040fe400000000ff */
[----:B------:R-:W-:Y:S02]  /*3430*/  PRMT R4, R23, 0x7773, RZ ;  /* 0x0000777317047816 */ /* 0x000fe400000000ff */
[----:B------:R-:W-:Y:S02]  /*3440*/  PRMT R0, R7, 0x7604, R0 ;  /* 0x0000760407007816 */ /* 0x000fe40000000000 */
[C---:B------:R-:W-:Y:S02]  /*3450*/  PRMT R10, R20.reuse, 0x7772, RZ ;  /* 0x00007772140a7816 */ /* 0x040fe400000000ff */
[----:B------:R-:W-:-:S02]  /*3460*/  PRMT R11, R20, 0x7771, RZ ;  /* 0x00007771140b7816 */ /* 0x000fc400000000ff */
[----:B------:R-:W-:Y:S02]  /*3470*/  PRMT R18, R21, 0x7773, RZ ;  /* 0x0000777315127816 */ /* 0x000fe400000000ff */
[----:B------:R-:W-:Y:S02]  /*3480*/  PRMT R4, R4, 0x7604, R5 ;  /* 0x0000760404047816 */ /* 0x000fe40000000005 */
[----:B------:R-:W-:Y:S01]  /*3490*/  PRMT R7, R22, 0x7770, RZ ;  /* 0x0000777016077816 */ /* 0x000fe200000000ff */
[----:B------:R-:W1:Y:S01]  /*34a0*/  LDC.U8 R5, c[0x3][0x21] ;  /* 0x00c00840ff057b82 */ /* 0x000e620000000000 */
[----:B------:R-:W-:Y:S01]  /*34b0*/  PRMT R11, R11, 0x7604, R10 ;  /* 0x000076040b0b7816 */ /* 0x000fe2000000000a */
[----:B------:R2:W-:Y:S01]  /*34c0*/  STL.64 [R1+0x300], R2 ;  /* 0x0003000201007387 */ /* 0x0005e20000100a00 */
[----:B------:R-:W-:-:S05]  /*34d0*/  PRMT R10, R18, 0x7604, R7 ;  /* 0x00007604120a7816 */ /* 0x000fca0000000007 */
[----:B------:R-:W3:Y:S08]  /*34e0*/  LDC.U8 R18, c[0x3][0x25] ;  /* 0x00c00940ff127b82 */ /* 0x000ef00000000000 */
[----:B--2---:R-:W3:Y:S01]  /*34f0*/  LDC.U8 R3, c[0x3][0x24] ;  /* 0x00c00900ff037b82 */ /* 0x004ee20000000000 */
[----:B------:R-:W-:Y:S02]  /*3500*/  PRMT R23, R23, 0x7770, RZ ;  /* 0x0000777017177816 */ /* 0x000fe400000000ff */
[----:B------:R-:W-:-:S02]  /*3510*/  PRMT R8, R22, 0x7773, RZ ;  /* 0x0000777316087816 */ /* 0x000fc400000000ff */
[C---:B------:R-:W-:Y:S02]  /*3520*/  PRMT R6, R22.reuse, 0x7772, RZ ;  /* 0x0000777216067816 */ /* 0x040fe400000000ff */
[----:B------:R-:W-:Y:S02]  /*3530*/  PRMT R9, R22, 0x7771, RZ ;  /* 0x0000777116097816 */ /* 0x000fe400000000ff */
[----:B------:R-:W-:Y:S02]  /*3540*/  PRMT R23, R8, 0x7604, R23 ;  /* 0x0000760408177816 */ /* 0x000fe40000000017 */
[----:B------:R-:W-:Y:S02]  /*3550*/  PRMT R2, R9, 0x7604, R6 ;  /* 0x0000760409027816 */ /* 0x000fe40000000006 */
[----:B------:R-:W-:Y:S02]  /*3560*/  PRMT R8, R20, 0x7773, RZ ;  /* 0x0000777314087816 */ /* 0x000fe400000000ff */
[----:B------:R-:W-:-:S02]  /*3570*/  PRMT R7, R21, 0x7770, RZ ;  /* 0x0000777015077816 */ /* 0x000fc400000000ff */
[C---:B------:R-:W-:Y:S02]  /*3580*/  PRMT R6, R21.reuse, 0x7772, RZ ;  /* 0x0000777215067816 */ /* 0x040fe400000000ff */
[----:B0-----:R-:W-:Y:S02]  /*3590*/  PRMT R17, R16, 0x7604, R17 ;  /* 0x0000760410117816 */ /* 0x001fe40000000011 */
[----:B------:R-:W-:Y:S02]  /*35a0*/  PRMT R21, R21, 0x7771, RZ ;  /* 0x0000777115157816 */ /* 0x000fe400000000ff */
[----:B------:R-:W-:Y:S02]  /*35b0*/  PRMT R20, R20, 0x7770, RZ ;  /* 0x0000777014147816 */ /* 0x000fe400000000ff */
[----:B------:R-:W-:Y:S02]  /*35c0*/  PRMT R13, R13, 0x5410, R17 ;  /* 0x000054100d0d7816 */ /* 0x000fe40000000011 */
[----:B------:R-:W-:-:S02]  /*35d0*/  PRMT R16, R8, 0x7604, R7 ;  /* 0x0000760408107816 */ /* 0x000fc40000000007 */
[----:B------:R-:W-:Y:S02]  /*35e0*/  PRMT R21, R21, 0x7604, R6 ;  /* 0x0000760415157816 */ /* 0x000fe40000000006 */
[----:B-1----:R-:W-:Y:S02]  /*35f0*/  PRMT R5, R5, 0x7604, R20 ;  /* 0x0000760405057816 */ /* 0x002fe40000000014 */
[----:B------:R-:W-:Y:S02]  /*3600*/  PRMT R6, R13, 0x5410, R14 ;  /* 0x000054100d067816 */ /* 0x000fe4000000000e */
[----:B------:R-:W-:Y:S02]  /*3610*/  PRMT R7, R15, 0x5410, R12 ;  /* 0x000054100f077816 */ /* 0x000fe4000000000c */
[----:B------:R-:W-:Y:S02]  /*3620*/  PRMT R8, R4, 0x5410, R0 ;  /* 0x0000541004087816 */ /* 0x000fe40000000000 */
[----:B------:R-:W-:-:S02]  /*3630*/  PRMT R9, R23, 0x5410, R2 ;  /* 0x0000541017097816 */ /* 0x000fc40000000002 */
[----:B------:R-:W-:Y:S02]  /*3640*/  PRMT R11, R16, 0x5410, R11 ;  /* 0x00005410100b7816 */ /* 0x000fe4000000000b */
[----:B------:R-:W-:Y:S02]  /*3650*/  PRMT R10, R10, 0x5410, R21 ;  /* 0x000054100a0a7816 */ /* 0x000fe40000000015 */
[----:B------:R-:W-:Y:S02]  /*3660*/  PRMT R13, R5, 0x7610, R13 ;  /* 0x00007610050d7816 */ /* 0x000fe4000000000d */
[----:B---3--:R-:W-:Y:S01]  /*3670*/  PRMT R12, R18, 0x7604, R3 ;  /* 0x00007604120c7816 */ /* 0x008fe20000000003 */
[----:B------:R0:W-:Y:S04]  /*3680*/  STL.64 [R1+0x308], R6 ;  /* 0x0003080601007387 */ /* 0x0001e80000100a00 */
[----:B------:R0:W-:Y:S04]  /*3690*/  STL.64 [R1+0x310], R8 ;  /* 0x0003100801007387 */ /* 0x0001e80000100a00 */
[----:B------:R0:W-:Y:S04]  /*36a0*/  STL.64 [R1+0x318], R10 ;  /* 0x0003180a01007387 */ /* 0x0001e80000100a00 */
[----:B------:R0:W-:Y:S04]  /*36b0*/  STL [R1+0x320], R13 ;  /* 0x0003200d01007387 */ /* 0x0001e80000100800 */
[----:B------:R0:W-:Y:S01]  /*36c0*/  STL.U16 [R1+0x324], R12 ;  /* 0x0003240c01007387 */ /* 0x0001e20000100400 */
[----:B------:R-:W-:-:S02]  /*36d0*/  IMAD.MOV.U32 R0, RZ, RZ, RZ ;  /* 0x000000ffff007224 */ /* 0x000fc400078e00ff */
[----:B------:R-:W-:Y:S02]  /*36e0*/  IMAD.MOV.U32 R2, RZ, RZ, 0x6a09e667 ;  /* 0x6a09e667ff027424 */ /* 0x000fe400078e00ff */
[----:B------:R-:W-:Y:S02]  /*36f0*/  IMAD.MOV.U32 R3, RZ, RZ, -0x4498517b ;  /* 0xbb67ae85ff037424 */ /* 0x000fe400078e00ff */
[----:B------:R-:W-:Y:S02]  /*3700*/  IMAD.MOV.U32 R4, RZ, RZ, 0x3c6ef372 ;  /* 0x3c6ef372ff047424 */ /* 0x000fe400078e00ff */
[----:B------:R-:W-:Y:S02]  /*3710*/  IMAD.MOV.U32 R5, RZ, RZ, -0x5ab00ac6 ;  /* 0xa54ff53aff057424 */ /* 0x000fe400078e00ff */
[----:B------:R-:W-:Y:S02]  /*3720*/  IMAD.MOV.U32 R28, RZ, RZ, 0x510e527f ;  /* 0x510e527fff1c7424 */ /* 0x000fe400078e00ff */
[----:B------:R-:W-:-:S02]  /*3730*/  IMAD.MOV.U32 R26, RZ, RZ, -0x64fa9774 ;  /* 0x9b05688cff1a7424 */ /* 0x000fc400078e00ff */
[----:B------:R-:W-:Y:S02]  /*3740*/  IMAD.MOV.U32 R25, RZ, RZ, 0x1f83d9ab ;  /* 0x1f83d9abff197424 */ /* 0x000fe400078e00ff */
[----:B0-----:R-:W-:-:S07]  /*3750*/  IMAD.MOV.U32 R24, RZ, RZ, 0x5be0cd19 ;  /* 0x5be0cd19ff187424 */ /* 0x001fce00078e00ff */
.L_x_9:
[C---:B------:R-:W-:Y:S01]  /*3760*/  ISETP.GT.U32.AND P0, PT, R0.reuse, 0x4, PT ;  /* 0x000000040000780c */ /* 0x040fe20003f04070 */
[----:B------:R-:W-:Y:S01]  /*3770*/  IMAD.SHL.U32 R12, R0, 0x40, RZ ;  /* 0x00000040000c7824 */ /* 0x000fe200078e00ff */
[----:B------:R-:W-:-:S03]  /*3780*/  CS2R R6, SRZ ;  /* 0x0000000000067805 */ /* 0x000fc6000001ff00 */
[----:B------:R-:W-:Y:S02]  /*3790*/  IMAD.IADD R14, R1, 0x1, R12 ;  /* 0x00000001010e7824 */ /* 0x000fe400078e020c */
[----:B------:R-:W-:-:S06]  /*37a0*/  IMAD.MOV.U32 R20, RZ, RZ, RZ ;  /* 0x000000ffff147224 */ /* 0x000fcc00078e00ff */
[----:B------:R-:W2:Y:S04]  /*37b0*/  @!P0 LDL.U8 R10, [R14+0x200] ;  /* 0x000200000e0a8983 */ /* 0x000ea80000100000 */
[----:B------:R-:W3:Y:S04]  /*37c0*/  @!P0 LDL.U8 R9, [R14+0x202] ;  /* 0x000202000e098983 */ /* 0x000ee80000100000 */
[----:B------:R-:W4:Y:S04]  /*37d0*/  @!P0 LDL.U8 R7, [R14+0x201] ;  /* 0x000201000e078983 */ /* 0x000f280000100000 */
[----:B------:R-:W5:Y:S01]  /*37e0*/  @!P0 LDL.U8 R20, [R14+0x203] ;  /* 0x000203000e148983 */ /* 0x000f620000100000 */
[----:B------:R-:W-:-:S02]  /*37f0*/  IMAD.MOV.U32 R8, RZ, RZ, RZ ;  /* 0x000000ffff087224 */ /* 0x000fc400078e00ff */
[----:B--2---:R-:W-:Y:S02]  /*3800*/  @!P0 IMAD.SHL.U32 R6, R10, 0x100, RZ ;  /* 0x000001000a068824 */ /* 0x004fe400078e00ff */
[----:B---3--:R-:W-:Y:S02]  /*3810*/  @!P0 IMAD.SHL.U32 R8, R9, 0x100, RZ ;  /* 0x0000010009088824 */ /* 0x008fe400078e00ff */
[----:B------:R-:W-:Y:S02]  /*3820*/  IMAD.MOV.U32 R9, RZ, RZ, RZ ;  /* 0x000000ffff097224 */ /* 0x000fe400078e00ff */
[----:B----4-:R-:W-:-:S04]  /*3830*/  IMAD.IADD R7, R7, 0x1, R6 ;  /* 0x0000000107077824 */ /* 0x010fc800078e0206 */
[----:B------:R-:W-:-:S04]  /*3840*/  IMAD R7, R7, 0x10000, R8 ;  /* 0x0001000007077824 */ /* 0x000fc800078e0208 */
[----:B-----5:R-:W-:-:S05]  /*3850*/  IMAD.IADD R20, R7, 0x1, R20 ;  /* 0x0000000107147824 */ /* 0x020fca00078e0214 */
[----:B------:R-:W-:Y:S04]  /*3860*/  STL [R1], R20 ;  /* 0x0000001401007387 */ /* 0x000fe80000100800 */
[----:B------:R-:W2:Y:S04]  /*3870*/  @!P0 LDL.U8 R7, [R14+0x204] ;  /* 0x000204000e078983 */ /* 0x000ea80000100000 */
[----:B------:R-:W3:Y:S04]  /*3880*/  @!P0 LDL.U8 R10, [R14+0x206] ;  /* 0x000206000e0a8983 */ /* 0x000ee80000100000 */
[----:B------:R-:W4:Y:S04]  /*3890*/  @!P0 LDL.U8 R9, [R14+0x205] ;  /* 0x000205000e098983 */ /* 0x000f280000100000 */
[----:B------:R-:W5:Y:S01]  /*38a0*/  @!P0 LDL.U8 R11, [R14+0x207] ;  /* 0x000207000e0b8983 */ /* 0x000f620000100000 */
[----:B------:R-:W-:-:S02]  /*38b0*/  IMAD.MOV.U32 R6, RZ, RZ, RZ ;  /* 0x000000ffff067224 */ /* 0x000fc400078e00ff */
[----:B------:R-:W-:Y:S02]  /*38c0*/  IMAD.MOV.U32 R8, RZ, RZ, RZ ;  /* 0x000000ffff087224 */ /* 0x000fe400078e00ff */
[----:B--2---:R-:W-:Y:S02]  /*38d0*/  @!P0 IMAD.SHL.U32 R6, R7, 0x100, RZ ;  /* 0x0000010007068824 */ /* 0x004fe400078e00ff */
[----:B---3--:R-:W-:Y:S02]  /*38e0*/  @!P0 IMAD.SHL.U32 R8, R10, 0x100, RZ ;  /* 0x000001000a088824 */ /* 0x008fe400078e00ff */
[----:B----4-:R-:W-:-:S04]  /*38f0*/  IMAD.IADD R9, R9, 0x1, R6 ;  /* 0x0000000109097824 */ /* 0x010fc800078e0206 */
[----:B------:R-:W-:-:S04]  /*3900*/  IMAD R8, R9, 0x10000, R8 ;  /* 0x0001000009087824 */ /* 0x000fc800078e0208 */
[----:B-----5:R-:W-:Y:S02]  /*3910*/  @!P0 IMAD.IADD R6, R11, 0x1, R8 ;  /* 0x000000010b068824 */ /* 0x020fe400078e0208 */
[----:B------:R-:W-:-:S03]  /*3920*/  IMAD.MOV.U32 R10, RZ, RZ, RZ ;  /* 0x000000ffff0a7224 */ /* 0x000fc600078e00ff */
[----:B------:R0:W-:Y:S04]  /*3930*/  @!P0 STL [R1+0x4], R6 ;  /* 0x0000040601008387 */ /* 0x0001e80000100800 */
[----:B------:R-:W2:Y:S04]  /*3940*/  @!P0 LDL.U8 R7, [R14+0x208] ;  /* 0x000208000e078983 */ /* 0x000ea80000100000 */
[----:B------:R1:W-:Y:S04]  /*3950*/  @P0 STL [R1+0x4], R8 ;  /* 0x0000040801000387 */ /* 0x0003e80000100800 */
[----:B------:R-:W3:Y:S04]  /*3960*/  @!P0 LDL.U8 R10, [R14+0x209] ;  /* 0x000209000e0a8983 */ /* 0x000ee80000100000 */
[----:B------:R-:W4:Y:S04]  /*3970*/  @!P0 LDL.U8 R11, [R14+0x20a] ;  /* 0x00020a000e0b8983 */ /* 0x000f280000100000 */
[----:B------:R-:W5:Y:S01]  /*3980*/  @!P0 LDL.U8 R13, [R14+0x20b] ;  /* 0x00020b000e0d8983 */ /* 0x000f620000100000 */
[----:B------:R-:W-:-:S02]  /*3990*/  IMAD.MOV.U32 R9, RZ, RZ, RZ ;  /* 0x000000ffff097224 */ /* 0x000fc400078e00ff */
[----:B--2---:R-:W-:Y:S02]  /*39a0*/  @!P0 IMAD.SHL.U32 R7, R7, 0x100, RZ ;  /* 0x0000010007078824 */ /* 0x004fe400078e00ff */
[----:B------:R-:W-:-:S04]  /*39b0*/  @P0 IMAD.MOV.U32 R7, RZ, RZ, RZ ;  /* 0x000000ffff070224 */ /* 0x000fc800078e00ff */
[----:B---3--:R-:W-:Y:S02]  /*39c0*/  IMAD.IADD R10, R10, 0x1, R7 ;  /* 0x000000010a0a7824 */ /* 0x008fe400078e0207 */
[----:B----4-:R-:W-:-:S04]  /*39d0*/  @!P0 IMAD.SHL.U32 R9, R11, 0x100, RZ ;  /* 0x000001000b098824 */ /* 0x010fc800078e00ff */
[----:B0-----:R-:W-:-:S04]  /*39e0*/  IMAD R6, R10, 0x10000, R9 ;  /* 0x000100000a067824 */ /* 0x001fc800078e0209 */
[----:B-----5:R-:W-:Y:S01]  /*39f0*/  @!P0 IMAD.IADD R10, R13, 0x1, R6 ;  /* 0x000000010d0a8824 */ /* 0x020fe200078e0206 */
[----:B-1----:R-:W-:-:S04]  /*3a00*/  CS2R R8, SRZ ;  /* 0x0000000000087805 */ /* 0x002fc8000001ff00 */
[----:B------:R0:W-:Y:S04]  /*3a10*/  @!P0 STL [R1+0x8], R10 ;  /* 0x0000080a01008387 */ /* 0x0001e80000100800 */
[----:B------:R-:W2:Y:S04]  /*3a20*/  @!P0 LDL.U8 R7, [R14+0x20c] ;  /* 0x00020c000e078983 */ /* 0x000ea80000100000 */
[----:B------:R-:W-:Y:S04]  /*3a30*/  @P0 STL [R1+0x8], R6 ;  /* 0x0000080601000387 */ /* 0x000fe80000100800 */
[----:B------:R-:W3:Y:S04]  /*3a40*/  @!P0 LDL.U8 R8, [R14+0x20d] ;  /* 0x00020d000e088983 */ /* 0x000ee80000100000 */
[----:B------:R-:W4:Y:S04]  /*3a50*/  @!P0 LDL.U8 R11, [R14+0x20e] ;  /* 0x00020e000e0b8983 */ /* 0x000f280000100000 */
[----:B------:R-:W0:Y:S01]  /*3a60*/  @!P0 LDL.U8 R13, [R14+0x20f] ;  /* 0x00020f000e0d8983 */ /* 0x000e220000100000 */
[----:B--2---:R-:W-:-:S02]  /*3a70*/  @!P0 IMAD.SHL.U32 R7, R7, 0x100, RZ ;  /* 0x0000010007078824 */ /* 0x004fc400078e00ff */
[----:B------:R-:W-:-:S04]  /*3a80*/  @P0 IMAD.MOV.U32 R7, RZ, RZ, RZ ;  /* 0x000000ffff070224 */ /* 0x000fc800078e00ff */
[----:B---3--:R-:W-:Y:S02]  /*3a90*/  IMAD.IADD R8, R8, 0x1, R7 ;  /* 0x0000000108087824 */ /* 0x008fe400078e0207 */
[----:B----4-:R-:W-:-:S04]  /*3aa0*/  @!P0 IMAD.SHL.U32 R9, R11, 0x100, RZ ;  /* 0x000001000b098824 */ /* 0x010fc800078e00ff */
[----:B------:R-:W-:-:S04]  /*3ab0*/  IMAD R8, R8, 0x10000, R9 ;  /* 0x0001000008087824 */ /* 0x000fc800078e0209 */
[----:B0-----:R-:W-:Y:S02]  /*3ac0*/  @!P0 IMAD.IADD R10, R13, 0x1, R8 ;  /* 0x000000010d0a8824 */ /* 0x001fe400078e0208 */
[----:B------:R-:W-:-:S03]  /*3ad0*/  IMAD.MOV.U32 R7, RZ, RZ, RZ ;  /* 0x000000ffff077224 */ /* 0x000fc600078e00ff */
[----:B------:R-:W-:Y:S04]  /*3ae0*/  @!P0 STL [R1+0xc], R10 ;  /* 0x00000c0a01008387 */ /* 0x000fe80000100800 */
[----:B------:R-:W2:Y:S04]  /*3af0*/  @!P0 LDL.U8 R6, [R14+0x210] ;  /* 0x000210000e068983 */ /* 0x000ea80000100000 */
[----:B------:R0:W-:Y:S04]  /*3b00*/  @P0 STL [R1+0xc], R8 ;  /* 0x00000c0801000387 */ /* 0x0001e80000100800 */
[----:B------:R-:W3:Y:S04]  /*3b10*/  @!P0 LDL.U8 R7, [R14+0x211] ;  /* 0x000211000e078983 */ /* 0x000ee80000100000 */
[----:B------:R-:W4:Y:S04]  /*3b20*/  @!P0 LDL.U8 R11, [R14+0x212] ;  /* 0x000212000e0b8983 */ /* 0x000f280000100000 */
[----:B------:R-:W5:Y:S01]  /*3b30*/  @!P0 LDL.U8 R13, [R14+0x213] ;  /* 0x000213000e0d8983 */ /* 0x000f620000100000 */
[----:B0-----:R-:W-:Y:S01]  /*3b40*/  CS2R R8, SRZ ;  /* 0x0000000000087805 */ /* 0x001fe2000001ff00 */
[----:B--2---:R-:W-:-:S02]  /*3b50*/  @!P0 IMAD.SHL.U32 R6, R6, 0x100, RZ ;  /* 0x0000010006068824 */ /* 0x004fc400078e00ff */
[----:B------:R-:W-:-:S04]  /*3b60*/  @P0 IMAD.MOV.U32 R6, RZ, RZ, RZ ;  /* 0x000000ffff060224 */ /* 0x000fc800078e00ff */
[----:B---3--:R-:W-:Y:S02]  /*3b70*/  IMAD.IADD R6, R7, 0x1, R6 ;  /* 0x0000000107067824 */ /* 0x008fe400078e0206 */
[----:B----4-:R-:W-:-:S04]  /*3b80*/  @!P0 IMAD.SHL.U32 R9, R11, 0x100, RZ ;  /* 0x000001000b098824 */ /* 0x010fc800078e00ff */
[----:B------:R-:W-:-:S04]  /*3b90*/  IMAD R6, R6, 0x10000, R9 ;  /* 0x0001000006067824 */ /* 0x000fc800078e0209 */
[----:B-----5:R-:W-:-:S05]  /*3ba0*/  @!P0 IMAD.IADD R10, R13, 0x1, R6 ;  /* 0x000000010d0a8824 */ /* 0x020fca00078e0206 */
[----:B------:R0:W-:Y:S04]  /*3bb0*/  @!P0 STL [R1+0x10], R10 ;  /* 0x0000100a01008387 */ /* 0x0001e80000100800 */
[----:B------:R-:W2:Y:S04]  /*3bc0*/  @!P0 LDL.U8 R7, [R14+0x214] ;  /* 0x000214000e078983 */ /* 0x000ea80000100000 */
[----:B------:R-:W-:Y:S04]  /*3bd0*/  @P0 STL [R1+0x10], R6 ;  /* 0x0000100601000387 */ /* 0x000fe80000100800 */
[----:B------:R-:W3:Y:S04]  /*3be0*/  @!P0 LDL.U8 R8, [R14+0x215] ;  /* 0x000215000e088983 */ /* 0x000ee80000100000 */
[----:B------:R-:W4:Y:S04]  /*3bf0*/  @!P0 LDL.U8 R11, [R14+0x216] ;  /* 0x000216000e0b8983 */ /* 0x000f280000100000 */
[----:B------:R-:W0:Y:S01]  /*3c00*/  @!P0 LDL.U8 R13, [R14+0x217] ;  /* 0x000217000e0d8983 */ /* 0x000e220000100000 */
[----:B------:R-:W-:-:S02]  /*3c10*/  IMAD.MOV.U32 R9, RZ, RZ, RZ ;  /* 0x000000ffff097224 */ /* 0x000fc400078e00ff */
[----:B--2---:R-:W-:Y:S02]  /*3c20*/  @!P0 IMAD.SHL.U32 R7, R7, 0x100, RZ ;  /* 0x0000010007078824 */ /* 0x004fe400078e00ff */
        /* <DEDUP_REMOVED lines=21> */
[----:B------:R1:W-:Y:S04]  /*3d80*/  @P0 STL [R1+0x18], R6 ;  /* 0x0000180601000387 */ /* 0x0003e80000100800 */
[----:B------:R-:W3:Y:S04]  /*3d90*/  @!P0 LDL.U8 R8, [R14+0x21d] ;  /* 0x00021d000e088983 */ /* 0x000ee80000100000 */
[----:B------:R-:W4:Y:S04]  /*3da0*/  @!P0 LDL.U8 R11, [R14+0x21e] ;  /* 0x00021e000e0b8983 */ /* 0x000f280000100000 */
[----:B------:R-:W0:Y:S01]  /*3db0*/  @!P0 LDL.U8 R13, [R14+0x21f] ;  /* 0x00021f000e0d8983 */ /* 0x000e220000100000 */
[----:B------:R-:W-:Y:S01]  /*3dc0*/  IMAD.MOV.U32 R9, RZ, RZ, RZ ;  /* 0x000000ffff097224 */ /* 0x000fe200078e00ff */
[----:B------:R-:W-:Y:S01]  /*3dd0*/  CS2R R16, SRZ ;  /* 0x0000000000107805 */ /* 0x000fe2000001ff00 */
[----:B--2---:R-:W-:-:S02]  /*3de0*/  @!P0 IMAD.SHL.U32 R7, R7, 0x100, RZ ;  /* 0x0000010007078824 */ /* 0x004fc400078e00ff */
[----:B------:R-:W-:-:S04]  /*3df0*/  @P0 IMAD.MOV.U32 R7, RZ, RZ, RZ ;  /* 0x000000ffff070224 */ /* 0x000fc800078e00ff */
[----:B---3--:R-:W-:Y:S02]  /*3e00*/  IMAD.IADD R8, R8, 0x1, R7 ;  /* 0x0000000108087824 */ /* 0x008fe400078e0207 */
[----:B----4-:R-:W-:-:S04]  /*3e10*/  @!P0 IMAD.SHL.U32 R9, R11, 0x100, RZ ;  /* 0x000001000b098824 */ /* 0x010fc800078e00ff */
[----:B------:R-:W-:-:S04]  /*3e20*/  IMAD R8, R8, 0x10000, R9 ;  /* 0x0001000008087824 */ /* 0x000fc800078e0209 */
[----:B0-----:R-:W-:Y:S02]  /*3e30*/  @!P0 IMAD.IADD R10, R13, 0x1, R8 ;  /* 0x000000010d0a8824 */ /* 0x001fe400078e0208 */
[----:B------:R-:W-:-:S03]  /*3e40*/  IMAD.MOV.U32 R7, RZ, RZ, RZ ;  /* 0x000000ffff077224 */ /* 0x000fc600078e00ff */
[----:B------:R0:W-:Y:S04]  /*3e50*/  @!P0 STL [R1+0x1c], R10 ;  /* 0x00001c0a01008387 */ /* 0x0001e80000100800 */
[----:B------:R-:W2:Y:S04]  /*3e60*/  @!P0 LDL.U8 R6, [R14+0x220] ;  /* 0x000220000e068983 */ /* 0x000ea80000100000 */
[----:B------:R3:W-:Y:S04]  /*3e70*/  @P0 STL [R1+0x1c], R8 ;  /* 0x00001c0801000387 */ /* 0x0007e80000100800 */
[----:B------:R-:W4:Y:S04]  /*3e80*/  @!P0 LDL.U8 R7, [R14+0x221] ;  /* 0x000221000e078983 */ /* 0x000f280000100000 */
[----:B------:R-:W5:Y:S04]  /*3e90*/  @!P0 LDL.U8 R11, [R14+0x222] ;  /* 0x000222000e0b8983 */ /* 0x000f680000100000 */
[----:B------:R-:W3:Y:S01]  /*3ea0*/  @!P0 LDL.U8 R16, [R14+0x223] ;  /* 0x000223000e108983 */ /* 0x000ee20000100000 */
[----:B------:R-:W-:Y:S01]  /*3eb0*/  IMAD.MOV.U32 R9, RZ, RZ, RZ ;  /* 0x000000ffff097224 */ /* 0x000fe200078e00ff */
[----:B------:R-:W-:-:S02]  /*3ec0*/  ISETP.GE.U32.AND P1, PT, R0, 0x4, PT ;  /* 0x000000040000780c */ /* 0x000fc40003f26070 */
[----:B------:R-:W-:Y:S01]  /*3ed0*/  ISETP.GT.U32.AND P3, PT, R0, 0x3, PT ;  /* 0x000000030000780c */ /* 0x000fe20003f64070 */
[----:B--2---:R-:W-:Y:S02]  /*3ee0*/  @!P0 IMAD.SHL.U32 R6, R6, 0x100, RZ ;  /* 0x0000010006068824 */ /* 0x004fe400078e00ff */
[----:B-1----:R-:W-:-:S04]  /*3ef0*/  @P0 IMAD.MOV.U32 R6, RZ, RZ, RZ ;  /* 0x000000ffff060224 */ /* 0x002fc800078e00ff */
[----:B----4-:R-:W-:Y:S02]  /*3f00*/  IMAD.IADD R6, R7, 0x1, R6 ;  /* 0x0000000107067824 */ /* 0x010fe400078e0206 */
[----:B-----5:R-:W-:-:S04]  /*3f10*/  @!P0 IMAD.SHL.U32 R9, R11, 0x100, RZ ;  /* 0x000001000b098824 */ /* 0x020fc800078e00ff */
[----:B------:R-:W-:-:S04]  /*3f20*/  IMAD R9, R6, 0x10000, R9 ;  /* 0x0001000006097824 */ /* 0x000fc800078e0209 */
[----:B---3--:R-:W-:Y:S02]  /*3f30*/  IMAD.IADD R16, R9, 0x1, R16 ;  /* 0x0000000109107824 */ /* 0x008fe400078e0210 */
[----:B------:R-:W-:-:S03]  /*3f40*/  IMAD.MOV.U32 R9, RZ, RZ, RZ ;  /* 0x000000ffff097224 */ /* 0x000fc600078e00ff */
[----:B------:R1:W-:Y:S04]  /*3f50*/  STL [R1+0x20], R16 ;  /* 0x0000201001007387 */ /* 0x0003e80000100800 */
[----:B------:R-:W2:Y:S01]  /*3f60*/  @!P0 LDL.U8 R7, [R14+0x224] ;  /* 0x000224000e078983 */ /* 0x000ea20000100000 */
[----:B------:R-:W-:-:S03]  /*3f70*/  IMAD.MOV.U32 R11, RZ, RZ, RZ ;  /* 0x000000ffff0b7224 */ /* 0x000fc600078e00ff */
[----:B0-----:R-:W3:Y:S04]  /*3f80*/  @!P1 LDL.U8 R10, [R14+0x226] ;  /* 0x000226000e0a9983 */ /* 0x001ee80000100000 */
[----:B------:R-:W4:Y:S04]  /*3f90*/  @!P0 LDL.U8 R9, [R14+0x225] ;  /* 0x000225000e098983 */ /* 0x000f280000100000 */
[----:B------:R-:W5:Y:S01]  /*3fa0*/  @!P3 LDL.U8 R11, [R14+0x227] ;  /* 0x000227000e0bb983 */ /* 0x000f620000100000 */
[----:B------:R-:W-:Y:S01]  /*3fb0*/  ISETP.NE.AND P2, PT, R0, 0x4, PT ;  /* 0x000000040000780c */ /* 0x000fe20003f45270 */
[----:B------:R-:W-:-:S03]  /*3fc0*/  IMAD.MOV.U32 R6, RZ, RZ, RZ ;  /* 0x000000ffff067224 */ /* 0x000fc600078e00ff */
[----:B------:R-:W-:Y:S01]  /*3fd0*/  @P1 SEL R8, RZ, 0x8000, P2 ;  /* 0x00008000ff081807 */ /* 0x000fe20001000000 */
[----:B------:R-:W-:Y:S02]  /*3fe0*/  IMAD.MOV.U32 R13, RZ, RZ, RZ ;  /* 0x000000ffff0d7224 */ /* 0x000fe400078e00ff */
[----:B--2---:R-:W-:Y:S02]  /*3ff0*/  @!P0 IMAD.SHL.U32 R6, R7, 0x100, RZ ;  /* 0x0000010007068824 */ /* 0x004fe400078e00ff */
[----:B---3--:R-:W-:Y:S02]  /*4000*/  @!P1 IMAD.SHL.U32 R8, R10, 0x100, RZ ;  /* 0x000001000a089824 */ /* 0x008fe400078e00ff */
[----:B----4-:R-:W-:-:S04]  /*4010*/  IMAD.IADD R9, R9, 0x1, R6 ;  /* 0x0000000109097824 */ /* 0x010fc800078e0206 */
[----:B------:R-:W-:-:S04]  /*4020*/  IMAD R8, R9, 0x10000, R8 ;  /* 0x0001000009087824 */ /* 0x000fc800078e0208 */
[----:B-----5:R-:W-:Y:S02]  /*4030*/  IMAD.IADD R9, R8, 0x1, R11 ;  /* 0x0000000108097824 */ /* 0x020fe400078e020b */
[----:B------:R-:W-:-:S03]  /*4040*/  IMAD.MOV.U32 R11, RZ, RZ, RZ ;  /* 0x000000ffff0b7224 */ /* 0x000fc600078e00ff */
[----:B------:R1:W-:Y:S04]  /*4050*/  STL [R1+0x24], R9 ;  /* 0x0000240901007387 */ /* 0x0003e80000100800 */
[----:B------:R-:W2:Y:S04]  /*4060*/  @!P3 LDL.U8 R7, [R14+0x228] ;  /* 0x000228000e07b983 */ /* 0x000ea80000100000 */
[----:B------:R-:W3:Y:S04]  /*4070*/  @!P3 LDL.U8 R10, [R14+0x22a] ;  /* 0x00022a000e0ab983 */ /* 0x000ee80000100000 */
[----:B------:R-:W4:Y:S04]  /*4080*/  @!P3 LDL.U8 R11, [R14+0x229] ;  /* 0x000229000e0bb983 */ /* 0x000f280000100000 */
[----:B------:R-:W5:Y:S01]  /*4090*/  @!P3 LDL.U8 R13, [R14+0x22b] ;  /* 0x00022b000e0db983 */ /* 0x000f620000100000 */
[----:B------:R-:W-:-:S02]  /*40a0*/  IMAD.MOV.U32 R6, RZ, RZ, RZ ;  /* 0x000000ffff067224 */ /* 0x000fc400078e00ff */
[----:B------:R-:W-:Y:S02]  /*40b0*/  IMAD.MOV.U32 R8, RZ, RZ, RZ ;  /* 0x000000ffff087224 */ /* 0x000fe400078e00ff */
[----:B------:R-:W-:Y:S02]  /*40c0*/  IMAD.MOV.U32 R15, RZ, RZ, RZ ;  /* 0x000000ffff0f7224 */ /* 0x000fe400078e00ff */
[----:B--2---:R-:W-:Y:S02]  /*40d0*/  @!P3 IMAD.SHL.U32 R6, R7, 0x100, RZ ;  /* 0x000001000706b824 */ /* 0x004fe400078e00ff */
[----:B---3--:R-:W-:Y:S02]  /*40e0*/  @!P3 IMAD.SHL.U32 R8, R10, 0x100, RZ ;  /* 0x000001000a08b824 */ /* 0x008fe400078e00ff */
[----:B----4-:R-:W-:-:S04]  /*40f0*/  IMAD.IADD R11, R11, 0x1, R6 ;  /* 0x000000010b0b7824 */ /* 0x010fc800078e0206 */
[----:B------:R-:W-:Y:S02]  /*4100*/  IMAD R8, R11, 0x10000, R8 ;  /* 0x000100000b087824 */ /* 0x000fe400078e0208 */
[----:B------:R-:W-:Y:S02]  /*4110*/  IMAD.MOV.U32 R11, RZ, RZ, RZ ;  /* 0x000000ffff0b7224 */ /* 0x000fe400078e00ff */
[----:B-----5:R-:W-:-:S05]  /*4120*/  IMAD.IADD R10, R8, 0x1, R13 ;  /* 0x00000001080a7824 */ /* 0x020fca00078e020d */
[----:B------:R1:W-:Y:S04]  /*4130*/  STL [R1+0x28], R10 ;  /* 0x0000280a01007387 */ /* 0x0003e80000100800 */
        /* <DEDUP_REMOVED lines=8> */
[----:B------:R-:W-:Y:S02]  /*41c0*/  IMAD.MOV.U32 R13, RZ, RZ, RZ ;  /* 0x000000ffff0d7224 */ /* 0x000fe400078e00ff */
[----:B----4-:R-:W-:-:S04]  /*41d0*/  IMAD.IADD R11, R11, 0x1, R6 ;  /* 0x000000010b0b7824 */ /* 0x010fc800078e0206 */
[----:B------:R-:W-:-:S04]  /*41e0*/  IMAD R8, R11, 0x10000, R8 ;  /* 0x000100000b087824 */ /* 0x000fc800078e0208 */
        /* <DEDUP_REMOVED lines=28> */
[----:B------:R-:W2:Y:S01]  /*43b0*/  @!P3 LDL.U8 R18, [R14+0x238] ;  /* 0x000238000e12b983 */ /* 0x000ea20000100000 */
[----:B------:R-:W-:-:S03]  /*43c0*/  IMAD.MOV.U32 R6, RZ, RZ, RZ ;  /* 0x000000ffff067224 */ /* 0x000fc600078e00ff */
[----:B------:R1:W-:Y:S04]  /*43d0*/  @P3 STL [R1+0x34], R8 ;  /* 0x0000340801003387 */ /* 0x0003e80000100800 */
[----:B------:R-:W3:Y:S04]  /*43e0*/  @!P3 LDL.U8 R13, [R14+0x239] ;  /* 0x000239000e0db983 */ /* 0x000ee80000100000 */
[----:B------:R-:W4:Y:S04]  /*43f0*/  @!P3 LDL.U8 R7, [R14+0x23a] ;  /* 0x00023a000e07b983 */ /* 0x000f280000100000 */
[----:B------:R-:W5:Y:S01]  /*4400*/  @!P3 LDL.U8 R6, [R14+0x23b] ;  /* 0x00023b000e06b983 */ /* 0x000f620000100000 */
[----:B--2---:R-:W-:-:S02]  /*4410*/  @!P3 IMAD.SHL.U32 R22, R18, 0x100, RZ ;  /* 0x000001001216b824 */ /* 0x004fc400078e00ff */
[----:B------:R-:W-:Y:S02]  /*4420*/  @P3 IMAD.MOV.U32 R22, RZ, RZ, RZ ;  /* 0x000000ffff163224 */ /* 0x000fe400078e00ff */
[----:B------:R-:W-:Y:S02]  /*4430*/  IMAD.MOV.U32 R18, RZ, RZ, RZ ;  /* 0x000000ffff127224 */ /* 0x000fe400078e00ff */
[----:B---3--:R-:W-:Y:S02]  /*4440*/  IMAD.IADD R13, R13, 0x1, R22 ;  /* 0x000000010d0d7824 */ /* 0x008fe400078e0216 */
[----:B----4-:R-:W-:-:S04]  /*4450*/  @!P3 IMAD.SHL.U32 R18, R7, 0x100, RZ ;  /* 0x000001000712b824 */ /* 0x010fc800078e00ff */
[----:B------:R-:W-:-:S04]  /*4460*/  IMAD R7, R13, 0x10000, R18 ;  /* 0x000100000d077824 */ /* 0x000fc800078e0212 */
[----:B-----5:R-:W-:Y:S02]  /*4470*/  IMAD.IADD R6, R7, 0x1, R6 ;  /* 0x0000000107067824 */ /* 0x020fe400078e0206 */
[----:B------:R-:W-:-:S03]  /*4480*/  IMAD.MOV.U32 R7, RZ, RZ, 0x930 ;  /* 0x00000930ff077424 */ /* 0x000fc600078e00ff */
[----:B------:R1:W-:Y:S01]  /*4490*/  STL [R1+0x38], R6 ;  /* 0x0000380601007387 */ /* 0x0003e20000100800 */
[----:B------:R-:W-:Y:S05]  /*44a0*/  @!P2 BRA `(.L_x_6) ;  /* 0x000000000038a947 */ /* 0x000fea0003800000 */
[----:B------:R-:W2:Y:S04]  /*44b0*/  @!P3 LDL.U8 R13, [R14+0x23c] ;  /* 0x00023c000e0db983 */ /* 0x000ea80000100000 */
[----:B------:R-:W3:Y:S01]  /*44c0*/  @!P3 LDL.U8 R19, [R14+0x23e] ;  /* 0x00023e000e13b983 */ /* 0x000ee20000100000 */
[----:B------:R-:W-:Y:S02]  /*44d0*/  IMAD.MOV.U32 R18, RZ, RZ, RZ ;  /* 0x000000ffff127224 */ /* 0x000fe400078e00ff */
[----:B------:R-:W-:-:S04]  /*44e0*/  IMAD.MOV.U32 R7, RZ, RZ, RZ ;  /* 0x000000ffff077224 */ /* 0x000fc800078e00ff */
[----:B------:R-:W4:Y:S01]  /*44f0*/  @!P3 LDL.U8 R18, [R14+0x23d] ;  /* 0x00023d000e12b983 */ /* 0x000f220000100000 */
[----:B--2---:R-:W-:Y:S02]  /*4500*/  @!P3 IMAD.SHL.U32 R7, R13, 0x100, RZ ;  /* 0x000001000d07b824 */ /* 0x004fe400078e00ff */
[----:B------:R-:W-:Y:S02]  /*4510*/  IMAD.MOV.U32 R13, RZ, RZ, RZ ;  /* 0x000000ffff0d7224 */ /* 0x000fe400078e00ff */
[----:B---3--:R-:W-:Y:S02]  /*4520*/  @!P3 IMAD.SHL.U32 R13, R19, 0x100, RZ ;  /* 0x00000100130db824 */ /* 0x008fe400078e00ff */
[----:B------:R-:W-:Y:S02]  /*4530*/  @!P3 IMAD.IADD R19, R1, 0x1, R12 ;  /* 0x000000010113b824 */ /* 0x000fe400078e020c */
[----:B------:R-:W-:-:S06]  /*4540*/  IMAD.MOV.U32 R12, RZ, RZ, RZ ;  /* 0x000000ffff0c7224 */ /* 0x000fcc00078e00ff */
[----:B------:R-:W2:Y:S01]  /*4550*/  @!P3 LDL.U8 R12, [R19+0x23f] ;  /* 0x00023f00130cb983 */ /* 0x000ea20000100000 */
[----:B----4-:R-:W-:-:S04]  /*4560*/  IMAD.IADD R18, R18, 0x1, R7 ;  /* 0x0000000112127824 */ /* 0x010fc800078e0207 */
[----:B------:R-:W-:-:S04]  /*4570*/  IMAD R13, R18, 0x10000, R13 ;  /* 0x00010000120d7824 */ /* 0x000fc800078e020d */
[----:B--2---:R-:W-:-:S07]  /*4580*/  IMAD.IADD R7, R13, 0x1, R12 ;  /* 0x000000010d077824 */ /* 0x004fce00078e020c */
.L_x_6:
[----:B------:R0:W-:Y:S01]  /*4590*/  STL [R1+0x3c], R7 ;  /* 0x00003c0701007387 */ /* 0x0001e20000100800 */
[----:B------:R-:W-:Y:S01]  /*45a0*/  VIADD R12, R1, 0x34 ;  /* 0x00000034010c7836 */ /* 0x000fe20000000000 */
[----:B------:R-:W-:Y:S01]  /*45b0*/  UMOV UR4, URZ ;  /* 0x000000ff00047c82 */ /* 0x000fe20008000000 */
[----:B-1----:R-:W-:Y:S02]  /*45c0*/  @P3 IMAD.MOV.U32 R17, RZ, RZ, R8 ;  /* 0x000000ffff113224 */ /* 0x002fe400078e0008 */
[----:B------:R-:W-:-:S07]  /*45d0*/  IMAD.MOV.U32 R14, RZ, RZ, R12 ;  /* 0x000000ffff0e7224 */ /* 0x000fce00078e000c */
.L_x_7:
[----:B------:R-:W2:Y:S04]  /*45e0*/  LDL R19, [R14+-0x30] ;  /* 0xffffd0000e137983 */ /* 0x000ea80000100800 */
[----:B------:R-:W3:Y:S01]  /*45f0*/  LDL.64 R12, [R14+-0x2c] ;  /* 0xffffd4000e0c7983 */ /* 0x000ee20000100a00 */
[--C-:B------:R-:W-:Y:S02]  /*4600*/  SHF.R.U32.HI R8, RZ, 0xa, R6.reuse ;  /* 0x0000000aff087819 */ /* 0x100fe40000011606 */
[C-C-:B------:R-:W-:Y:S01]  /*4610*/  SHF.L.W.U32.HI R21, R6.reuse, 0xf, R6.reuse ;  /* 0x0000000f06157819 */ /* 0x140fe20000010e06 */
[----:B------:R-:W4:Y:S01]  /*4620*/  LDL R18, [R14+-0x24] ;  /* 0xffffdc000e127983 */ /* 0x000f220000100800 */
[----:B------:R-:W-:Y:S02]  /*4630*/  SHF.L.W.U32.HI R6, R6, 0xd, R6 ;  /* 0x0000000d06067819 */ /* 0x000fe40000010e06 */
[----:B------:R-:W-:-:S02]  /*4640*/  SHF.R.U32.HI R22, RZ, 0xa, R7 ;  /* 0x0000000aff167819 */ /* 0x000fc40000011607 */
[----:B------:R-:W-:Y:S02]  /*4650*/  LOP3.LUT R8, R8, R21, R6, 0x96, !PT ;  /* 0x0000001508087212 */ /* 0x000fe400078e9606 */
[C-C-:B------:R-:W-:Y:S01]  /*4660*/  SHF.L.W.U32.HI R21, R7.reuse, 0xf, R7.reuse ;  /* 0x0000000f07157819 */ /* 0x140fe20000010e07 */
[----:B------:R-:W5:Y:S01]  /*4670*/  LDL R6, [R14+-0x20] ;  /* 0xffffe0000e067983 */ /* 0x000f620000100800 */
[----:B0-----:R-:W-:Y:S02]  /*4680*/  SHF.L.W.U32.HI R7, R7, 0xd, R7 ;  /* 0x0000000d07077819 */ /* 0x001fe40000010e07 */
[----:B------:R-:W-:Y:S02]  /*4690*/  IADD3 R8, PT, PT, R20, R8, R9 ;  /* 0x0000000814087210 */ /* 0x000fe40007ffe009 */
[----:B------:R-:W-:Y:S02]  /*46a0*/  LOP3.LUT R22, R22, R21, R7, 0x96, !PT ;  /* 0x0000001516167212 */ /* 0x000fe400078e9607 */
[----:B------:R-:W5:Y:S01]  /*46b0*/  LDL R21, [R14+-0x1c] ;  /* 0xffffe4000e157983 */ /* 0x000f620000100800 */
[----:B--2---:R-:W-:-:S02]  /*46c0*/  SHF.L.W.U32.HI R7, R19, 0x19, R19 ;  /* 0x0000001913077819 */ /* 0x004fc40000010e13 */
[--C-:B------:R-:W-:Y:S02]  /*46d0*/  SHF.L.W.U32.HI R9, R19, 0xe, R19.reuse ;  /* 0x0000000e13097819 */ /* 0x100fe40000010e13 */
[----:B------:R-:W-:-:S04]  /*46e0*/  SHF.R.U32.HI R20, RZ, 0x3, R19 ;  /* 0x00000003ff147819 */ /* 0x000fc80000011613 */
[----:B------:R-:W-:-:S05]  /*46f0*/  LOP3.LUT R7, R20, R7, R9, 0x96, !PT ;  /* 0x0000000714077212 */ /* 0x000fca00078e9609 */
[----:B------:R-:W-:Y:S02]  /*4700*/  IMAD.IADD R8, R7, 0x1, R8 ;  /* 0x0000000107087824 */ /* 0x000fe400078e0208 */
[----:B------:R-:W2:Y:S01]  /*4710*/  LDL R7, [R14+0x4] ;  /* 0x000004000e077983 */ /* 0x000ea20000100800 */
[----:B------:R-:W-:Y:S02]  /*4720*/  IADD3 R22, PT, PT, R19, R22, R10 ;  /* 0x0000001613167210 */ /* 0x000fe40007ffe00a */
[C-C-:B------:R-:W-:Y:S02]  /*4730*/  SHF.L.W.U32.HI R10, R8.reuse, 0xf, R8.reuse ;  /* 0x0000000f080a7819 */ /* 0x140fe40000010e08 */
[--C-:B------:R-:W-:Y:S02]  /*4740*/  SHF.L.W.U32.HI R9, R8, 0xd, R8.reuse ;  /* 0x0000000d08097819 */ /* 0x100fe40000010e08 */
[----:B------:R-:W-:Y:S02]  /*4750*/  SHF.R.U32.HI R19, RZ, 0xa, R8 ;  /* 0x0000000aff137819 */ /* 0x000fe40000011608 */
[----:B---3--:R-:W-:-:S02]  /*4760*/  SHF.R.U32.HI R20, RZ, 0x3, R12 ;  /* 0x00000003ff147819 */ /* 0x008fc4000001160c */
[----:B------:R-:W-:Y:S02]  /*4770*/  LOP3.LUT R10, R19, R10, R9, 0x96, !PT ;  /* 0x0000000a130a7212 */ /* 0x000fe400078e9609 */
[C-C-:B------:R-:W-:Y:S02]  /*4780*/  SHF.L.W.U32.HI R19, R12.reuse, 0xe, R12.reuse ;  /* 0x0000000e0c137819 */ /* 0x140fe40000010e0c */
[----:B------:R-:W-:-:S04]  /*4790*/  SHF.L.W.U32.HI R9, R12, 0x19, R12 ;  /* 0x000000190c097819 */ /* 0x000fc80000010e0c */
[----:B------:R-:W-:Y:S02]  /*47a0*/  LOP3.LUT R9, R20, R9, R19, 0x96, !PT ;  /* 0x0000000914097212 */ /* 0x000fe400078e9613 */
[----:B------:R-:W3:Y:S04]  /*47b0*/  LDL R19, [R14+0x8] ;  /* 0x000008000e137983 */ /* 0x000ee80000100800 */
[----:B------:R-:W3:Y:S01]  /*47c0*/  LDL R20, [R14+-0x18] ;  /* 0xffffe8000e147983 */ /* 0x000ee20000100800 */
[----:B------:R-:W-:Y:S01]  /*47d0*/  IADD3 R10, PT, PT, R12, R10, R11 ;  /* 0x0000000a0c0a7210 */ /* 0x000fe20007ffe00b */
[----:B------:R-:W-:Y:S01]  /*47e0*/  IMAD.IADD R9, R9, 0x1, R22 ;  /* 0x0000000109097824 */ /* 0x000fe200078e0216 */
[C-C-:B------:R-:W-:Y:S02]  /*47f0*/  SHF.L.W.U32.HI R11, R13.reuse, 0x19, R13.reuse ;  /* 0x000000190d0b7819 */ /* 0x140fe40000010e0d */
[----:B------:R-:W-:-:S02]  /*4800*/  SHF.L.W.U32.HI R12, R13, 0xe, R13 ;  /* 0x0000000e0d0c7819 */ /* 0x000fc40000010e0d */
[----:B------:R-:W-:Y:S02]  /*4810*/  SHF.R.U32.HI R22, RZ, 0x3, R13 ;  /* 0x00000003ff167819 */ /* 0x000fe4000001160d */
[--C-:B------:R-:W-:Y:S02]  /*4820*/  SHF.R.U32.HI R23, RZ, 0xa, R9.reuse ;  /* 0x0000000aff177819 */ /* 0x100fe40000011609 */
[----:B------:R-:W-:Y:S02]  /*4830*/  LOP3.LUT R11, R22, R11, R12, 0x96, !PT ;  /* 0x0000000b160b7212 */ /* 0x000fe400078e960c */
[C-C-:B------:R-:W-:Y:S02]  /*4840*/  SHF.L.W.U32.HI R12, R9.reuse, 0xf, R9.reuse ;  /* 0x0000000f090c7819 */ /* 0x140fe40000010e09 */
[----:B------:R-:W-:Y:S01]  /*4850*/  SHF.L.W.U32.HI R22, R9, 0xd, R9 ;  /* 0x0000000d09167819 */ /* 0x000fe20000010e09 */
[----:B------:R-:W-:-:S03]  /*4860*/  IMAD.IADD R10, R11, 0x1, R10 ;  /* 0x000000010b0a7824 */ /* 0x000fc600078e020a */
[----:B------:R-:W-:Y:S02]  /*4870*/  LOP3.LUT R12, R23, R12, R22, 0x96, !PT ;  /* 0x0000000c170c7212 */ /* 0x000fe400078e9616 */
[C-C-:B------:R-:W-:Y:S02]  /*4880*/  SHF.L.W.U32.HI R11, R10.reuse, 0xf, R10.reuse ;  /* 0x0000000f0a0b7819 */ /* 0x140fe40000010e0a */
[----:B------:R-:W-:Y:S02]  /*4890*/  IADD3 R12, PT, PT, R13, R12, R15 ;  /* 0x0000000c0d0c7210 */ /* 0x000fe40007ffe00f */
[--C-:B------:R-:W-:Y:S02]  /*48a0*/  SHF.L.W.U32.HI R13, R10, 0xd, R10.reuse ;  /* 0x0000000d0a0d7819 */ /* 0x100fe40000010e0a */
[----:B------:R-:W-:Y:S02]  /*48b0*/  SHF.R.U32.HI R15, RZ, 0xa, R10 ;  /* 0x0000000aff0f7819 */ /* 0x000fe4000001160a */
[----:B----4-:R-:W-:-:S02]  /*48c0*/  SHF.R.U32.HI R22, RZ, 0x3, R18 ;  /* 0x00000003ff167819 */ /* 0x010fc40000011612 */
[----:B------:R-:W-:Y:S02]  /*48d0*/  LOP3.LUT R11, R15, R11, R13, 0x96, !PT ;  /* 0x0000000b0f0b7212 */ /* 0x000fe400078e960d */
[C-C-:B------:R-:W-:Y:S02]  /*48e0*/  SHF.L.W.U32.HI R13, R18.reuse, 0x19, R18.reuse ;  /* 0x00000019120d7819 */ /* 0x140fe40000010e12 */
[----:B------:R-:W-:-:S04]  /*48f0*/  SHF.L.W.U32.HI R15, R18, 0xe, R18 ;  /* 0x0000000e120f7819 */ /* 0x000fc80000010e12 */
[----:B------:R-:W-:Y:S02]  /*4900*/  LOP3.LUT R13, R22, R13, R15, 0x96, !PT ;  /* 0x0000000d160d7212 */ /* 0x000fe400078e960f */
[----:B------:R-:W-:Y:S02]  /*4910*/  IADD3 R15, PT, PT, R18, R11, R17 ;  /* 0x0000000b120f7210 */ /* 0x000fe40007ffe011 */
[----:B-----5:R-:W-:Y:S01]  /*4920*/  SHF.R.U32.HI R17, RZ, 0x3, R6 ;  /* 0x00000003ff117819 */ /* 0x020fe20000011606 */
[----:B------:R-:W-:Y:S01]  /*4930*/  IMAD.IADD R11, R13, 0x1, R12 ;  /* 0x000000010d0b7824 */ /* 0x000fe200078e020c */
[C-C-:B------:R-:W-:Y:S02]  /*4940*/  SHF.L.W.U32.HI R12, R6.reuse, 0x19, R6.reuse ;  /* 0x00000019060c7819 */ /* 0x140fe40000010e06 */
[----:B------:R-:W-:Y:S02]  /*4950*/  SHF.L.W.U32.HI R13, R6, 0xe, R6 ;  /* 0x0000000e060d7819 */ /* 0x000fe40000010e06 */
[----:B------:R-:W-:-:S02]  /*4960*/  SHF.R.U32.HI R18, RZ, 0xa, R11 ;  /* 0x0000000aff127819 */ /* 0x000fc4000001160b */
[----:B------:R-:W-:Y:S02]  /*4970*/  LOP3.LUT R12, R17, R12, R13, 0x96, !PT ;  /* 0x0000000c110c7212 */ /* 0x000fe400078e960d */
[C-C-:B------:R-:W-:Y:S02]  /*4980*/  SHF.L.W.U32.HI R13, R11.reuse, 0xf, R11.reuse ;  /* 0x0000000f0b0d7819 */ /* 0x140fe40000010e0b */
[----:B------:R-:W-:Y:S01]  /*4990*/  SHF.L.W.U32.HI R17, R11, 0xd, R11 ;  /* 0x0000000d0b117819 */ /* 0x000fe20000010e0b */
[----:B------:R-:W-:Y:S01]  /*49a0*/  IMAD.IADD R15, R12, 0x1, R15 ;  /* 0x000000010c0f7824 */ /* 0x000fe200078e020f */
[C---:B------:R-:W-:Y:S02]  /*49b0*/  SHF.L.W.U32.HI R12, R21.reuse, 0x19, R21 ;  /* 0x00000019150c7819 */ /* 0x040fe40000010e15 */
[----:B------:R-:W-:Y:S02]  /*49c0*/  LOP3.LUT R13, R18, R13, R17, 0x96, !PT ;  /* 0x0000000d120d7212 */ /* 0x000fe400078e9611 */
[----:B------:R-:W-:-:S02]  /*49d0*/  SHF.L.W.U32.HI R17, R21, 0xe, R21 ;  /* 0x0000000e15117819 */ /* 0x000fc40000010e15 */
[----:B------:R-:W-:-:S04]  /*49e0*/  SHF.R.U32.HI R18, RZ, 0x3, R21 ;  /* 0x00000003ff127819 */ /* 0x000fc80000011615 */
[----:B------:R-:W-:Y:S02]  /*49f0*/  LOP3.LUT R18, R18, R12, R17, 0x96, !PT ;  /* 0x0000000c12127212 */ /* 0x000fe400078e9611 */
[----:B------:R-:W-:Y:S01]  /*4a00*/  SHF.R.U32.HI R12, RZ, 0xa, R15 ;  /* 0x0000000aff0c7819 */ /* 0x000fe2000001160f */
[----:B------:R-:W-:-:S04]  /*4a10*/  UIADD3 UR4, UPT, UPT, UR4, 0x8, URZ ;  /* 0x0000000804047890 */ /* 0x000fc8000fffe0ff */
[----:B------:R-:W-:Y:S01]  /*4a20*/  UISETP.NE.AND UP0, UPT, UR4, 0x30, UPT ;  /* 0x000000300400788c */ /* 0x000fe2000bf05270 */
[----:B------:R-:W-:Y:S04]  /*4a30*/  STL.128 [R14+0xc], R8 ;  /* 0x00000c080e007387 */ /* 0x000fe80000100c00 */
[----:B------:R-:W-:Y:S01]  /*4a40*/  STL [R14+0x1c], R15 ;  /* 0x00001c0f0e007387 */ /* 0x000fe20000100800 */
[----:B--2---:R-:W-:Y:S02]  /*4a50*/  IADD3 R7, PT, PT, R6, R13, R7 ;  /* 0x0000000d06077210 */ /* 0x004fe40007ffe007 */
[C-C-:B------:R-:W-:Y:S02]  /*4a60*/  SHF.L.W.U32.HI R6, R15.reuse, 0xf, R15.reuse ;  /* 0x0000000f0f067819 */ /* 0x140fe40000010e0f */
[----:B------:R-:W-:Y:S01]  /*4a70*/  SHF.L.W.U32.HI R13, R15, 0xd, R15 ;  /* 0x0000000d0f0d7819 */ /* 0x000fe20000010e0f */
[----:B------:R-:W-:-:S03]  /*4a80*/  IMAD.IADD R17, R18, 0x1, R7 ;  /* 0x0000000112117824 */ /* 0x000fc600078e0207 */
[----:B------:R-:W-:Y:S02]  /*4a90*/  LOP3.LUT R12, R12, R6, R13, 0x96, !PT ;  /* 0x000000060c0c7212 */ /* 0x000fe400078e960d */
[C-C-:B------:R-:W-:Y:S02]  /*4aa0*/  SHF.L.W.U32.HI R6, R17.reuse, 0xf, R17.reuse ;  /* 0x0000000f11067819 */ /* 0x140fe40000010e11 */
[--C-:B------:R-:W-:Y:S02]  /*4ab0*/  SHF.L.W.U32.HI R7, R17, 0xd, R17.reuse ;  /* 0x0000000d11077819 */ /* 0x100fe40000010e11 */
[----:B------:R-:W-:-:S04]  /*4ac0*/  SHF.R.U32.HI R13, RZ, 0xa, R17 ;  /* 0x0000000aff0d7819 */ /* 0x000fc80000011611 */
[----:B------:R-:W-:Y:S02]  /*4ad0*/  LOP3.LUT R6, R13, R6, R7, 0x96, !PT ;  /* 0x000000060d067212 */ /* 0x000fe400078e9607 */
[--C-:B------:R-:W-:Y:S02]  /*4ae0*/  SHF.R.U32.HI R7, RZ, 0x3, R16.reuse ;  /* 0x00000003ff077819 */ /* 0x100fe40000011610 */
[----:B---3--:R-:W-:Y:S02]  /*4af0*/  IADD3 R19, PT, PT, R21, R12, R19 ;  /* 0x0000000c15137210 */ /* 0x008fe40007ffe013 */
[C-C-:B------:R-:W-:Y:S02]  /*4b00*/  SHF.L.W.U32.HI R12, R16.reuse, 0x19, R16.reuse ;  /* 0x00000019100c7819 */ /* 0x140fe40000010e10 */
[----:B------:R-:W-:Y:S02]  /*4b10*/  SHF.L.W.U32.HI R13, R16, 0xe, R16 ;  /* 0x0000000e100d7819 */ /* 0x000fe40000010e10 */
[----:B------:R-:W-:-:S02]  /*4b20*/  SHF.L.W.U32.HI R18, R20, 0x19, R20 ;  /* 0x0000001914127819 */ /* 0x000fc40000010e14 */
[--C-:B------:R-:W-:Y:S02]  /*4b30*/  SHF.L.W.U32.HI R21, R20, 0xe, R20.reuse ;  /* 0x0000000e14157819 */ /* 0x100fe40000010e14 */
[----:B------:R-:W-:Y:S02]  /*4b40*/  SHF.R.U32.HI R22, RZ, 0x3, R20 ;  /* 0x00000003ff167819 */ /* 0x000fe40000011614 */
[----:B------:R-:W-:Y:S02]  /*4b50*/  LOP3.LUT R7, R7, R12, R13, 0x96, !PT ;  /* 0x0000000c07077212 */ /* 0x000fe400078e960d */
[----:B------:R-:W-:Y:S02]  /*4b60*/  LOP3.LUT R18, R22, R18, R21, 0x96, !PT ;  /* 0x0000001216127212 */ /* 0x000fe400078e9615 */
[----:B------:R-:W-:Y:S01]  /*4b70*/  IADD3 R20, PT, PT, R20, R6, R8 ;  /* 0x0000000614147210 */ /* 0x000fe20007ffe008 */
[----:B------:R-:W-:Y:S02]  /*4b80*/  VIADD R12, R14, 0x20 ;  /* 0x000000200e0c7836 */ /* 0x000fe40000000000 */
[----:B------:R-:W-:-:S02]  /*4b90*/  IMAD.IADD R6, R18, 0x1, R19 ;  /* 0x0000000112067824 */ /* 0x000fc400078e0213 */
[----:B------:R-:W-:Y:S01]  /*4ba0*/  IMAD.IADD R7, R7, 0x1, R20 ;  /* 0x0000000107077824 */ /* 0x000fe200078e0214 */
[----:B------:R-:W-:Y:S01]  /*4bb0*/  STL [R14+0x20], R17 ;  /* 0x000020110e007387 */ /* 0x000fe20000100800 */
[----:B------:R-:W-:Y:S02]  /*4bc0*/  IMAD.MOV.U32 R20, RZ, RZ, R16 ;  /* 0x000000ffff147224 */ /* 0x000fe400078e0010 */
[----:B------:R-:W-:Y:S01]  /*4bd0*/  IMAD.MOV.U32 R16, RZ, RZ, R8 ;  /* 0x000000ffff107224 */ /* 0x000fe200078e0008 */
[----:B------:R0:W-:Y:S02]  /*4be0*/  STL.64 [R14+0x24], R6 ;  /* 0x000024060e007387 */ /* 0x0001e40000100a00 */
[----:B0-----:R-:W-:Y:S01]  /*4bf0*/  IMAD.MOV.U32 R14, RZ, RZ, R12 ;  /* 0x000000ffff0e7224 */ /* 0x001fe200078e000c */
[----:B------:R-:W-:Y:S06]  /*4c00*/  BRA.U UP0, `(.L_x_7) ;  /* 0xfffffff900747547 */ /* 0x000fec000b83ffff */
[----:B------:R-:W-:Y:S02]  /*4c10*/  IMAD.MOV.U32 R6, RZ, RZ, RZ ;  /* 0x000000ffff067224 */ /* 0x000fe400078e00ff */
[----:B------:R-:W-:Y:S02]  /*4c20*/  IMAD.MOV.U32 R17, RZ, RZ, R2 ;  /* 0x000000ffff117224 */ /* 0x000fe400078e0002 */
[----:B------:R-:W-:Y:S02]  /*4c30*/  IMAD.MOV.U32 R16, RZ, RZ, R3 ;  /* 0x000000ffff107224 */ /* 0x000fe400078e0003 */
[----:B------:R-:W-:Y:S02]  /*4c40*/  IMAD.MOV.U32 R21, RZ, RZ, R4 ;  /* 0x000000ffff157224 */ /* 0x000fe400078e0004 */
[----:B------:R-:W-:Y:S02]  /*4c50*/  IMAD.MOV.U32 R12, RZ, RZ, R5 ;  /* 0x000000ffff0c7224 */ /* 0x000fe400078e0005 */
[----:B------:R-:W-:-:S02]  /*4c60*/  IMAD.MOV.U32 R20, RZ, RZ, R28 ;  /* 0x000000ffff147224 */ /* 0x000fc400078e001c */
[----:B------:R-:W-:Y:S02]  /*4c70*/  IMAD.MOV.U32 R22, RZ, RZ, R26 ;  /* 0x000000ffff167224 */ /* 0x000fe400078e001a */
[----:B------:R-:W-:Y:S02]  /*4c80*/  IMAD.MOV.U32 R13, RZ, RZ, R25 ;  /* 0x000000ffff0d7224 */ /* 0x000fe400078e0019 */
[----:B------:R-:W-:-:S07]  /*4c90*/  IMAD.MOV.U32 R18, RZ, RZ, R24 ;  /* 0x000000ffff127224 */ /* 0x000fce00078e0018 */
.L_x_8:
[----:B------:R-:W-:-:S05]  /*4ca0*/  IMAD R14, R6, 0x4, R1 ;  /* 0x00000004060e7824 */ /* 0x000fca00078e0201 */
[----:B------:R-:W2:Y:S01]  /*4cb0*/  LDL.128 R8, [R14] ;  /* 0x000000000e087983 */ /* 0x000ea20000100c00 */
[C-C-:B------:R-:W-:Y:S02]  /*4cc0*/  SHF.L.W.U32.HI R7, R20.reuse, 0x1a, R20.reuse ;  /* 0x0000001a14077819 */ /* 0x140fe40000010e14 */
[C-C-:B------:R-:W-:Y:S02]  /*4cd0*/  SHF.L.W.U32.HI R15, R20.reuse, 0x15, R20.reuse ;  /* 0x00000015140f7819 */ /* 0x140fe40000010e14 */
[----:B------:R-:W-:Y:S02]  /*4ce0*/  SHF.L.W.U32.HI R19, R20, 0x7, R20 ;  /* 0x0000000714137819 */ /* 0x000fe40000010e14 */
[----:B------:R-:W-:Y:S02]  /*4cf0*/  SHF.L.W.U32.HI R27, R17, 0x1e, R17 ;  /* 0x0000001e111b7819 */ /* 0x000fe40000010e11 */
[----:B------:R-:W-:Y:S02]  /*4d00*/  LOP3.LUT R15, R19, R7, R15, 0x96, !PT ;  /* 0x00000007130f7212 */ /* 0x000fe400078e960f */
[----:B------:R-:W-:-:S04]  /*4d10*/  LOP3.LUT R7, R13, R20, R22, 0xb8, !PT ;  /* 0x000000140d077212 */ /* 0x000fc800078eb816 */
[----:B------:R-:W-:Y:S02]  /*4d20*/  IADD3 R15, PT, PT, R15, R7, R18 ;  /* 0x000000070f0f7210 */ /* 0x000fe40007ffe012 */
[C-C-:B------:R-:W-:Y:S02]  /*4d30*/  SHF.L.W.U32.HI R7, R17.reuse, 0x13, R17.reuse ;  /* 0x0000001311077819 */ /* 0x140fe40000010e11 */
[----:B------:R-:W-:-:S04]  /*4d40*/  SHF.L.W.U32.HI R18, R17, 0xa, R17 ;  /* 0x0000000a11127819 */ /* 0x000fc80000010e11 */
[----:B------:R-:W-:Y:S01]  /*4d50*/  LOP3.LUT R27, R18, R27, R7, 0x96, !PT ;  /* 0x0000001b121b7212 */ /* 0x000fe200078e9607 */
[----:B------:R-:W-:-:S04]  /*4d60*/  IMAD.SHL.U32 R7, R6, 0x4, RZ ;  /* 0x0000000406077824 */ /* 0x000fc800078e00ff */
[----:B------:R-:W2:Y:S01]  /*4d70*/  LDC.64 R18, c[0x3][R7+0x28] ;  /* 0x00c00a0007127b82 */ /* 0x000ea20000000a00 */
[----:B------:R-:W-:Y:S02]  /*4d80*/  LOP3.LUT R29, R16, R21, R17, 0xe8, !PT ;  /* 0x00000015101d7212 */ /* 0x000fe400078ee811 */
[----:B--2---:R-:W-:-:S05]  /*4d90*/  IADD3 R18, PT, PT, R8, R15, R18 ;  /* 0x0000000f08127210 */ /* 0x004fca0007ffe012 */
[----:B------:R-:W-:-:S05]  /*4da0*/  IMAD.IADD R23, R18, 0x1, R12 ;  /* 0x0000000112177824 */ /* 0x000fca00078e020c */
[C-C-:B------:R-:W-:Y:S02]  /*4db0*/  SHF.L.W.U32.HI R8, R23.reuse, 0x1a, R23.reuse ;  /* 0x0000001a17087819 */ /* 0x140fe40000010e17 */
[C-C-:B------:R-:W-:Y:S02]  /*4dc0*/  SHF.L.W.U32.HI R12, R23.reuse, 0x15, R23.reuse ;  /* 0x00000015170c7819 */ /* 0x140fe40000010e17 */
[----:B------:R-:W-:-:S04]  /*4dd0*/  SHF.L.W.U32.HI R15, R23, 0x7, R23 ;  /* 0x00000007170f7819 */ /* 0x000fc80000010e17 */
[----:B------:R-:W-:Y:S02]  /*4de0*/  LOP3.LUT R8, R15, R8, R12, 0x96, !PT ;  /* 0x000000080f087212 */ /* 0x000fe400078e960c */
[----:B------:R-:W-:-:S04]  /*4df0*/  LOP3.LUT R12, R22, R23, R20, 0xb8, !PT ;  /* 0x00000017160c7212 */ /* 0x000fc800078eb814 */
[----:B------:R-:W-:Y:S02]  /*4e00*/  IADD3 R8, PT, PT, R8, R12, R13 ;  /* 0x0000000c08087210 */ /* 0x000fe40007ffe00d */
[----:B------:R-:W2:Y:S01]  /*4e10*/  LDL.128 R12, [R14+0x10] ;  /* 0x000010000e0c7983 */ /* 0x000ea20000100c00 */
[----:B------:R-:W-:Y:S01]  /*4e20*/  IADD3 R18, PT, PT, R18, R27, R29 ;  /* 0x0000001b12127210 */ /* 0x000fe20007ffe01d */
[----:B------:R-:W-:Y:S01]  /*4e30*/  VIADD R6, R6, 0x8 ;  /* 0x0000000806067836 */ /* 0x000fe20000000000 */
[----:B------:R-:W-:Y:S02]  /*4e40*/  IADD3 R8, PT, PT, R9, R8, R19 ;  /* 0x0000000809087210 */ /* 0x000fe40007ffe013 */
[C-C-:B------:R-:W-:Y:S02]  /*4e50*/  SHF.L.W.U32.HI R9, R18.reuse, 0x1e, R18.reuse ;  /* 0x0000001e12097819 */ /* 0x140fe40000010e12 */
[--C-:B------:R-:W-:Y:S01]  /*4e60*/  SHF.L.W.U32.HI R19, R18, 0x13, R18.reuse ;  /* 0x0000001312137819 */ /* 0x100fe20000010e12 */
[----:B------:R-:W-:Y:S01]  /*4e70*/  IMAD.IADD R21, R8, 0x1, R21 ;  /* 0x0000000108157824 */ /* 0x000fe200078e0215 */
[----:B------:R-:W-:-:S02]  /*4e80*/  SHF.L.W.U32.HI R27, R18, 0xa, R18 ;  /* 0x0000000a121b7819 */ /* 0x000fc40000010e12 */
[----:B------:R-:W-:Y:S02]  /*4e90*/  ISETP.NE.AND P0, PT, R6, 0x40, PT ;  /* 0x000000400600780c */ /* 0x000fe40003f05270 */
[----:B------:R-:W-:Y:S02]  /*4ea0*/  LOP3.LUT R19, R27, R9, R19, 0x96, !PT ;  /* 0x000000091b137212 */ /* 0x000fe400078e9613 */
[----:B------:R-:W-:Y:S02]  /*4eb0*/  LOP3.LUT R9, R17, R16, R18, 0xe8, !PT ;  /* 0x0000001011097212 */ /* 0x000fe400078ee812 */
[C---:B------:R-:W-:Y:S02]  /*4ec0*/  SHF.L.W.U32.HI R27, R21.reuse, 0x7, R21 ;  /* 0x00000007151b7819 */ /* 0x040fe40000010e15 */
[----:B------:R-:W-:Y:S02]  /*4ed0*/  IADD3 R19, PT, PT, R8, R19, R9 ;  /* 0x0000001308137210 */ /* 0x000fe40007ffe009 */
[----:B------:R-:W-:-:S02]  /*4ee0*/  SHF.L.W.U32.HI R8, R21, 0x1a, R21 ;  /* 0x0000001a15087819 */ /* 0x000fc40000010e15 */
[----:B------:R-:W-:-:S04]  /*4ef0*/  SHF.L.W.U32.HI R9, R21, 0x15, R21 ;  /* 0x0000001515097819 */ /* 0x000fc80000010e15 */
[----:B------:R-:W-:Y:S02]  /*4f00*/  LOP3.LUT R27, R27, R8, R9, 0x96, !PT ;  /* 0x000000081b1b7212 */ /* 0x000fe400078e9609 */
[----:B------:R-:W-:Y:S02]  /*4f10*/  LOP3.LUT R8, R20, R21, R23, 0xb8, !PT ;  /* 0x0000001514087212 */ /* 0x000fe400078eb817 */
[--C-:B------:R-:W-:Y:S02]  /*4f20*/  SHF.L.W.U32.HI R9, R19, 0xa, R19.reuse ;  /* 0x0000000a13097819 */ /* 0x100fe40000010e13 */
[----:B------:R-:W-:Y:S02]  /*4f30*/  IADD3 R27, PT, PT, R27, R8, R22 ;  /* 0x000000081b1b7210 */ /* 0x000fe40007ffe016 */
[C-C-:B------:R-:W-:Y:S02]  /*4f40*/  SHF.L.W.U32.HI R8, R19.reuse, 0x13, R19.reuse ;  /* 0x0000001313087819 */ /* 0x140fe40000010e13 */
[----:B------:R-:W-:-:S04]  /*4f50*/  SHF.L.W.U32.HI R22, R19, 0x1e, R19 ;  /* 0x0000001e13167819 */ /* 0x000fc80000010e13 */
[----:B------:R-:W-:Y:S02]  /*4f60*/  LOP3.LUT R22, R9, R22, R8, 0x96, !PT ;  /* 0x0000001609167212 */ /* 0x000fe400078e9608 */
[----:B------:R-:W0:Y:S02]  /*4f70*/  LDC.64 R8, c[0x3][R7+0x30] ;  /* 0x00c00c0007087b82 */ /* 0x000e240000000a00 */
[----:B0-----:R-:W-:-:S05]  /*4f80*/  IADD3 R8, PT, PT, R10, R27, R8 ;  /* 0x0000001b0a087210 */ /* 0x001fca0007ffe008 */
[----:B------:R-:W-:-:S05]  /*4f90*/  IMAD.IADD R10, R8, 0x1, R16 ;  /* 0x00000001080a7824 */ /* 0x000fca00078e0210 */
[C-C-:B------:R-:W-:Y:S02]  /*4fa0*/  SHF.L.W.U32.HI R16, R10.reuse, 0x1a, R10.reuse ;  /* 0x0000001a0a107819 */ /* 0x140fe40000010e0a */
[C-C-:B------:R-:W-:Y:S02]  /*4fb0*/  SHF.L.W.U32.HI R27, R10.reuse, 0x15, R10.reuse ;  /* 0x000000150a1b7819 */ /* 0x140fe40000010e0a */
[----:B------:R-:W-:-:S04]  /*4fc0*/  SHF.L.W.U32.HI R29, R10, 0x7, R10 ;  /* 0x000000070a1d7819 */ /* 0x000fc80000010e0a */
[----:B------:R-:W-:Y:S02]  /*4fd0*/  LOP3.LUT R16, R29, R16, R27, 0x96, !PT ;  /* 0x000000101d107212 */ /* 0x000fe400078e961b */
[----:B------:R-:W-:-:S04]  /*4fe0*/  LOP3.LUT R27, R23, R10, R21, 0xb8, !PT ;  /* 0x0000000a171b7212 */ /* 0x000fc800078eb815 */
[----:B------:R-:W-:Y:S02]  /*4ff0*/  IADD3 R16, PT, PT, R16, R27, R20 ;  /* 0x0000001b10107210 */ /* 0x000fe40007ffe014 */
[----:B------:R-:W-:Y:S02]  /*5000*/  LOP3.LUT R20, R18, R17, R19, 0xe8, !PT ;  /* 0x0000001112147212 */ /* 0x000fe400078ee813 */
[----:B------:R-:W-:Y:S02]  /*5010*/  IADD3 R9, PT, PT, R11, R16, R9 ;  /* 0x000000100b097210 */ /* 0x000fe40007ffe009 */
[----:B------:R-:W-:-:S04]  /*5020*/  IADD3 R22, PT, PT, R8, R22, R20 ;  /* 0x0000001608167210 */ /* 0x000fc80007ffe014 */
[C-C-:B------:R-:W-:Y:S02]  /*5030*/  SHF.L.W.U32.HI R8, R22.reuse, 0x1e, R22.reuse ;  /* 0x0000001e16087819 */ /* 0x140fe40000010e16 */
[C-C-:B------:R-:W-:Y:S02]  /*5040*/  SHF.L.W.U32.HI R11, R22.reuse, 0x13, R22.reuse ;  /* 0x00000013160b7819 */ /* 0x140fe40000010e16 */
[--C-:B------:R-:W-:Y:S02]  /*5050*/  SHF.L.W.U32.HI R16, R22, 0xa, R22.reuse ;  /* 0x0000000a16107819 */ /* 0x100fe40000010e16 */
[----:B------:R-:W-:Y:S02]  /*5060*/  LOP3.LUT R20, R19, R18, R22, 0xe8, !PT ;  /* 0x0000001213147212 */ /* 0x000fe400078ee816 */
[----:B------:R-:W-:Y:S01]  /*5070*/  LOP3.LUT R8, R16, R8, R11, 0x96, !PT ;  /* 0x0000000810087212 */ /* 0x000fe200078e960b */
[----:B------:R-:W-:-:S03]  /*5080*/  IMAD.IADD R11, R9, 0x1, R17 ;  /* 0x00000001090b7824 */ /* 0x000fc600078e0211 */
[----:B------:R-:W-:Y:S02]  /*5090*/  IADD3 R20, PT, PT, R9, R8, R20 ;  /* 0x0000000809147210 */ /* 0x000fe40007ffe014 */
[C-C-:B------:R-:W-:Y:S02]  /*50a0*/  SHF.L.W.U32.HI R8, R11.reuse, 0x1a, R11.reuse ;  /* 0x0000001a0b087819 */ /* 0x140fe40000010e0b */
[C-C-:B------:R-:W-:Y:S02]  /*50b0*/  SHF.L.W.U32.HI R9, R11.reuse, 0x15, R11.reuse ;  /* 0x000000150b097819 */ /* 0x140fe40000010e0b */
[----:B------:R-:W-:Y:S02]  /*50c0*/  SHF.L.W.U32.HI R16, R11, 0x7, R11 ;  /* 0x000000070b107819 */ /* 0x000fe40000010e0b */
[----:B------:R-:W-:Y:S02]  /*50d0*/  SHF.L.W.U32.HI R17, R20, 0xa, R20 ;  /* 0x0000000a14117819 */ /* 0x000fe40000010e14 */
[----:B------:R-:W-:-:S02]  /*50e0*/  LOP3.LUT R8, R16, R8, R9, 0x96, !PT ;  /* 0x0000000810087212 */ /* 0x000fc400078e9609 */
[----:B------:R-:W-:Y:S02]  /*50f0*/  LOP3.LUT R9, R21, R11, R10, 0xb8, !PT ;  /* 0x0000000b15097212 */ /* 0x000fe400078eb80a */
[----:B------:R-:W-:Y:S02]  /*5100*/  SHF.L.W.U32.HI R16, R20, 0x13, R20 ;  /* 0x0000001314107819 */ /* 0x000fe40000010e14 */
[----:B------:R-:W-:Y:S02]  /*5110*/  IADD3 R23, PT, PT, R8, R9, R23 ;  /* 0x0000000908177210 */ /* 0x000fe40007ffe017 */
[----:B------:R-:W2:Y:S02]  /*5120*/  LDC.64 R8, c[0x3][R7+0x38] ;  /* 0x00c00e0007087b82 */ /* 0x000ea40000000a00 */
[----:B--2---:R-:W-:Y:S02]  /*5130*/  IADD3 R12, PT, PT, R12, R23, R8 ;  /* 0x000000170c0c7210 */ /* 0x004fe40007ffe008 */
[----:B------:R-:W-:-:S03]  /*5140*/  SHF.L.W.U32.HI R8, R20, 0x1e, R20 ;  /* 0x0000001e14087819 */ /* 0x000fc60000010e14 */
[----:B------:R-:W-:Y:S01]  /*5150*/  IMAD.IADD R18, R18, 0x1, R12 ;  /* 0x0000000112127824 */ /* 0x000fe200078e020c */
[----:B------:R-:W-:Y:S02]  /*5160*/  LOP3.LUT R8, R17, R8, R16, 0x96, !PT ;  /* 0x0000000811087212 */ /* 0x000fe400078e9610 */
[----:B------:R-:W-:Y:S02]  /*5170*/  LOP3.LUT R16, R22, R19, R20, 0xe8, !PT ;  /* 0x0000001316107212 */ /* 0x000fe400078ee814 */
[----:B------:R-:W-:Y:S02]  /*5180*/  SHF.L.W.U32.HI R17, R18, 0x7, R18 ;  /* 0x0000000712117819 */ /* 0x000fe40000010e12 */
[----:B------:R-:W-:Y:S02]  /*5190*/  IADD3 R12, PT, PT, R12, R8, R16 ;  /* 0x000000080c0c7210 */ /* 0x000fe40007ffe010 */
[C-C-:B------:R-:W-:Y:S02]  /*51a0*/  SHF.L.W.U32.HI R8, R18.reuse, 0x1a, R18.reuse ;  /* 0x0000001a12087819 */ /* 0x140fe40000010e12 */
[----:B------:R-:W-:-:S04]  /*51b0*/  SHF.L.W.U32.HI R16, R18, 0x15, R18 ;  /* 0x0000001512107819 */ /* 0x000fc80000010e12 */
[----:B------:R-:W-:Y:S02]  /*51c0*/  LOP3.LUT R8, R17, R8, R16, 0x96, !PT ;  /* 0x0000000811087212 */ /* 0x000fe400078e9610 */
[----:B------:R-:W-:Y:S02]  /*51d0*/  LOP3.LUT R16, R10, R18, R11, 0xb8, !PT ;  /* 0x000000120a107212 */ /* 0x000fe400078eb80b */
[--C-:B------:R-:W-:Y:S02]  /*51e0*/  SHF.L.W.U32.HI R17, R12, 0xa, R12.reuse ;  /* 0x0000000a0c117819 */ /* 0x100fe40000010e0c */
[----:B------:R-:W-:Y:S02]  /*51f0*/  IADD3 R8, PT, PT, R8, R16, R21 ;  /* 0x0000001008087210 */ /* 0x000fe40007ffe015 */
[----:B------:R-:W-:Y:S02]  /*5200*/  SHF.L.W.U32.HI R16, R12, 0x13, R12 ;  /* 0x000000130c107819 */ /* 0x000fe40000010e0c */
[----:B------:R-:W-:-:S02]  /*5210*/  IADD3 R21, PT, PT, R13, R8, R9 ;  /* 0x000000080d157210 */ /* 0x000fc40007ffe009 */
[----:B------:R0:W1:Y:S01]  /*5220*/  LDC.64 R8, c[0x3][R7+0x40] ;  /* 0x00c0100007087b82 */ /* 0x0000620000000a00 */
[----:B------:R-:W-:-:S04]  /*5230*/  SHF.L.W.U32.HI R13, R12, 0x1e, R12 ;  /* 0x0000001e0c0d7819 */ /* 0x000fc80000010e0c */
[----:B------:R-:W-:Y:S01]  /*5240*/  LOP3.LUT R16, R17, R13, R16, 0x96, !PT ;  /* 0x0000000d11107212 */ /* 0x000fe200078e9610 */
[----:B------:R-:W-:Y:S01]  /*5250*/  IMAD.IADD R13, R19, 0x1, R21 ;  /* 0x00000001130d7824 */ /* 0x000fe200078e0215 */
[----:B0-----:R-:W-:-:S04]  /*5260*/  LOP3.LUT R7, R20, R22, R12, 0xe8, !PT ;  /* 0x0000001614077212 */ /* 0x001fc800078ee80c */
        /* <DEDUP_REMOVED lines=9> */
[----:B-1----:R-:W-:-:S02]  /*5300*/  IADD3 R17, PT, PT, R14, R17, R8 ;  /* 0x000000110e117210 */ /* 0x002fc40007ffe008 */
[--C-:B------:R-:W-:Y:S02]  /*5310*/  SHF.L.W.U32.HI R8, R21, 0x13, R21.reuse ;  /* 0x0000001315087819 */ /* 0x100fe40000010e15 */
[----:B------:R-:W-:Y:S01]  /*5320*/  LOP3.LUT R16, R12, R20, R21, 0xe8, !PT ;  /* 0x000000140c107212 */ /* 0x000fe200078ee815 */
[----:B------:R-:W-:Y:S01]  /*5330*/  IMAD.IADD R22, R22, 0x1, R17 ;  /* 0x0000000116167824 */ /* 0x000fe200078e0211 */
[----:B------:R-:W-:-:S04]  /*5340*/  LOP3.LUT R8, R10, R7, R8, 0x96, !PT ;  /* 0x000000070a087212 */ /* 0x000fc800078e9608 */
[----:B------:R-:W-:Y:S02]  /*5350*/  IADD3 R16, PT, PT, R17, R8, R16 ;  /* 0x0000000811107210 */ /* 0x000fe40007ffe010 */
[C-C-:B------:R-:W-:Y:S02]  /*5360*/  SHF.L.W.U32.HI R7, R22.reuse, 0x1a, R22.reuse ;  /* 0x0000001a16077819 */ /* 0x140fe40000010e16 */
[C-C-:B------:R-:W-:Y:S02]  /*5370*/  SHF.L.W.U32.HI R8, R22.reuse, 0x15, R22.reuse ;  /* 0x0000001516087819 */ /* 0x140fe40000010e16 */
[----:B------:R-:W-:Y:S02]  /*5380*/  SHF.L.W.U32.HI R10, R22, 0x7, R22 ;  /* 0x00000007160a7819 */ /* 0x000fe40000010e16 */
[----:B------:R-:W-:Y:S02]  /*5390*/  LOP3.LUT R17, R21, R12, R16, 0xe8, !PT ;  /* 0x0000000c15117212 */ /* 0x000fe400078ee810 */
[----:B------:R-:W-:-:S02]  /*53a0*/  LOP3.LUT R8, R10, R7, R8, 0x96, !PT ;  /* 0x000000070a087212 */ /* 0x000fc400078e9608 */
[----:B------:R-:W-:Y:S02]  /*53b0*/  LOP3.LUT R10, R18, R22, R13, 0xb8, !PT ;  /* 0x00000016120a7212 */ /* 0x000fe400078eb80d */
[--C-:B------:R-:W-:Y:S02]  /*53c0*/  SHF.L.W.U32.HI R7, R16, 0x1e, R16.reuse ;  /* 0x0000001e10077819 */ /* 0x100fe40000010e10 */
[----:B------:R-:W-:Y:S02]  /*53d0*/  IADD3 R8, PT, PT, R8, R10, R11 ;  /* 0x0000000a08087210 */ /* 0x000fe40007ffe00b */
[C-C-:B------:R-:W-:Y:S02]  /*53e0*/  SHF.L.W.U32.HI R10, R16.reuse, 0x13, R16.reuse ;  /* 0x00000013100a7819 */ /* 0x140fe40000010e10 */
[----:B------:R-:W-:Y:S02]  /*53f0*/  SHF.L.W.U32.HI R11, R16, 0xa, R16 ;  /* 0x0000000a100b7819 */ /* 0x000fe40000010e10 */
[----:B------:R-:W-:-:S02]  /*5400*/  IADD3 R9, PT, PT, R15, R8, R9 ;  /* 0x000000080f097210 */ /* 0x000fc40007ffe009 */
[----:B------:R-:W-:-:S03]  /*5410*/  LOP3.LUT R10, R11, R7, R10, 0x96, !PT ;  /* 0x000000070b0a7212 */ /* 0x000fc600078e960a */
[----:B------:R-:W-:Y:S01]  /*5420*/  IMAD.IADD R20, R20, 0x1, R9 ;  /* 0x0000000114147824 */ /* 0x000fe200078e0209 */
[----:B------:R-:W-:Y:S01]  /*5430*/  IADD3 R17, PT, PT, R9, R10, R17 ;  /* 0x0000000a09117210 */ /* 0x000fe20007ffe011 */
[----:B------:R-:W-:Y:S06]  /*5440*/  @P0 BRA `(.L_x_8) ;  /* 0xfffffff800140947 */ /* 0x000fec000383ffff */
[----:B------:R-:W-:Y:S02]  /*5450*/  VIADD R0, R0, 0x1 ;  /* 0x0000000100007836 */ /* 0x000fe40000000000 */
[----:B------:R-:W-:Y:S02]  /*5460*/  IMAD.IADD R2, R17, 0x1, R2 ;  /* 0x0000000111027824 */ /* 0x000fe400078e0202 */
[----:B------:R-:W-:Y:S01]  /*5470*/  IMAD.IADD R3, R16, 0x1, R3 ;  /* 0x0000000110037824 */ /* 0x000fe200078e0203 */
[----:B------:R-:W-:Y:S01]  /*5480*/  ISETP.NE.AND P0, PT, R0, 0x5, PT ;  /* 0x000000050000780c */ /* 0x000fe20003f05270 */
[----:B------:R-:W-:Y:S02]  /*5490*/  IMAD.IADD R4, R21, 0x1, R4 ;  /* 0x0000000115047824 */ /* 0x000fe400078e0204 */
[----:B------:R-:W-:Y:S02]  /*54a0*/  IMAD.IADD R5, R12, 0x1, R5 ;  /* 0x000000010c057824 */ /* 0x000fe400078e0205 */
[----:B------:R-:W-:-:S02]  /*54b0*/  IMAD.IADD R28, R20, 0x1, R28 ;  /* 0x00000001141c7824 */ /* 0x000fc400078e021c */
[----:B------:R-:W-:Y:S02]  /*54c0*/  IMAD.IADD R26, R22, 0x1, R26 ;  /* 0x00000001161a7824 */ /* 0x000fe400078e021a */
[----:B------:R-:W-:Y:S02]  /*54d0*/  IMAD.IADD R25, R13, 0x1, R25 ;  /* 0x000000010d197824 */ /* 0x000fe400078e0219 */
[----:B------:R-:W-:Y:S02]  /*54e0*/  IMAD.IADD R24, R18, 0x1, R24 ;  /* 0x0000000112187824 */ /* 0x000fe400078e0218 */
[----:B------:R-:W-:Y:S05]  /*54f0*/  @P0 BRA `(.L_x_9) ;  /* 0xffffffe000980947 */ /* 0x000fea000383ffff */
[----:B------:R-:W-:Y:S01]  /*5500*/  SHF.R.U32.HI R11, RZ, 0x18, R2 ;  /* 0x00000018ff0b7819 */ /* 0x000fe20000011602 */
[----:B------:R-:W-:Y:S01]  /*5510*/  STL.U8 [R1+0x220], RZ ;  /* 0x000220ff01007387 */ /* 0x000fe20000100000 */
[C---:B------:R-:W-:Y:S01]  /*5520*/  PRMT R0, R4.reuse, 0x7632, R0 ;  /* 0x0000763204007816 */ /* 0x040fe20000000000 */
[----:B------:R-:W-:Y:S01]  /*5530*/  BSSY.RECONVERGENT B0, `(.L_x_10) ;  /* 0x000009e000007945 */ /* 0x000fe20003800200 */
[----:B------:R-:W-:Y:S02]  /*5540*/  LOP3.LUT R8, R4, 0xf, RZ, 0xc0, !PT ;  /* 0x0000000f04087812 */ /* 0x000fe400078ec0ff */
[----:B------:R-:W-:Y:S02]  /*5550*/  LOP3.LUT R11, R11, 0xf, RZ, 0xc0, !PT ;  /* 0x0000000f0b0b7812 */ /* 0x000fe400078ec0ff */
[----:B------:R-:W-:Y:S01]  /*5560*/  SHF.R.U32.HI R13, RZ, 0x1c, R2 ;  /* 0x0000001cff0d7819 */ /* 0x000fe20000011602 */
[----:B------:R-:W-:Y:S01]  /*5570*/  VIADD R18, R8, 0x61 ;  /* 0x0000006108127836 */ /* 0x000fe20000000000 */
[C---:B------:R-:W-:Y:S01]  /*5580*/  LOP3.LUT R6, R0.reuse, 0xf0, RZ, 0xc0, !PT ;  /* 0x000000f000067812 */ /* 0x040fe200078ec0ff */
[----:B------:R-:W-:Y:S01]  /*5590*/  VIADD R8, R11, 0x61 ;  /* 0x000000610b087836 */ /* 0x000fe20000000000 */
[----:B------:R-:W-:Y:S01]  /*55a0*/  LOP3.LUT R0, R0, 0xf, RZ, 0xc0, !PT ;  /* 0x0000000f00007812 */ /* 0x000fe200078ec0ff */
[----:B------:R-:W-:Y:S01]  /*55b0*/  VIADD R16, R13, 0x61 ;  /* 0x000000610d107836 */ /* 0x000fe20000000000 */
[----:B------:R-:W-:Y:S01]  /*55c0*/  LOP3.LUT R10, R2, 0xf0, RZ, 0xc0, !PT ;  /* 0x000000f0020a7812 */ /* 0x000fe200078ec0ff */
[----:B------:R-:W-:Y:S01]  /*55d0*/  STL [R1+0x378], R18 ;  /* 0x0003781201007387 */ /* 0x000fe20000100800 */
[----:B------:R-:W-:Y:S01]  /*55e0*/  LEA.HI R14, R6, 0x61, RZ, 0x1c ;  /* 0x00000061060e7811 */ /* 0x000fe200078fe0ff */
[----:B------:R-:W-:Y:S01]  /*55f0*/  VIADD R0, R0, 0x61 ;  /* 0x0000006100007836 */ /* 0x000fe20000000000 */
[C---:B------:R-:W-:Y:S01]  /*5600*/  LOP3.LUT R12, R2.reuse, 0xf, RZ, 0xc0, !PT ;  /* 0x0000000f020c7812 */ /* 0x040fe200078ec0ff */
[----:B------:R0:W-:Y:S01]  /*5610*/  STL [R1+0x390], R8 ;  /* 0x0003900801007387 */ /* 0x0001e20000100800 */
[----:B------:R-:W-:-:S02]  /*5620*/  PRMT R17, R2, 0x7632, R17 ;  /* 0x0000763202117816 */ /* 0x000fc40000000011 */
[----:B------:R-:W-:Y:S01]  /*5630*/  SHF.R.U32.HI R10, RZ, 0x4, R10 ;  /* 0x00000004ff0a7819 */ /* 0x000fe2000001160a */
[----:B------:R1:W-:Y:S01]  /*5640*/  STL [R1+0x394], R16 ;  /* 0x0003941001007387 */ /* 0x0003e20000100800 */
[----:B------:R-:W-:Y:S01]  /*5650*/  PRMT R6, R0, 0x7604, R14 ;  /* 0x0000760400067816 */ /* 0x000fe2000000000e */
[----:B------:R-:W-:Y:S01]  /*5660*/  VIADD R9, R12, 0x61 ;  /* 0x000000610c097836 */ /* 0x000fe20000000000 */
[C---:B------:R-:W-:Y:S01]  /*5670*/  LOP3.LUT R7, R4.reuse, 0xf0, RZ, 0xc0, !PT ;  /* 0x000000f004077812 */ /* 0x040fe200078ec0ff */
[----:B------:R2:W-:Y:S01]  /*5680*/  STL [R1+0x380], R0 ;  /* 0x0003800001007387 */ /* 0x0005e20000100800 */
[----:B------:R-:W-:Y:S01]  /*5690*/  LEA.HI R23, R4, 0x61, RZ, 0x4 ;  /* 0x0000006104177811 */ /* 0x000fe200078f20ff */
[----:B------:R-:W-:Y:S01]  /*56a0*/  VIADD R15, R10, 0x61 ;  /* 0x000000610a0f7836 */ /* 0x000fe20000000000 */
[----:B0-----:R-:W-:Y:S01]  /*56b0*/  PRMT R8, R8, 0x7604, R16 ;  /* 0x0000760408087816 */ /* 0x001fe20000000010 */
[----:B------:R0:W-:Y:S01]  /*56c0*/  STL [R1+0x388], R9 ;  /* 0x0003880901007387 */ /* 0x0001e20000100800 */
[----:B------:R-:W-:-:S02]  /*56d0*/  LEA.HI R19, R7, 0x61, RZ, 0x1c ;  /* 0x0000006107137811 */ /* 0x000fc400078fe0ff */
[----:B-1----:R-:W-:Y:S01]  /*56e0*/  SHF.R.U32.HI R16, RZ, 0x8, R2 ;  /* 0x00000008ff107819 */ /* 0x002fe20000011602 */
[----:B------:R1:W-:Y:S01]  /*56f0*/  STL [R1+0x384], R14 ;  /* 0x0003840e01007387 */ /* 0x0003e20000100800 */
[--C-:B------:R-:W-:Y:S02]  /*5700*/  SHF.R.U32.HI R2, RZ, 0x8, R4.reuse ;  /* 0x00000008ff027819 */ /* 0x100fe40000011604 */
[----:B--2---:R-:W-:Y:S01]  /*5710*/  SHF.R.U32.HI R0, RZ, 0x18, R4 ;  /* 0x00000018ff007819 */ /* 0x004fe20000011604 */
[----:B------:R2:W-:Y:S01]  /*5720*/  STL [R1+0x38c], R15 ;  /* 0x00038c0f01007387 */ /* 0x0005e20000100800 */
[C---:B------:R-:W-:Y:S02]  /*5730*/  LOP3.LUT R4, R2.reuse, 0xf0, RZ, 0xc0, !PT ;  /* 0x000000f002047812 */ /* 0x040fe400078ec0ff */
[----:B------:R-:W-:Y:S01]  /*5740*/  LOP3.LUT R2, R2, 0xf, RZ, 0xc0, !PT ;  /* 0x0000000f02027812 */ /* 0x000fe200078ec0ff */
[----:B------:R3:W-:Y:S01]  /*5750*/  STL [R1+0x37c], R19 ;  /* 0x00037c1301007387 */ /* 0x0007e20000100800 */
[----:B------:R-:W-:-:S02]  /*5760*/  LOP3.LUT R0, R0, 0xf, RZ, 0xc0, !PT ;  /* 0x0000000f00007812 */ /* 0x000fc400078ec0ff */
[----:B0-----:R-:W-:Y:S01]  /*5770*/  PRMT R9, R9, 0x7604, R15 ;  /* 0x0000760409097816 */ /* 0x001fe2000000000f */
[----:B------:R-:W-:Y:S01]  /*5780*/  VIADD R2, R2, 0x61 ;  /* 0x0000006102027836 */ /* 0x000fe20000000000 */
[----:B-1----:R-:W-:Y:S01]  /*5790*/  LOP3.LUT R14, R16, 0xf0, RZ, 0xc0, !PT ;  /* 0x000000f0100e7812 */ /* 0x002fe200078ec0ff */
[----:B------:R-:W-:Y:S01]  /*57a0*/  VIADD R22, R0, 0x61 ;  /* 0x0000006100167836 */ /* 0x000fe20000000000 */
[----:B--2---:R-:W-:Y:S01]  /*57b0*/  LOP3.LUT R15, R17, 0xf0, RZ, 0xc0, !PT ;  /* 0x000000f0110f7812 */ /* 0x004fe200078ec0ff */
[----:B------:R-:W-:Y:S01]  /*57c0*/  STL [R1+0x35c], R23 ;  /* 0x00035c1701007387 */ /* 0x000fe20000100800 */
[----:B------:R-:W-:Y:S02]  /*57d0*/  LEA.HI R24, R4, 0x61, RZ, 0x1c ;  /* 0x0000006104187811 */ /* 0x000fe400078fe0ff */
[----:B------:R-:W-:Y:S01]  /*57e0*/  PRMT R7, R18, 0x7604, R19 ;  /* 0x0000760412077816 */ /* 0x000fe20000000013 */
[----:B------:R0:W-:Y:S01]  /*57f0*/  STL [R1+0x34c], R2 ;  /* 0x00034c0201007387 */ /* 0x0001e20000100800 */
[----:B------:R-:W-:-:S02]  /*5800*/  LOP3.LUT R16, R16, 0xf, RZ, 0xc0, !PT ;  /* 0x0000000f10107812 */ /* 0x000fc400078ec0ff */
[----:B------:R-:W-:Y:S01]  /*5810*/  LOP3.LUT R17, R17, 0xf, RZ, 0xc0, !PT ;  /* 0x0000000f11117812 */ /* 0x000fe200078ec0ff */
[----:B------:R-:W-:Y:S01]  /*5820*/  STL [R1+0x358], R22 ;  /* 0x0003581601007387 */ /* 0x000fe20000100800 */
[----:B------:R-:W-:Y:S01]  /*5830*/  SHF.R.U32.HI R15, RZ, 0x4, R15 ;  /* 0x00000004ff0f7819 */ /* 0x000fe2000001160f */
[----:B------:R-:W-:Y:S01]  /*5840*/  VIADD R18, R16, 0x61 ;  /* 0x0000006110127836 */ /* 0x000fe20000000000 */
[----:B------:R-:W-:Y:S01]  /*5850*/  SHF.R.U32.HI R14, RZ, 0x4, R14 ;  /* 0x00000004ff0e7819 */ /* 0x000fe2000001160e */
[----:B------:R-:W-:Y:S01]  /*5860*/  VIADD R20, R17, 0x61 ;  /* 0x0000006111147836 */ /* 0x000fe20000000000 */
[----:B------:R-:W-:Y:S01]  /*5870*/  PRMT R0, R2, 0x7604, R24 ;  /* 0x0000760402007816 */ /* 0x000fe20000000018 */
[----:B------:R-:W-:Y:S01]  /*5880*/  VIADD R21, R15, 0x61 ;  /* 0x000000610f157836 */ /* 0x000fe20000000000 */
[----:B------:R-:W-:Y:S01]  /*5890*/  PRMT R7, R7, 0x5410, R7 ;  /* 0x0000541007077816 */ /* 0x000fe20000000007 */
[----:B---3--:R-:W-:Y:S01]  /*58a0*/  VIADD R19, R14, 0x61 ;  /* 0x000000610e137836 */ /* 0x008fe20000000000 */
[----:B------:R-:W-:Y:S01]  /*58b0*/  PRMT R6, R6, 0x5410, R6 ;  /* 0x0000541006067816 */ /* 0x000fe20000000006 */
[----:B------:R1:W-:Y:S01]  /*58c0*/  STL [R1+0x360], R18 ;  /* 0x0003601201007387 */ /* 0x0003e20000100800 */
[----:B0-----:R-:W-:-:S02]  /*58d0*/  PRMT R2, R22, 0x7604, R23 ;  /* 0x0000760416027816 */ /* 0x001fc40000000017 */
[----:B------:R-:W-:Y:S01]  /*58e0*/  PRMT R7, R0, 0x7610, R7 ;  /* 0x0000761000077816 */ /* 0x000fe20000000007 */
[----:B------:R0:W-:Y:S01]  /*58f0*/  STL [R1+0x370], R20 ;  /* 0x0003701401007387 */ /* 0x0001e20000100800 */
[----:B------:R-:W-:Y:S02]  /*5900*/  PRMT R6, R2, 0x7610, R6 ;  /* 0x0000761002067816 */ /* 0x000fe40000000006 */
[----:B------:R-:W-:Y:S01]  /*5910*/  PRMT R9, R9, 0x5410, R9 ;  /* 0x0000541009097816 */ /* 0x000fe20000000009 */
[----:B------:R-:W-:Y:S01]  /*5920*/  STL [R1+0x36c], R19 ;  /* 0x00036c1301007387 */ /* 0x000fe20000100800 */
[----:B------:R-:W-:Y:S02]  /*5930*/  PRMT R4, R20, 0x7604, R21 ;  /* 0x0000760414047816 */ /* 0x000fe40000000015 */
[----:B-1----:R-:W-:Y:S01]  /*5940*/  PRMT R18, R18, 0x7604, R19 ;  /* 0x0000760412127816 */ /* 0x002fe20000000013 */
[----:B------:R1:W-:Y:S01]  /*5950*/  STL.64 [R1+0x210], R6 ;  /* 0x0002100601007387 */ /* 0x0003e20000100a00 */
[----:B------:R-:W-:-:S02]  /*5960*/  SHF.R.U32.HI R22, RZ, 0x8, R3 ;  /* 0x00000008ff167819 */ /* 0x000fc40000011603 */
[----:B------:R-:W-:Y:S01]  /*5970*/  PRMT R8, R8, 0x5410, R4 ;  /* 0x0000541008087816 */ /* 0x000fe20000000004 */
[----:B------:R-:W-:Y:S01]  /*5980*/  STL [R1+0x374], R21 ;  /* 0x0003741501007387 */ /* 0x000fe20000100800 */
[----:B------:R-:W-:Y:S02]  /*5990*/  PRMT R9, R18, 0x7610, R9 ;  /* 0x0000761012097816 */ /* 0x000fe40000000009 */
[----:B0-----:R-:W-:Y:S01]  /*59a0*/  SHF.R.U32.HI R20, RZ, 0x1c, R3 ;  /* 0x0000001cff147819 */ /* 0x001fe20000011603 */
[----:B------:R-:W-:Y:S01]  /*59b0*/  STL [R1+0x350], R24 ;  /* 0x0003501801007387 */ /* 0x000fe20000100800 */
[C---:B------:R-:W-:Y:S02]  /*59c0*/  LOP3.LUT R23, R22.reuse, 0xf0, RZ, 0xc0, !PT ;  /* 0x000000f016177812 */ /* 0x040fe400078ec0ff */
[----:B------:R-:W-:Y:S01]  /*59d0*/  LOP3.LUT R0, R3, 0xf, RZ, 0xc0, !PT ;  /* 0x0000000f03007812 */ /* 0x000fe200078ec0ff */
[----:B------:R0:W-:Y:S01]  /*59e0*/  STL.64 [R1+0x200], R8 ;  /* 0x0002000801007387 */ /* 0x0001e20000100a00 */
[----:B------:R-:W-:-:S02]  /*59f0*/  LOP3.LUT R22, R22, 0xf, RZ, 0xc0, !PT ;  /* 0x0000000f16167812 */ /* 0x000fc400078ec0ff */
[C---:B------:R-:W-:Y:S01]  /*5a00*/  LOP3.LUT R4, R3.reuse, 0xf0, RZ, 0xc0, !PT ;  /* 0x000000f003047812 */ /* 0x040fe200078ec0ff */
[----:B------:R-:W-:Y:S01]  /*5a10*/  VIADD R0, R0, 0x61 ;  /* 0x0000006100007836 */ /* 0x000fe20000000000 */
[----:B-1----:R-:W-:Y:S01]  /*5a20*/  SHF.R.U32.HI R6, RZ, 0x18, R3 ;  /* 0x00000018ff067819 */ /* 0x002fe20000011603 */
[----:B------:R-:W-:Y:S01]  /*5a30*/  VIADD R22, R22, 0x61 ;  /* 0x0000006116167836 */ /* 0x000fe20000000000 */
[----:B------:R-:W-:Y:S01]  /*5a40*/  PRMT R7, R3, 0x7632, R7 ;  /* 0x0000763203077816 */ /* 0x000fe20000000007 */
[----:B------:R1:W-:Y:S01]  /*5a50*/  STL [R1+0x368], R20 ;  /* 0x0003681401007387 */ /* 0x0003e20000100800 */
[----:B------:R-:W-:Y:S02]  /*5a60*/  LOP3.LUT R6, R6, 0xf, RZ, 0xc0, !PT ;  /* 0x0000000f06067812 */ /* 0x000fe400078ec0ff */
[----:B------:R-:W-:Y:S02]  /*5a70*/  LOP3.LUT R2, R7, 0xf0, RZ, 0xc0, !PT ;  /* 0x000000f007027812 */ /* 0x000fe400078ec0ff */
[----:B------:R-:W-:-:S02]  /*5a80*/  LEA.HI R4, R4, 0x61, RZ, 0x1c ;  /* 0x0000006104047811 */ /* 0x000fc400078fe0ff */
[----:B------:R-:W-:Y:S01]  /*5a90*/  SHF.R.U32.HI R3, RZ, 0x4, R2 ;  /* 0x00000004ff037819 */ /* 0x000fe20000011602 */
[----:B0-----:R-:W-:Y:S01]  /*5aa0*/  VIADD R9, R20, 0x61 ;  /* 0x0000006114097836 */ /* 0x001fe20000000000 */
[----:B------:R-:W-:Y:S01]  /*5ab0*/  LEA.HI R23, R23, 0x61, RZ, 0x1c ;  /* 0x0000006117177811 */ /* 0x000fe200078fe0ff */
[----:B------:R-:W-:Y:S01]  /*5ac0*/  VIADD R8, R6, 0x61 ;  /* 0x0000006106087836 */ /* 0x000fe20000000000 */
[----:B------:R-:W-:Y:S01]  /*5ad0*/  LOP3.LUT R19, R7, 0xf, RZ, 0xc0, !PT ;  /* 0x0000000f07137812 */ /* 0x000fe200078ec0ff */
[----:B------:R-:W-:Y:S01]  /*5ae0*/  STL [R1+0x354], R3 ;  /* 0x0003540301007387 */ /* 0x000fe20000100800 */
[----:B------:R-:W-:Y:S02]  /*5af0*/  PRMT R7, R0, 0x7604, R4 ;  /* 0x0000760400077816 */ /* 0x000fe40000000004 */
[----:B------:R-:W-:Y:S01]  /*5b00*/  PRMT R2, R8, 0x7604, R9 ;  /* 0x0000760408027816 */ /* 0x000fe20000000009 */
[----:B------:R0:W-:Y:S01]  /*5b10*/  STL [R1+0x340], R8 ;  /* 0x0003400801007387 */ /* 0x0001e20000100800 */
[----:B------:R-:W-:Y:S01]  /*5b20*/  VIADD R21, R19, 0x61 ;  /* 0x0000006113157836 */ /* 0x000fe20000000000 */
[----:B------:R-:W-:-:S02]  /*5b30*/  LOP3.LUT R26, R5, 0xf0, RZ, 0xc0, !PT ;  /* 0x000000f0051a7812 */ /* 0x000fc400078ec0ff */
[----:B------:R-:W-:Y:S01]  /*5b40*/  STL [R1+0x344], R9 ;  /* 0x0003440901007387 */ /* 0x000fe20000100800 */
[C---:B------:R-:W-:Y:S02]  /*5b50*/  LOP3.LUT R27, R5.reuse, 0xf, RZ, 0xc0, !PT ;  /* 0x0000000f051b7812 */ /* 0x040fe400078ec0ff */
[----:B------:R-:W-:Y:S01]  /*5b60*/  SHF.R.U32.HI R26, RZ, 0x4, R26 ;  /* 0x00000004ff1a7819 */ /* 0x000fe2000001161a */
[----:B------:R2:W-:Y:S01]  /*5b70*/  STL [R1+0x364], R19 ;  /* 0x0003641301007387 */ /* 0x0005e20000100800 */
[----:B-1----:R-:W-:Y:S01]  /*5b80*/  LEA.HI R20, R5, 0x61, RZ, 0x4 ;  /* 0x0000006105147811 */ /* 0x002fe200078f20ff */
[----:B0-----:R-:W-:Y:S01]  /*5b90*/  VIADD R8, R3, 0x61 ;  /* 0x0000006103087836 */ /* 0x001fe20000000000 */
[----:B------:R-:W-:-:S04]  /*5ba0*/  PRMT R3, R22, 0x7604, R23 ;  /* 0x0000760416037816 */ /* 0x000fc80000000017 */
[--C-:B------:R-:W-:Y:S01]  /*5bb0*/  PRMT R3, R3, 0x5410, R7.reuse ;  /* 0x0000541003037816 */ /* 0x100fe20000000007 */
[----:B------:R0:W-:Y:S01]  /*5bc0*/  STL [R1+0x330], R8 ;  /* 0x0003300801007387 */ /* 0x0001e20000100800 */
[----:B------:R-:W-:Y:S02]  /*5bd0*/  PRMT R7, R5, 0x7632, R7 ;  /* 0x0000763205077816 */ /* 0x000fe40000000007 */
[--C-:B--2---:R-:W-:Y:S02]  /*5be0*/  SHF.R.U32.HI R19, RZ, 0x18, R5.reuse ;  /* 0x00000018ff137819 */ /* 0x104fe40000011605 */
[C---:B------:R-:W-:Y:S02]  /*5bf0*/  LOP3.LUT R18, R7.reuse, 0xf0, RZ, 0xc0, !PT ;  /* 0x000000f007127812 */ /* 0x040fe400078ec0ff */
[----:B------:R-:W-:Y:S02]  /*5c00*/  LOP3.LUT R9, R7, 0xf, RZ, 0xc0, !PT ;  /* 0x0000000f07097812 */ /* 0x000fe400078ec0ff */
[----:B------:R-:W-:-:S02]  /*5c10*/  SHF.R.U32.HI R7, RZ, 0x8, R5 ;  /* 0x00000008ff077819 */ /* 0x000fc40000011605 */
[----:B0-----:R-:W-:Y:S01]  /*5c20*/  PRMT R8, R21, 0x7604, R8 ;  /* 0x0000760415087816 */ /* 0x001fe20000000008 */
[----:B------:R0:W-:Y:S01]  /*5c30*/  STL [R1+0x348], R9 ;  /* 0x0003480901007387 */ /* 0x0001e20000100800 */
[----:B------:R-:W-:Y:S02]  /*5c40*/  LOP3.LUT R19, R19, 0xf, RZ, 0xc0, !PT ;  /* 0x0000000f13137812 */ /* 0x000fe400078ec0ff */
[----:B------:R-:W-:Y:S02]  /*5c50*/  PRMT R2, R2, 0x5410, R8 ;  /* 0x0000541002027816 */ /* 0x000fe40000000008 */
[----:B------:R-:W-:Y:S01]  /*5c60*/  LOP3.LUT R8, R7, 0xf0, RZ, 0xc0, !PT ;  /* 0x000000f007087812 */ /* 0x000fe200078ec0ff */
[----:B------:R-:W-:Y:S01]  /*5c70*/  VIADD R19, R19, 0x61 ;  /* 0x0000006113137836 */ /* 0x000fe20000000000 */
[----:B------:R-:W-:Y:S01]  /*5c80*/  LOP3.LUT R25, R7, 0xf, RZ, 0xc0, !PT ;  /* 0x0000000f07197812 */ /* 0x000fe200078ec0ff */
[----:B------:R-:W-:Y:S01]  /*5c90*/  STL.64 [R1+0x208], R2 ;  /* 0x0002080201007387 */ /* 0x000fe20000100a00 */
[----:B------:R-:W-:Y:S01]  /*5ca0*/  SHF.R.U32.HI R24, RZ, 0x4, R8 ;  /* 0x00000004ff187819 */ /* 0x000fe20000011608 */
[----:B0-----:R-:W-:Y:S01]  /*5cb0*/  VIADD R9, R9, 0x61 ;  /* 0x0000006109097836 */ /* 0x001fe20000000000 */
[----:B------:R-:W-:Y:S01]  /*5cc0*/  LEA.HI R18, R18, 0x61, RZ, 0x1c ;  /* 0x0000006112127811 */ /* 0x000fe200078fe0ff */
[----:B------:R0:W-:Y:S01]  /*5cd0*/  STL [R1+0x334], R25 ;  /* 0x0003341901007387 */ /* 0x0001e20000100800 */
[----:B------:R-:W-:-:S02]  /*5ce0*/  VIADD R8, R25, 0x61 ;  /* 0x0000006119087836 */ /* 0x000fc40000000000 */
[----:B------:R-:W-:Y:S01]  /*5cf0*/  VIADD R7, R24, 0x61 ;  /* 0x0000006118077836 */ /* 0x000fe20000000000 */
[----:B------:R1:W-:Y:S01]  /*5d00*/  STL [R1+0x338], R24 ;  /* 0x0003381801007387 */ /* 0x0003e20000100800 */
[----:B0-----:R-:W-:Y:S01]  /*5d10*/  VIADD R25, R27, 0x61 ;  /* 0x000000611b197836 */ /* 0x001fe20000000000 */
[----:B------:R-:W-:Y:S02]  /*5d20*/  PRMT R2, R19, 0x7604, R20 ;  /* 0x0000760413027816 */ /* 0x000fe40000000014 */
[----:B------:R-:W-:Y:S01]  /*5d30*/  PRMT R3, R9, 0x7604, R18 ;  /* 0x0000760409037816 */ /* 0x000fe20000000012 */
[----:B-1----:R-:W-:-:S03]  /*5d40*/  VIADD R24, R26, 0x61 ;  /* 0x000000611a187836 */ /* 0x002fc60000000000 */
[----:B------:R-:W-:Y:S02]  /*5d50*/  PRMT R2, R2, 0x5410, R3 ;  /* 0x0000541002027816 */ /* 0x000fe40000000003 */
[----:B------:R-:W-:Y:S02]  /*5d60*/  PRMT R3, R8, 0x7604, R7 ;  /* 0x0000760408037816 */ /* 0x000fe40000000007 */
[----:B------:R-:W-:-:S04]  /*5d70*/  PRMT R5, R25, 0x7604, R24 ;  /* 0x0000760419057816 */ /* 0x000fc80000000018 */
[----:B------:R-:W-:-:S05]  /*5d80*/  PRMT R3, R3, 0x5410, R5 ;  /* 0x0000541003037816 */ /* 0x000fca0000000005 */
[----:B------:R0:W-:Y:S02]  /*5d90*/  STL.64 [R1+0x218], R2 ;  /* 0x0002180201007387 */ /* 0x0001e40000100a00 */
[----:B0-----:R-:W-:Y:S02]  /*5da0*/  IMAD.MOV.U32 R2, RZ, RZ, RZ ;  /* 0x000000ffff027224 */ /* 0x001fe400078e00ff */
[----:B------:R-:W-:-:S07]  /*5db0*/  IMAD.MOV.U32 R3, RZ, RZ, 0x20 ;  /* 0x00000020ff037424 */ /* 0x000fce00078e00ff */
.L_x_14:
[----:B------:R-:W-:-:S06]  /*5dc0*/  IMAD.IADD R28, R1, 0x1, R2 ;  /* 0x00000001011c7824 */ /* 0x000fcc00078e0202 */
[----:B------:R-:W5:Y:S01]  /*5dd0*/  LDL.U8 R28, [R28+0x200] ;  /* 0x000200001c1c7983 */ /* 0x000f620000100000 */
[----:B------:R-:W-:Y:S01]  /*5de0*/  BSSY.RECONVERGENT B1, `(.L_x_11) ;  /* 0x000000d000017945 */ /* 0x000fe20003800200 */
[----:B------:R-:W-:Y:S02]  /*5df0*/  VIADD R5, R2, 0x1 ;  /* 0x0000000102057836 */ /* 0x000fe40000000000 */
[----:B------:R-:W-:-:S07]  /*5e00*/  IMAD.MOV.U32 R29, RZ, RZ, 0x1 ;  /* 0x00000001ff1d7424 */ /* 0x000fce00078e00ff */
.L_x_13:
[----:B------:R-:W-:-:S06]  /*5e10*/  IMAD.IADD R5, R1, 0x1, R5 ;  /* 0x0000000101057824 */ /* 0x000fcc00078e0205 */
[----:B------:R-:W2:Y:S02]  /*5e20*/  LDL.U8 R5, [R5+0x200] ;  /* 0x0002000005057983 */ /* 0x000ea40000100000 */
[----:B--2--5:R-:W-:Y:S01]  /*5e30*/  ISETP.NE.AND P0, PT, R5, R28, PT ;  /* 0x0000001c0500720c */ /* 0x024fe20003f05270 */
[----:B------:R-:W-:-:S12]  /*5e40*/  IMAD.MOV.U32 R5, RZ, RZ, R29 ;  /* 0x000000ffff057224 */ /* 0x000fd800078e001d */
[----:B------:R-:W-:Y:S05]  /*5e50*/  @P0 BRA `(.L_x_12) ;  /* 0x0000000000140947 */ /* 0x000fea0003800000 */
[----:B------:R-:W-:-:S04]  /*5e60*/  VIADD R29, R29, 0x1 ;  /* 0x000000011d1d7836 */ /* 0x000fc80000000000 */
[C---:B------:R-:W-:Y:S01]  /*5e70*/  IMAD.IADD R5, R29.reuse, 0x1, R2 ;  /* 0x000000011d057824 */ /* 0x040fe200078e0202 */
[----:B------:R-:W-:-:S13]  /*5e80*/  ISETP.NE.AND P0, PT, R29, R3, PT ;  /* 0x000000031d00720c */ /* 0x000fda0003f05270 */
[----:B------:R-:W-:Y:S05]  /*5e90*/  @P0 BRA `(.L_x_13) ;  /* 0xfffffffc00dc0947 */ /* 0x000fea000383ffff */
[----:B------:R-:W-:-:S07]  /*5ea0*/  IMAD.MOV.U32 R5, RZ, RZ, R3 ;  /* 0x000000ffff057224 */ /* 0x000fce00078e0003 */
.L_x_12:
[----:B------:R-:W-:Y:S05]  /*5eb0*/  BSYNC.RECONVERGENT B1 ;  /* 0x0000000000017941 */ /* 0x000fea0003800200 */
.L_x_11:
[C---:B------:R-:W-:Y:S01]  /*5ec0*/  ISETP.GE.U32.AND P0, PT, R2.reuse, 0x1a, PT ;  /* 0x0000001a0200780c */ /* 0x040fe20003f06070 */
[----:B------:R-:W-:Y:S01]  /*5ed0*/  VIADD R2, R2, 0x1 ;  /* 0x0000000102027836 */ /* 0x000fe20000000000 */
[----:B------:R-:W-:Y:S01]  /*5ee0*/  ISETP.LT.U32.AND P1, PT, R5, 0x6, PT ;  /* 0x000000060500780c */ /* 0x000fe20003f21070 */
[----:B------:R-:W-:-:S12]  /*5ef0*/  VIADD R3, R3, 0xffffffff ;  /* 0xffffffff03037836 */ /* 0x000fd80000000000 */
[----:B------:R-:W-:Y:S05]  /*5f00*/  @!P0 BRA P1, `(.L_x_14) ;  /* 0xfffffffc00ac8947 */ /* 0x000fea000083ffff */
[----:B------:R-:W-:Y:S05]  /*5f10*/  BSYNC.RECONVERGENT B0 ;  /* 0x0000000000007941 */ /* 0x000fea0003800200 */
.L_x_10:
[----:B------:R-:W-:Y:S01]  /*5f20*/  ISETP.GT.U32.AND P0, PT, R5, 0x5, PT ;  /* 0x000000050500780c */ /* 0x000fe20003f04070 */
[----:B------:R-:W-:-:S12]  /*5f30*/  BSSY.RECONVERGENT B0, `(.L_x_15) ;  /* 0x00000f7000007945 */ /* 0x000fd80003800200 */
[----:B------:R-:W-:Y:S05]  /*5f40*/  @P0 BRA `(.L_x_16) ;  /* 0x0000000c00d40947 */ /* 0x000fea0003800000 */
[----:B------:R-:W-:Y:S02]  /*5f50*/  PRMT R2, R13, 0x9910, RZ ;  /* 0x000099100d027816 */ /* 0x000fe400000000ff */
[----:B------:R-:W-:Y:S02]  /*5f60*/  PRMT R3, R15, 0x9910, RZ ;  /* 0x000099100f037816 */ /* 0x000fe400000000ff */
[----:B------:R-:W-:-:S04]  /*5f70*/  ISETP.NE.AND P0, PT, R17, R2, PT ;  /* 0x000000021100720c */ /* 0x000fc80003f05270 */
[-C--:B------:R-:W-:Y:S02]  /*5f80*/  ISETP.EQ.AND P0, PT, R3, R2.reuse, !P0 ;  /* 0x000000020300720c */ /* 0x080fe40004702270 */
[----:B------:R-:W-:Y:S02]  /*5f90*/  LOP3.LUT R3, R14, 0xff, RZ, 0xc0, !PT ;  /* 0x000000ff0e037812 */ /* 0x000fe400078ec0ff */
[-C--:B------:R-:W-:Y:S02]  /*5fa0*/  ISETP.EQ.AND P0, PT, R11, R2.reuse, P0 ;  /* 0x000000020b00720c */ /* 0x080fe40000702270 */
[----:B------:R-:W-:-:S13]  /*5fb0*/  ISETP.EQ.AND P1, PT, R3, R2, PT ;  /* 0x000000020300720c */ /* 0x000fda0003f22270 */
[----:B------:R-:W-:Y:S05]  /*5fc0*/  @P0 BRA P1, `(.L_x_16) ;  /* 0x0000000c00b40947 */ /* 0x000fea0000800000 */
[----:B------:R-:W2:Y:S04]  /*5fd0*/  LDL.LU R5, [R1+0x338] ;  /* 0x0003380001057983 */ /* 0x000ea80000300800 */
[----:B------:R-:W3:Y:S04]  /*5fe0*/  LDL.LU R29, [R1+0x334] ;  /* 0x00033400011d7983 */ /* 0x000ee80000300800 */
[----:B------:R-:W4:Y:S01]  /*5ff0*/  LDL.LU R28, [R1+0x348] ;  /* 0x00034800011c7983 */ /* 0x000f220000300800 */
[----:B------:R-:W-:Y:S02]  /*6000*/  PRMT R26, R26, 0x9910, RZ ;  /* 0x000099101a1a7816 */ /* 0x000fe400000000ff */
[----:B--2---:R-:W-:-:S04]  /*6010*/  PRMT R2, R5, 0x9910, RZ ;  /* 0x0000991005027816 */ /* 0x004fc800000000ff */
[----:B------:R-:W-:-:S04]  /*6020*/  ISETP.NE.AND P0, PT, R2, R27, PT ;  /* 0x0000001b0200720c */ /* 0x000fc80003f05270 */
[-C--:B---3--:R-:W-:Y:S02]  /*6030*/  ISETP.EQ.AND P0, PT, R29, R27.reuse, !P0 ;  /* 0x0000001b1d00720c */ /* 0x088fe40004702270 */
[-C--:B----4-:R-:W-:Y:S02]  /*6040*/  ISETP.EQ.AND P1, PT, R28, R27.reuse, PT ;  /* 0x0000001b1c00720c */ /* 0x090fe40003f22270 */
[----:B------:R-:W-:-:S13]  /*6050*/  ISETP.EQ.AND P0, PT, R26, R27, P0 ;  /* 0x0000001b1a00720c */ /* 0x000fda0000702270 */
[----:B------:R-:W-:Y:S05]  /*6060*/  @P0 BRA P1, `(.L_x_16) ;  /* 0x0000000c008c0947 */ /* 0x000fea0000800000 */
[----:B------:R-:W-:Y:S01]  /*6070*/  BSSY.RECONVERGENT B1, `(.L_x_17) ;  /* 0x000001e000017945 */ /* 0x000fe20003800200 */
[----:B------:R-:W-:Y:S02]  /*6080*/  IMAD.MOV.U32 R2, RZ, RZ, RZ ;  /* 0x000000ffff027224 */ /* 0x000fe400078e00ff */
[----:B------:R-:W-:-:S07]  /*6090*/  IMAD.MOV.U32 R3, RZ, RZ, 0x20 ;  /* 0x00000020ff037424 */ /* 0x000fce00078e00ff */
.L_x_23:
[----:B------:R-:W-:-:S06]  /*60a0*/  IMAD.IADD R5, R1, 0x1, R2 ;  /* 0x0000000101057824 */ /* 0x000fcc00078e0202 */
[----:B------:R-:W2:Y:S01]  /*60b0*/  LDL.U8 R5, [R5+0x200] ;  /* 0x0002000005057983 */ /* 0x000ea20000100000 */
[----:B------:R-:W-:Y:S01]  /*60c0*/  BSSY.RECONVERGENT B2, `(.L_x_18) ;  /* 0x0000014000027945 */ /* 0x000fe20003800200 */
[----:B------:R-:W-:Y:S02]  /*60d0*/  PLOP3.LUT P0, PT, PT, PT, PT, 0x80, 0x8 ;  /* 0x000000000008781c */ /* 0x000fe40003f0f070 */
[----:B--2---:R-:W-:-:S13]  /*60e0*/  ISETP.NE.AND P1, PT, R5, 0x61, PT ;  /* 0x000000610500780c */ /* 0x004fda0003f25270 */
[----:B------:R-:W-:Y:S05]  /*60f0*/  @P1 BRA `(.L_x_19) ;  /* 0x0000000000401947 */ /* 0x000fea0003800000 */
[----:B------:R-:W-:Y:S01]  /*6100*/  BSSY.RECONVERGENT B3, `(.L_x_20) ;  /* 0x000000e000037945 */ /* 0x000fe20003800200 */
[----:B------:R-:W-:Y:S02]  /*6110*/  VIADD R27, R2, 0x1 ;  /* 0x00000001021b7836 */ /* 0x000fe40000000000 */
[----:B------:R-:W-:-:S07]  /*6120*/  IMAD.MOV.U32 R5, RZ, RZ, 0x1 ;  /* 0x00000001ff057424 */ /* 0x000fce00078e00ff */
.L_x_22:
[----:B------:R-:W-:-:S05]  /*6130*/  IMAD.IADD R27, R1, 0x1, R27 ;  /* 0x00000001011b7824 */ /* 0x000fca00078e021b */
[----:B------:R-:W2:Y:S04]  /*6140*/  LDL.S8 R26, [R27+0x1ff] ;  /* 0x0001ff001b1a7983 */ /* 0x000ea80000100200 */
[----:B------:R-:W3:Y:S01]  /*6150*/  LDL.S8 R27, [R27+0x200] ;  /* 0x000200001b1b7983 */ /* 0x000ee20000100200 */
[----:B--2---:R-:W-:-:S05]  /*6160*/  VIADD R26, R26, 0x1 ;  /* 0x000000011a1a7836 */ /* 0x004fca0000000000 */
[----:B---3--:R-:W-:-:S13]  /*6170*/  ISETP.NE.AND P0, PT, R26, R27, PT ;  /* 0x0000001b1a00720c */ /* 0x008fda0003f05270 */
[----:B------:R-:W-:Y:S05]  /*6180*/  @P0 BRA `(.L_x_21) ;  /* 0x0000000000140947 */ /* 0x000fea0003800000 */
[----:B------:R-:W-:-:S04]  /*6190*/  VIADD R5, R5, 0x1 ;  /* 0x0000000105057836 */ /* 0x000fc80000000000 */
[C---:B------:R-:W-:Y:S01]  /*61a0*/  IMAD.IADD R27, R5.reuse, 0x1, R2 ;  /* 0x00000001051b7824 */ /* 0x040fe200078e0202 */
[----:B------:R-:W-:-:S13]  /*61b0*/  ISETP.NE.AND P0, PT, R5, R3, PT ;  /* 0x000000030500720c */ /* 0x000fda0003f05270 */
[----:B------:R-:W-:Y:S05]  /*61c0*/  @P0 BRA `(.L_x_22) ;  /* 0xfffffffc00d80947 */ /* 0x000fea000383ffff */
[----:B------:R-:W-:-:S07]  /*61d0*/  IMAD.MOV.U32 R5, RZ, RZ, R3 ;  /* 0x000000ffff057224 */ /* 0x000fce00078e0003 */
.L_x_21:
[----:B------:R-:W-:Y:S05]  /*61e0*/  BSYNC.RECONVERGENT B3 ;  /* 0x0000000000037941 */ /* 0x000fea0003800200 */
.L_x_20:
[----:B------:R-:W-:-:S13]  /*61f0*/  ISETP.LT.U32.AND P0, PT, R5, 0x5, PT ;  /* 0x000000050500780c */ /* 0x000fda0003f01070 */
.L_x_19:
[----:B------:R-:W-:Y:S05]  /*6200*/  BSYNC.RECONVERGENT B2 ;  /* 0x0000000000027941 */ /* 0x000fea0003800200 */
.L_x_18:
[C---:B------:R-:W-:Y:S01]  /*6210*/  ISETP.LT.U32.AND P1, PT, R2.reuse, 0x1b, PT ;  /* 0x0000001b0200780c */ /* 0x040fe20003f21070 */
[----:B------:R-:W-:Y:S02]  /*6220*/  VIADD R2, R2, 0x1 ;  /* 0x0000000102027836 */ /* 0x000fe40000000000 */
[----:B------:R-:W-:-:S10]  /*6230*/  VIADD R3, R3, 0xffffffff ;  /* 0xffffffff03037836 */ /* 0x000fd40000000000 */
[----:B------:R-:W-:Y:S05]  /*6240*/  @P0 BRA P1, `(.L_x_23) ;  /* 0xfffffffc00940947 */ /* 0x000fea000083ffff */
[----:B------:R-:W-:Y:S05]  /*6250*/  BSYNC.RECONVERGENT B1 ;  /* 0x0000000000017941 */ /* 0x000fea0003800200 */
.L_x_17:
[----:B------:R-:W-:Y:S05]  /*6260*/  @!P0 BRA `(.L_x_16) ;  /* 0x0000000c000c8947 */ /* 0x000fea0003800000 */
[----:B------:R-:W2:Y:S04]  /*6270*/  LDL.LU R27, [R1+0x354] ;  /* 0x00035400011b7983 */ /* 0x000ea80000300800 */
[----:B------:R-:W3:Y:S04]  /*6280*/  LDL.LU R26, [R1+0x364] ;  /* 0x00036400011a7983 */ /* 0x000ee80000300800 */
[----:B------:R-:W4:Y:S01]  /*6290*/  LDL.LU R5, [R1+0x368] ;  /* 0x0003680001057983 */ /* 0x000f220000300800 */
[----:B------:R-:W-:Y:S02]  /*62a0*/  PRMT R13, R13, 0x9910, RZ ;  /* 0x000099100d0d7816 */ /* 0x000fe400000000ff */
[----:B------:R-:W-:-:S02]  /*62b0*/  PRMT R3, R15, 0x9910, RZ ;  /* 0x000099100f037816 */ /* 0x000fc400000000ff */
[----:B--2---:R-:W-:-:S05]  /*62c0*/  PRMT R2, R27, 0x9910, RZ ;  /* 0x000099101b027816 */ /* 0x004fca00000000ff */
[----:B------:R-:W-:Y:S01]  /*62d0*/  IMAD.MOV.U32 R27, RZ, RZ, R2 ;  /* 0x000000ffff1b7224 */ /* 0x000fe200078e0002 */
[----:B------:R-:W-:-:S04]  /*62e0*/  PRMT R2, R14, 0x9910, RZ ;  /* 0x000099100e027816 */ /* 0x000fc800000000ff */
[----:B------:R-:W-:-:S04]  /*62f0*/  ISETP.NE.AND P0, PT, R11, R27, PT ;  /* 0x0000001b0b00720c */ /* 0x000fc80003f05270 */
[----:B---3--:R-:W-:Y:S02]  /*6300*/  ISETP.EQ.AND P0, PT, R13, R26, !P0 ;  /* 0x0000001a0d00720c */ /* 0x008fe40004702270 */
[----:B----4-:R-:W-:Y:S02]  /*6310*/  PRMT R26, R5, 0x9910, RZ ;  /* 0x00009910051a7816 */ /* 0x010fe400000000ff */
[----:B------:R-:W-:Y:S02]  /*6320*/  PRMT R5, R10, 0x9910, RZ ;  /* 0x000099100a057816 */ /* 0x000fe400000000ff */
[----:B------:R-:W-:Y:S02]  /*6330*/  ISETP.NE.AND P1, PT, R17, R26, PT ;  /* 0x0000001a1100720c */ /* 0x000fe40003f25270 */
[----:B------:R-:W-:Y:S02]  /*6340*/  ISETP.NE.AND P2, PT, R16, R5, PT ;  /* 0x000000051000720c */ /* 0x000fe40003f45270 */
[----:B------:R-:W-:-:S02]  /*6350*/  ISETP.EQ.AND P1, PT, R3, R6, !P1 ;  /* 0x000000060300720c */ /* 0x000fc40004f22270 */
[----:B------:R-:W-:-:S04]  /*6360*/  ISETP.EQ.AND P2, PT, R2, R12, !P2 ;  /* 0x0000000c0200720c */ /* 0x000fc80005742270 */
[----:B------:R-:W-:-:S13]  /*6370*/  PLOP3.LUT P0, PT, P2, P0, P1, 0x80, 0x0 ;  /* 0x000000000000781c */ /* 0x000fda0001701010 */
[----:B------:R-:W-:Y:S05]  /*6380*/  @P0 BRA `(.L_x_16) ;  /* 0x0000000800c40947 */ /* 0x000fea0003800000 */
[----:B------:R-:W-:Y:S02]  /*6390*/  ISETP.NE.AND P0, PT, R11, R6, PT ;  /* 0x000000060b00720c */ /* 0x000fe40003f05270 */
[----:B------:R-:W-:Y:S02]  /*63a0*/  LOP3.LUT R15, R15, 0xff, RZ, 0xc0, !PT ;  /* 0x000000ff0f0f7812 */ /* 0x000fe400078ec0ff */
[----:B------:R-:W-:Y:S02]  /*63b0*/  ISETP.EQ.AND P0, PT, R13, R27, !P0 ;  /* 0x0000001b0d00720c */ /* 0x000fe40004702270 */
[----:B------:R-:W-:Y:S02]  /*63c0*/  LOP3.LUT R10, R10, 0xff, RZ, 0xc0, !PT ;  /* 0x000000ff0a0a7812 */ /* 0x000fe400078ec0ff */
[----:B------:R-:W-:Y:S02]  /*63d0*/  LOP3.LUT R14, R14, 0xff, RZ, 0xc0, !PT ;  /* 0x000000ff0e0e7812 */ /* 0x000fe400078ec0ff */
[----:B------:R-:W-:-:S02]  /*63e0*/  ISETP.EQ.AND P0, PT, R15, R26, P0 ;  /* 0x0000001a0f00720c */ /* 0x000fc40000702270 */
[----:B------:R-:W-:Y:S02]  /*63f0*/  ISETP.EQ.AND P1, PT, R14, R10, PT ;  /* 0x0000000a0e00720c */ /* 0x000fe40003f22270 */
[----:B------:R-:W-:-:S13]  /*6400*/  ISETP.EQ.AND P0, PT, R17, R12, P0 ;  /* 0x0000000c1100720c */ /* 0x000fda0000702270 */
[----:B------:R-:W-:Y:S05]  /*6410*/  @P0 BRA P1, `(.L_x_16) ;  /* 0x0000000800a00947 */ /* 0x000fea0000800000 */
[----:B------:R-:W-:Y:S02]  /*6420*/  ISETP.NE.AND P0, PT, R11, R26, PT ;  /* 0x0000001a0b00720c */ /* 0x000fe40003f05270 */
[----:B------:R-:W-:Y:S02]  /*6430*/  ISETP.NE.AND P1, PT, R17, R5, PT ;  /* 0x000000051100720c */ /* 0x000fe40003f25270 */
[----:B------:R-:W-:Y:S02]  /*6440*/  ISETP.NE.OR P0, PT, R13, R6, P0 ;  /* 0x000000060d00720c */ /* 0x000fe40000705670 */
[----:B------:R-:W-:Y:S02]  /*6450*/  ISETP.NE.OR P1, PT, R3, R12, P1 ;  /* 0x0000000c0300720c */ /* 0x000fe40000f25670 */
[----:B------:R-:W-:Y:S02]  /*6460*/  ISETP.EQ.AND P2, PT, R14, R16, PT ;  /* 0x000000100e00720c */ /* 0x000fe40003f42270 */
[----:B------:R-:W-:-:S13]  /*6470*/  PLOP3.LUT P0, PT, P0, P1, PT, 0xf8, 0x8f ;  /* 0x00000000008f781c */ /* 0x000fda0000703f70 */
[----:B------:R-:W-:Y:S05]  /*6480*/  @!P0 BRA P2, `(.L_x_16) ;  /* 0x0000000800848947 */ /* 0x000fea0001000000 */
[----:B------:R-:W-:Y:S02]  /*6490*/  ISETP.NE.AND P0, PT, R11, R12, PT ;  /* 0x0000000c0b00720c */ /* 0x000fe40003f05270 */
[----:B------:R-:W-:Y:S02]  /*64a0*/  ISETP.EQ.AND P1, PT, R17, R16, PT ;  /* 0x000000101100720c */ /* 0x000fe40003f22270 */
[----:B------:R-:W-:-:S04]  /*64b0*/  ISETP.EQ.AND P0, PT, R13, R26, !P0 ;  /* 0x0000001a0d00720c */ /* 0x000fc80004702270 */
[----:B------:R-:W-:-:S13]  /*64c0*/  ISETP.EQ.AND P0, PT, R15, R10, P0 ;  /* 0x0000000a0f00720c */ /* 0x000fda0000702270 */
[----:B------:R-:W-:Y:S05]  /*64d0*/  @P0 BRA P1, `(.L_x_16) ;  /* 0x0000000800700947 */ /* 0x000fea0000800000 */
[----:B------:R-:W-:Y:S02]  /*64e0*/  ISETP.NE.AND P0, PT, R11, R5, PT ;  /* 0x000000050b00720c */ /* 0x000fe40003f05270 */
[----:B------:R-:W-:Y:S02]  /*64f0*/  ISETP.NE.AND P1, PT, R17, R2, PT ;  /* 0x000000021100720c */ /* 0x000fe40003f25270 */
[----:B------:R-:W-:Y:S02]  /*6500*/  ISETP.NE.OR P0, PT, R13, R12, P0 ;  /* 0x0000000c0d00720c */ /* 0x000fe40000705670 */
[----:B------:R-:W-:-:S04]  /*6510*/  ISETP.NE.OR P1, PT, R3, R16, P1 ;  /* 0x000000100300720c */ /* 0x000fc80000f25670 */
[----:B------:R-:W-:-:S13]  /*6520*/  PLOP3.LUT P0, PT, P0, P1, PT, 0xf8, 0x8f ;  /* 0x00000000008f781c */ /* 0x000fda0000703f70 */
[----:B------:R-:W-:Y:S05]  /*6530*/  @!P0 BRA `(.L_x_16) ;  /* 0x0000000800588947 */ /* 0x000fea0003800000 */
[----:B------:R-:W2:Y:S02]  /*6540*/  LDL R28, [R1+0x398] ;  /* 0x00039800011c7983 */ /* 0x000ea40000100800 */
[----:B--2---:R-:W-:-:S13]  /*6550*/  ISETP.NE.AND P0, PT, R28, RZ, PT ;  /* 0x000000ff1c00720c */ /* 0x004fda0003f05270 */
[----:B------:R-:W-:Y:S05]  /*6560*/  @!P0 EXIT ;  /* 0x000000000000894d */ /* 0x000fea0003800000 */
[----:B------:R-:W-:-:S07]  /*6570*/  IMAD.MOV.U32 R6, RZ, RZ, RZ ;  /* 0x000000ffff067224 */ /* 0x000fce00078e00ff */
.L_x_35:
[----:B------:R-:W0:Y:S01]  /*6580*/  LDC.64 R2, c[0x0][0x390] ;  /* 0x0000e400ff027b82 */ /* 0x000e220000000a00 */
[----:B------:R-:W2:Y:S01]  /*6590*/  LDL R11, [R1+0x39c] ;  /* 0x00039c00010b7983 */ /* 0x000ea20000100800 */
[----:B0-----:R-:W-:-:S05]  /*65a0*/  IMAD.WIDE.U32 R2, R6, 0x4, R2 ;  /* 0x0000000406027825 */ /* 0x001fca00078e0002 */
[----:B------:R-:W3:Y:S04]  /*65b0*/  LDG.E.CONSTANT R5, desc[UR6][R2.64] ;  /* 0x0000000602057981 */ /* 0x000ee8000c1e9900 */
[----:B------:R3:W4:Y:S01]  /*65c0*/  LDG.E.CONSTANT R10, desc[UR6][R2.64+0x4] ;  /* 0x00000406020a7981 */ /* 0x000722000c1e9900 */
[----:B------:R-:W-:Y:S01]  /*65d0*/  BSSY.RECONVERGENT B1, `(.L_x_24) ;  /* 0x0000036000017945 */ /* 0x000fe20003800200 */
[----:B------:R-:W-:Y:S01]  /*65e0*/  VIADD R6, R6, 0x1 ;  /* 0x0000000106067836 */ /* 0x000fe20000000000 */
[----:B---3--:R-:W-:-:S05]  /*65f0*/  LOP3.LUT R2, RZ, R5, RZ, 0x33, !PT ;  /* 0x00000005ff027212 */ /* 0x008fca00078e33ff */
[----:B----4-:R-:W-:-:S05]  /*6600*/  IMAD.IADD R10, R10, 0x1, R2 ;  /* 0x000000010a0a7824 */ /* 0x010fca00078e0202 */
[----:B--2---:R-:W-:-:S13]  /*6610*/  ISETP.GE.U32.AND P0, PT, R10, R11, PT ;  /* 0x0000000b0a00720c */ /* 0x004fda0003f06070 */
[----:B------:R-:W-:Y:S05]  /*6620*/  @!P0 BRA `(.L_x_25) ;  /* 0x0000000000c08947 */ /* 0x000fea0003800000 */
[----:B------:R-:W-:Y:S01]  /*6630*/  ISETP.NE.AND P2, PT, R10, RZ, PT ;  /* 0x000000ff0a00720c */ /* 0x000fe20003f45270 */
[----:B------:R-:W-:Y:S01]  /*6640*/  BSSY.RECONVERGENT B2, `(.L_x_26) ;  /* 0x0000015000027945 */ /* 0x000fe20003800200 */
[----:B------:R-:W-:Y:S01]  /*6650*/  PLOP3.LUT P0, PT, PT, PT, PT, 0x80, 0x8 ;  /* 0x000000000008781c */ /* 0x000fe20003f0f070 */
[----:B------:R-:W-:-:S10]  /*6660*/  IMAD.MOV.U32 R11, RZ, RZ, 0x1 ;  /* 0x00000001ff0b7424 */ /* 0x000fd400078e00ff */
[----:B------:R-:W-:Y:S05]  /*6670*/  @!P2 BRA `(.L_x_27) ;  /* 0x000000000044a947 */ /* 0x000fea0003800000 */
[----:B------:R-:W-:Y:S01]  /*6680*/  BSSY.RECONVERGENT B3, `(.L_x_28) ;  /* 0x000000f000037945 */ /* 0x000fe20003800200 */
[----:B------:R-:W-:-:S07]  /*6690*/  IMAD.MOV.U32 R11, RZ, RZ, RZ ;  /* 0x000000ffff0b7224 */ /* 0x000fce00078e00ff */
.L_x_29:
[----:B------:R-:W0:Y:S01]  /*66a0*/  LDCU.64 UR4, c[0x0][0x388] ;  /* 0x00007100ff0477ac */ /* 0x000e220008000a00 */
[----:B------:R-:W-:-:S05]  /*66b0*/  IMAD.IADD R2, R5, 0x1, R11 ;  /* 0x0000000105027824 */ /* 0x000fca00078e020b */
[----:B0-----:R-:W-:-:S05]  /*66c0*/  IADD3 R2, P0, PT, R2, UR4, RZ ;  /* 0x0000000402027c10 */ /* 0x001fca000ff1e0ff */
[----:B------:R-:W-:-:S05]  /*66d0*/  IMAD.X R3, RZ, RZ, UR5, P0 ;  /* 0x00000005ff037e24 */ /* 0x000fca00080e06ff */
[----:B------:R0:W2:Y:S02]  /*66e0*/  LDG.E.S8.CONSTANT R2, desc[UR6][R2.64] ;  /* 0x0000000602027981 */ /* 0x0000a4000c1e9300 */
[----:B0-----:R-:W-:-:S06]  /*66f0*/  IMAD.IADD R3, R1, 0x1, R11 ;  /* 0x0000000101037824 */ /* 0x001fcc00078e020b */
[----:B------:R-:W3:Y:S01]  /*6700*/  LDL.U8 R3, [R3+0x200] ;  /* 0x0002000003037983 */ /* 0x000ee20000100000 */
[----:B------:R-:W-:-:S05]  /*6710*/  VIADD R11, R11, 0x1 ;  /* 0x000000010b0b7836 */ /* 0x000fca0000000000 */
[----:B------:R-:W-:Y:S02]  /*6720*/  ISETP.LT.U32.AND P3, PT, R11, R10, PT ;  /* 0x0000000a0b00720c */ /* 0x000fe40003f61070 */
[----:B--2---:R-:W-:-:S04]  /*6730*/  LOP3.LUT R2, R2, 0xff, RZ, 0xc0, !PT ;  /* 0x000000ff02027812 */ /* 0x004fc800078ec0ff */
[----:B---3--:R-:W-:-:S04]  /*6740*/  ISETP.NE.AND P1, PT, R3, R2, PT ;  /* 0x000000020300720c */ /* 0x008fc80003f25270 */
[----:B------:R-:W-:-:S09]  /*6750*/  PLOP3.LUT P0, PT, P1, PT, PT, 0x8, 0x80 ;  /* 0x000000000080781c */ /* 0x000fd20000f0e170 */
[----:B------:R-:W-:Y:S05]  /*6760*/  @!P1 BRA P3, `(.L_x_29) ;  /* 0xfffffffc00cc9947 */ /* 0x000fea000183ffff */
[----:B------:R-:W-:Y:S05]  /*6770*/  BSYNC.RECONVERGENT B3 ;  /* 0x0000000000037941 */ /* 0x000fea0003800200 */
.L_x_28:
[----:B------:R-:W-:-:S07]  /*6780*/  SEL R11, RZ, 0x1, P1 ;  /* 0x00000001ff0b7807 */ /* 0x000fce0000800000 */
.L_x_27:
[----:B------:R-:W-:Y:S05]  /*6790*/  BSYNC.RECONVERGENT B2 ;  /* 0x0000000000027941 */ /* 0x000fea0003800200 */
.L_x_26:
[----:B------:R-:W-:Y:S01]  /*67a0*/  BSSY.RECONVERGENT B2, `(.L_x_30) ;  /* 0x0000016000027945 */ /* 0x000fe20003800200 */
[----:B------:R-:W-:Y:S01]  /*67b0*/  PLOP3.LUT P1, PT, PT, PT, PT, 0x80, 0x8 ;  /* 0x000000000008781c */ /* 0x000fe20003f2f070 */
[----:B------:R-:W-:Y:S02]  /*67c0*/  IMAD.MOV.U32 R12, RZ, RZ, 0x2 ;  /* 0x00000002ff0c7424 */ /* 0x000fe400078e00ff */
[----:B------:R-:W-:Y:S10]  /*67d0*/  @!P2 BRA `(.L_x_31) ;  /* 0x000000000048a947 */ /* 0x000ff40003800000 */
[----:B------:R-:W-:Y:S01]  /*67e0*/  BSSY.RECONVERGENT B3, `(.L_x_32) ;  /* 0x0000010000037945 */ /* 0x000fe20003800200 */
[----:B------:R-:W-:-:S07]  /*67f0*/  IMAD.MOV.U32 R12, RZ, RZ, RZ ;  /* 0x000000ffff0c7224 */ /* 0x000fce00078e00ff */
.L_x_33:
[----:B------:R-:W0:Y:S01]  /*6800*/  LDCU.64 UR4, c[0x0][0x388] ;  /* 0x00007100ff0477ac */ /* 0x000e220008000a00 */
[----:B------:R-:W-:-:S05]  /*6810*/  IMAD.IADD R2, R5, 0x1, R12 ;  /* 0x0000000105027824 */ /* 0x000fca00078e020c */
[----:B0-----:R-:W-:-:S05]  /*6820*/  IADD3 R2, P1, PT, R2, UR4, RZ ;  /* 0x0000000402027c10 */ /* 0x001fca000ff3e0ff */
[----:B------:R-:W-:-:S06]  /*6830*/  IMAD.X R3, RZ, RZ, UR5, P1 ;  /* 0x00000005ff037e24 */ /* 0x000fcc00088e06ff */
[----:B------:R0:W2:Y:S02]  /*6840*/  LDG.E.S8.CONSTANT R3, desc[UR6][R2.64] ;  /* 0x0000000602037981 */ /* 0x0000a4000c1e9300 */
[----:B0-----:R-:W-:-:S05]  /*6850*/  IADD3 R2, PT, PT, R12, 0x20, -R10 ;  /* 0x000000200c027810 */ /* 0x001fca0007ffe80a */
[----:B------:R-:W-:-:S06]  /*6860*/  IMAD.IADD R2, R1, 0x1, R2 ;  /* 0x0000000101027824 */ /* 0x000fcc00078e0202 */
        /* <DEDUP_REMOVED lines=8> */
.L_x_32:
[----:B------:R-:W-:-:S07]  /*68f0*/  SEL R12, RZ, 0x2, P2 ;  /* 0x00000002ff0c7807 */ /* 0x000fce0001000000 */
.L_x_31:
[----:B------:R-:W-:Y:S05]  /*6900*/  BSYNC.RECONVERGENT B2 ;  /* 0x0000000000027941 */ /* 0x000fea0003800200 */
.L_x_30:
[----:B------:R-:W-:-:S13]  /*6910*/  PLOP3.LUT P0, PT, P0, P1, PT, 0xf8, 0x8f ;  /* 0x00000000008f781c */ /* 0x000fda0000703f70 */
[----:B------:R-:W-:Y:S05]  /*6920*/  @P0 BRA `(.L_x_34) ;  /* 0x0000000000140947 */ /* 0x000fea0003800000 */
.L_x_25:
[----:B------:R-:W-:Y:S05]  /*6930*/  BSYNC.RECONVERGENT B1 ;  /* 0x0000000000017941 */ /* 0x000fea0003800200 */
.L_x_24:
[----:B------:R-:W2:Y:S02]  /*6940*/  LDL R2, [R1+0x398] ;  /* 0x0003980001027983 */ /* 0x000ea40000100800 */
[----:B--2---:R-:W-:-:S13]  /*6950*/  ISETP.NE.AND P0, PT, R6, R2, PT ;  /* 0x000000020600720c */ /* 0x004fda0003f05270 */
[----:B------:R-:W-:Y:S05]  /*6960*/  @P0 BRA `(.L_x_35) ;  /* 0xfffffffc00040947 */ /* 0x000fea000383ffff */
[----:B------:R-:W-:Y:S05]  /*6970*/  EXIT ;  /* 0x000000000000794d */ /* 0x000fea0003800000 */
.L_x_34:
[----:B------:R-:W0:Y:S01]  /*6980*/  S2R R3, SR_LANEID ;  /* 0x0000000000037919 */ /* 0x000e220000000000 */
[----:B------:R-:W-:Y:S01]  /*6990*/  VOTEU.ANY UR4, UPT, PT ;  /* 0x0000000000047886 */ /* 0x000fe200038e0100 */
[----:B------:R-:W1:Y:S01]  /*69a0*/  LDC.64 R14, c[0x0][0x3a0] ;  /* 0x0000e800ff0e7b82 */ /* 0x000e620000000a00 */
[----:B------:R-:W0:Y:S02]  /*69b0*/  FLO.U32 R2, UR4 ;  /* 0x0000000400027d00 */ /* 0x000e2400080e0000 */
[----:B0-----:R-:W-:-:S06]  /*69c0*/  ISETP.EQ.U32.AND P0, PT, R2, R3, PT ;  /* 0x000000030200720c */ /* 0x001fcc0003f02070 */
[----:B------:R-:W1:Y:S07]  /*69d0*/  POPC R3, UR4 ;  /* 0x0000000400037d09 */ /* 0x000e6e0008000000 */
[----:B-1----:R-:W2:Y:S04]  /*69e0*/  @P0 ATOMG.E.ADD.STRONG.GPU PT, R3, desc[UR6][R14.64], R3 ;  /* 0x800000030e0309a8 */ /* 0x002ea800081ef106 */
[----:B--2---:R0:W1:Y:S02]  /*69f0*/  SHFL.IDX PT, R3, R3, R2, 0x1f ;  /* 0x00001f0203037589 */ /* 0x00406400000e0000 */
[----:B0-----:R-:W0:Y:S02]  /*6a00*/  S2R R2, SR_LTMASK ;  /* 0x0000000000027919 */ /* 0x001e240000003900 */
[----:B0-----:R-:W-:Y:S01]  /*6a10*/  LOP3.LUT R2, R2, UR4, RZ, 0xc0, !PT ;  /* 0x0000000402027c12 */ /* 0x001fe2000f8ec0ff */
[----:B------:R-:W0:Y:S05]  /*6a20*/  LDCU UR4, c[0x0][0x3b0] ;  /* 0x00007600ff0477ac */ /* 0x000e2a0008000800 */
[----:B------:R-:W1:Y:S02]  /*6a30*/  POPC R2, R2 ;  /* 0x0000000200027309 */ /* 0x000e640000000000 */
[----:B-1----:R-:W-:-:S05]  /*6a40*/  IMAD.IADD R2, R3, 0x1, R2 ;  /* 0x0000000103027824 */ /* 0x002fca00078e0202 */
[----:B0-----:R-:W-:-:S13]  /*6a50*/  ISETP.GE.U32.AND P0, PT, R2, UR4, PT ;  /* 0x0000000402007c0c */ /* 0x001fda000bf06070 */
[----:B------:R-:W-:Y:S05]  /*6a60*/  @P0 EXIT ;  /* 0x000000000000094d */ /* 0x000fea0003800000 */
[----:B------:R0:W-:Y:S01]  /*6a70*/  STL [R1+0x3a0], R25 ;  /* 0x0003a01901007387 */ /* 0x0001e20000100800 */
[----:B------:R-:W1:Y:S03]  /*6a80*/  LDC.64 R14, c[0x0][0x3a8] ;  /* 0x0000ea00ff0e7b82 */ /* 0x000e660000000a00 */
[----:B------:R-:W2:Y:S04]  /*6a90*/  LDL.LU R28, [R1+0x33c] ;  /* 0x00033c00011c7983 */ /* 0x000ea80000300800 */
[----:B------:R-:W3:Y:S04]  /*6aa0*/  LDL.LU R27, [R1+0x390] ;  /* 0x00039000011b7983 */ /* 0x000ee80000300800 */
[----:B------:R-:W4:Y:S04]  /*6ab0*/  LDL.LU R26, [R1+0x374] ;  /* 0x00037400011a7983 */ /* 0x000f280000300800 */
[----:B------:R-:W5:Y:S04]  /*6ac0*/  LDL.LU R17, [R1+0x370] ;  /* 0x0003700001117983 */ /* 0x000f680000300800 */
[----:B------:R-:W5:Y:S04]  /*6ad0*/  LDL.LU R16, [R1+0x36c] ;  /* 0x00036c0001107983 */ /* 0x000f680000300800 */
[----:B------:R-:W5:Y:S04]  /*6ae0*/  LDL.LU R13, [R1+0x360] ;  /* 0x00036000010d7983 */ /* 0x000f680000300800 */
[----:B------:R-:W5:Y:S01]  /*6af0*/  LDL.LU R10, [R1+0x38c] ;  /* 0x00038c00010a7983 */ /* 0x000f620000300800 */
[----:B------:R-:W0:Y:S01]  /*6b00*/  S2UR UR4, SR_CTAID.Y ;  /* 0x00000000000479c3 */ /* 0x000e220000002600 */
[----:B-1----:R-:W-:Y:S01]  /*6b10*/  IMAD.WIDE.U32 R2, R2, 0x30, R14 ;  /* 0x0000003002027825 */ /* 0x002fe200078e000e */
[----:B------:R-:W-:Y:S01]  /*6b20*/  LOP3.LUT R11, R12, R11, RZ, 0xfc, !PT ;  /* 0x0000000b0c0b7212 */ /* 0x000fe200078efcff */
[----:B0-----:R-:W5:Y:S01]  /*6b30*/  LDL.LU R25, [R1+0x388] ;  /* 0x0003880001197983 */ /* 0x001f620000300800 */
[----:B------:R-:W0:Y:S04]  /*6b40*/  S2R R6, SR_TID.Y ;  /* 0x0000000000067919 */ /* 0x000e280000002200 */
[----:B------:R-:W0:Y:S01]  /*6b50*/  LDC R5, c[0x0][0x364] ;  /* 0x0000d900ff057b82 */ /* 0x000e220000000800 */
[----:B------:R-:W5:Y:S04]  /*6b60*/  LDL.LU R29, [R1+0x344] ;  /* 0x00034400011d7983 */ /* 0x000f680000300800 */
[----:B------:R-:W5:Y:S04]  /*6b70*/  LDL.LU R15, [R1+0x380] ;  /* 0x00038000010f7983 */ /* 0x000f680000300800 */
[----:B------:R-:W5:Y:S04]  /*6b80*/  LDL.LU R14, [R1+0x350] ;  /* 0x00035000010e7983 */ /* 0x000f680000300800 */
[----:B------:R-:W5:Y:S01]  /*6b90*/  LDL.LU R12, [R1+0x37c] ;  /* 0x00037c00010c7983 */ /* 0x000f620000300800 */
[----:B0-----:R-:W-:-:S03]  /*6ba0*/  IMAD R5, R5, UR4, R6 ;  /* 0x0000000405057c24 */ /* 0x001fc6000f8e0206 */
[----:B------:R-:W5:Y:S04]  /*6bb0*/  LDL.U8 R6, [R1+0x200] ;  /* 0x0002000001067983 */ /* 0x000f680000100000 */
[----:B--2---:R0:W-:Y:S01]  /*6bc0*/  STG.E desc[UR6][R2.64], R28 ;  /* 0x0000001c02007986 */ /* 0x0041e2000c101906 */
[----:B------:R-:W-:-:S03]  /*6bd0*/  IADD3 R5, PT, PT, R5, 0x1, R28 ;  /* 0x0000000105057810 */ /* 0x000fc60007ffe01c */
[----:B---3--:R1:W-:Y:S04]  /*6be0*/  STG.E.U8 desc[UR6][R2.64+0x9], R27 ;  /* 0x0000091b02007986 */ /* 0x0083e8000c101106 */
[----:B----4-:R2:W-:Y:S04]  /*6bf0*/  STG.E.U8 desc[UR6][R2.64+0xa], R26 ;  /* 0x00000a1a02007986 */ /* 0x0105e8000c101106 */
[----:B-----5:R3:W-:Y:S04]  /*6c00*/  STG.E.U8 desc[UR6][R2.64+0xb], R17 ;  /* 0x00000b1102007986 */ /* 0x0207e8000c101106 */
[----:B------:R4:W-:Y:S04]  /*6c10*/  STG.E.U8 desc[UR6][R2.64+0xc], R16 ;  /* 0x00000c1002007986 */ /* 0x0009e8000c101106 */
[----:B------:R5:W-:Y:S04]  /*6c20*/  STG.E.U8 desc[UR6][R2.64+0xd], R13 ;  /* 0x00000d0d02007986 */ /* 0x000be8000c101106 */
[----:B------:R5:W-:Y:S04]  /*6c30*/  STG.E.U8 desc[UR6][R2.64+0xe], R10 ;  /* 0x00000e0a02007986 */ /* 0x000be8000c101106 */
[----:B------:R5:W-:Y:S04]  /*6c40*/  STG.E.U8 desc[UR6][R2.64+0xf], R25 ;  /* 0x00000f1902007986 */ /* 0x000be8000c101106 */
[----:B0-----:R-:W5:Y:S04]  /*6c50*/  LDL.LU R28, [R1+0x340] ;  /* 0x00034000011c7983 */ /* 0x001f680000300800 */
[----:B-1----:R-:W5:Y:S04]  /*6c60*/  LDL.LU R27, [R1+0x330] ;  /* 0x00033000011b7983 */ /* 0x002f680000300800 */
[----:B--2---:R-:W2:Y:S04]  /*6c70*/  LDL.LU R26, [R1+0x35c] ;  /* 0x00035c00011a7983 */ /* 0x004ea80000300800 */
[----:B---3--:R-:W3:Y:S04]  /*6c80*/  LDL.LU R17, [R1+0x358] ;  /* 0x0003580001117983 */ /* 0x008ee80000300800 */
[----:B----4-:R-:W4:Y:S04]  /*6c90*/  LDL.LU R16, [R1+0x384] ;  /* 0x0003840001107983 */ /* 0x010f280000300800 */
[----:B-----5:R-:W5:Y:S04]  /*6ca0*/  LDL.LU R13, [R1+0x34c] ;  /* 0x00034c00010d7983 */ /* 0x020f680000300800 */
[----:B------:R-:W5:Y:S04]  /*6cb0*/  LDL.LU R10, [R1+0x378] ;  /* 0x00037800010a7983 */ /* 0x000f680000300800 */
[----:B------:R-:W5:Y:S04]  /*6cc0*/  LDL.LU R25, [R1+0x3a0] ;  /* 0x0003a00001197983 */ /* 0x000f680000300800 */
[----:B------:R-:W-:Y:S04]  /*6cd0*/  STG.E.U8 desc[UR6][R2.64+0x10], R29 ;  /* 0x0000101d02007986 */ /* 0x000fe8000c101106 */
        /* <DEDUP_REMOVED lines=15> */
[----:B------:R-:W-:Y:S04]  /*6dd0*/  STG.E desc[UR6][R2.64+0x2c], R11 ;  /* 0x00002c0b02007986 */ /* 0x000fe8000c101906 */
[----:B------:R-:W-:Y:S04]  /*6de0*/  STG.E desc[UR6][R2.64+0x4], R5 ;  /* 0x0000040502007986 */ /* 0x000fe8000c101906 */
[----:B------:R-:W-:Y:S04]  /*6df0*/  STG.E.U8 desc[UR6][R2.64+0x28], RZ ;  /* 0x000028ff02007986 */ /* 0x000fe8000c101106 */
[----:B------:R-:W-:Y:S04]  /*6e00*/  STG.E.U8 desc[UR6][R2.64+0x8], R6 ;  /* 0x0000080602007986 */ /* 0x000fe8000c101106 */
[----:B------:R-:W-:Y:S04]  /*6e10*/  STG.E.U8 desc[UR6][R2.64+0x11], R28 ;  /* 0x0000111c02007986 */ /* 0x000fe8000c101106 */
[----:B------:R-:W-:Y:S04]  /*6e20*/  STG.E.U8 desc[UR6][R2.64+0x12], R27 ;  /* 0x0000121b02007986 */ /* 0x000fe8000c101106 */
[----:B--2---:R-:W-:Y:S04]  /*6e30*/  STG.E.U8 desc[UR6][R2.64+0x18], R26 ;  /* 0x0000181a02007986 */ /* 0x004fe8000c101106 */
[----:B---3--:R-:W-:Y:S04]  /*6e40*/  STG.E.U8 desc[UR6][R2.64+0x19], R17 ;  /* 0x0000191102007986 */ /* 0x008fe8000c101106 */
[----:B----4-:R-:W-:Y:S04]  /*6e50*/  STG.E.U8 desc[UR6][R2.64+0x1a], R16 ;  /* 0x00001a1002007986 */ /* 0x010fe8000c101106 */
[----:B-----5:R-:W-:Y:S04]  /*6e60*/  STG.E.U8 desc[UR6][R2.64+0x1d], R13 ;  /* 0x00001d0d02007986 */ /* 0x020fe8000c101106 */
[----:B------:R-:W-:Y:S04]  /*6e70*/  STG.E.U8 desc[UR6][R2.64+0x1f], R10 ;  /* 0x00001f0a02007986 */ /* 0x000fe8000c101106 */
[----:B------:R-:W-:Y:S01]  /*6e80*/  STG.E.U8 desc[UR6][R2.64+0x27], R25 ;  /* 0x0000271902007986 */ /* 0x000fe2000c101106 */
[----:B------:R-:W-:Y:S05]  /*6e90*/  EXIT ;  /* 0x000000000000794d */ /* 0x000fea0003800000 */
.L_x_16:
[----:B------:R-:W-:Y:S05]  /*6ea0*/  BSYNC.RECONVERGENT B0 ;  /* 0x0000000000007941 */ /* 0x000fea0003800200 */
.L_x_15:
        /* <DEDUP_REMOVED lines=17> */
[----:B------:R2:W-:Y:S04]  /*6fc0*/  STL [R1+0x3b4], R18 ;  /* 0x0003b41201007387 */ /* 0x0005e80000100800 */
[----:B------:R3:W-:Y:S04]  /*6fd0*/  STL [R1+0x3b0], R9 ;  /* 0x0003b00901007387 */ /* 0x0007e80000100800 */
[----:B------:R4:W-:Y:S04]  /*6fe0*/  STL [R1+0x3ac], R7 ;  /* 0x0003ac0701007387 */ /* 0x0009e80000100800 */
[----:B------:R5:W-:Y:S04]  /*6ff0*/  STL [R1+0x3a8], R8 ;  /* 0x0003a80801007387 */ /* 0x000be80000100800 */
[----:B------:R5:W-:Y:S04]  /*7000*/  STL [R1+0x3a4], R24 ;  /* 0x0003a41801007387 */ /* 0x000be80000100800 */
[----:B------:R5:W-:Y:S04]  /*7010*/  STL [R1+0x3a0], R25 ;  /* 0x0003a01901007387 */ /* 0x000be80000100800 */
[----:B0-----:R-:W5:Y:S04]  /*7020*/  LDL.LU R19, [R1+0x33c] ;  /* 0x00033c0001137983 */ /* 0x001f680000300800 */
[----:B--2---:R-:W2:Y:S04]  /*7030*/  LDL.LU R18, [R1+0x394] ;  /* 0x0003940001127983 */ /* 0x004ea80000300800 */
[----:B---3--:R-:W3:Y:S04]  /*7040*/  LDL.LU R9, [R1+0x390] ;  /* 0x0003900001097983 */ /* 0x008ee80000300800 */
[----:B----4-:R-:W4:Y:S04]  /*7050*/  LDL.LU R7, [R1+0x374] ;  /* 0x0003740001077983 */ /* 0x010f280000300800 */
[----:B-----5:R-:W5:Y:S04]  /*7060*/  LDL.LU R8, [R1+0x370] ;  /* 0x0003700001087983 */ /* 0x020f680000300800 */
[----:B------:R-:W5:Y:S04]  /*7070*/  LDL.LU R24, [R1+0x36c] ;  /* 0x00036c0001187983 */ /* 0x000f680000300800 */
[----:B------:R-:W5:Y:S01]  /*7080*/  LDL.LU R25, [R1+0x360] ;  /* 0x0003600001197983 */ /* 0x000f620000300800 */
[----:B------:R-:W0:Y:S01]  /*7090*/  S2R R6, SR_TID.Y ;  /* 0x0000000000067919 */ /* 0x000e220000002200 */
[----:B------:R-:W0:Y:S02]  /*70a0*/  S2UR UR4, SR_CTAID.Y ;  /* 0x00000000000479c3 */ /* 0x000e240000002600 */
[----:B------:R-:W5:Y:S04]  /*70b0*/  LDL.LU R29, [R1+0x340] ;  /* 0x00034000011d7983 */ /* 0x000f680000300800 */
[----:B------:R-:W5:Y:S02]  /*70c0*/  LDL.LU R28, [R1+0x330] ;  /* 0x00033000011c7983 */ /* 0x000f640000300800 */
[----:B------:R-:W0:Y:S01]  /*70d0*/  LDC R5, c[0x0][0x364] ;  /* 0x0000d900ff057b82 */ /* 0x000e220000000800 */
[----:B-1----:R-:W-:-:S02]  /*70e0*/  IMAD.WIDE.U32 R2, R2, 0x30, R10 ;  /* 0x0000003002027825 */ /* 0x002fc400078e000a */
[----:B------:R-:W5:Y:S04]  /*70f0*/  LDL.LU R11, [R1+0x344] ;  /* 0x00034400010b7983 */ /* 0x000f680000300800 */
[----:B------:R-:W5:Y:S04]  /*7100*/  LDL.LU R27, [R1+0x35c] ;  /* 0x00035c00011b7983 */ /* 0x000f680000300800 */
[----:B------:R-:W5:Y:S04]  /*7110*/  LDL.LU R26, [R1+0x358] ;  /* 0x00035800011a7983 */ /* 0x000f680000300800 */
[----:B------:R-:W5:Y:S04]  /*7120*/  LDL.LU R17, [R1+0x384] ;  /* 0x0003840001117983 */ /* 0x000f680000300800 */
[----:B------:R-:W5:Y:S04]  /*7130*/  LDL.LU R16, [R1+0x380] ;  /* 0x0003800001107983 */ /* 0x000f680000300800 */
[----:B------:R-:W5:Y:S01]  /*7140*/  LDL.LU R15, [R1+0x350] ;  /* 0x00035000010f7983 */ /* 0x000f620000300800 */
[----:B0-----:R-:W-:-:S03]  /*7150*/  IMAD R5, R5, UR4, R6 ;  /* 0x0000000405057c24 */ /* 0x001fc6000f8e0206 */
[----:B------:R-:W5:Y:S04]  /*7160*/  LDL.LU R14, [R1+0x34c] ;  /* 0x00034c00010e7983 */ /* 0x000f680000300800 */
[----:B------:R-:W5:Y:S04]  /*7170*/  LDL.LU R13, [R1+0x37c] ;  /* 0x00037c00010d7983 */ /* 0x000f680000300800 */
[----:B------:R-:W5:Y:S04]  /*7180*/  LDL.LU R12, [R1+0x378] ;  /* 0x00037800010c7983 */ /* 0x000f680000300800 */
[----:B------:R-:W5:Y:S04]  /*7190*/  LDL.LU R10, [R1+0x388] ;  /* 0x00038800010a7983 */ /* 0x000f680000300800 */
[----:B------:R-:W5:Y:S04]  /*71a0*/  LDL.LU R6, [R1+0x38c] ;  /* 0x00038c0001067983 */ /* 0x000f680000300800 */
[----:B------:R0:W-:Y:S01]  /*71b0*/  STG.E desc[UR6][R2.64], R19 ;  /* 0x0000001302007986 */ /* 0x0001e2000c101906 */
[----:B------:R-:W-:-:S03]  /*71c0*/  IADD3 R5, PT, PT, R5, 0x1, R19 ;  /* 0x0000000105057810 */ /* 0x000fc60007ffe013 */
[----:B--2---:R1:W-:Y:S04]  /*71d0*/  STG.E.U8 desc[UR6][R2.64+0x8], R18 ;  /* 0x0000081202007986 */ /* 0x0043e8000c101106 */
[----:B---3--:R2:W-:Y:S04]  /*71e0*/  STG.E.U8 desc[UR6][R2.64+0x9], R9 ;  /* 0x0000090902007986 */ /* 0x0085e8000c101106 */
[----:B----4-:R3:W-:Y:S04]  /*71f0*/  STG.E.U8 desc[UR6][R2.64+0xa], R7 ;  /* 0x00000a0702007986 */ /* 0x0107e8000c101106 */
[----:B-----5:R4:W-:Y:S04]  /*7200*/  STG.E.U8 desc[UR6][R2.64+0xb], R8 ;  /* 0x00000b0802007986 */ /* 0x0209e8000c101106 */
        /* <DEDUP_REMOVED lines=9> */
[----:B------:R0:W-:Y:S04]  /*72a0*/  STG.E.U8 desc[UR6][R2.64+0x10], R11 ;  /* 0x0000100b02007986 */ /* 0x0001e8000c101106 */
[----:B------:R-:W-:Y:S01]  /*72b0*/  STG.E.U8 desc[UR6][R2.64+0x11], R29 ;  /* 0x0000111d02007986 */ /* 0x000fe2000c101106 */
[----:B0-----:R-:W-:-:S03]  /*72c0*/  IMAD.MOV.U32 R11, RZ, RZ, 0x4 ;  /* 0x00000004ff0b7424 */ /* 0x001fc600078e00ff */
        /* <DEDUP_REMOVED lines=18> */
[----:B------:R-:W-:Y:S04]  /*73f0*/  STG.E.U8 desc[UR6][R2.64+0x28], RZ ;  /* 0x000028ff02007986 */ /* 0x000fe8000c101106 */
[----:B------:R-:W-:Y:S04]  /*7400*/  STG.E desc[UR6][R2.64+0x4], R5 ;  /* 0x0000040502007986 */ /* 0x000fe8000c101906 */
[----:B------:R-:W-:Y:S04]  /*7410*/  STG.E.U8 desc[UR6][R2.64+0x21], R19 ;  /* 0x0000211302007986 */ /* 0x000fe8000c101106 */
[----:B------:R-:W-:Y:S04]  /*7420*/  STG.E.U8 desc[UR6][R2.64+0x22], R18 ;  /* 0x0000221202007986 */ /* 0x000fe8000c101106 */
[----:B--2---:R-:W-:Y:S04]  /*7430*/  STG.E.U8 desc[UR6][R2.64+0x23], R9 ;  /* 0x0000230902007986 */ /* 0x004fe8000c101106 */
[----:B---3--:R-:W-:Y:S04]  /*7440*/  STG.E.U8 desc[UR6][R2.64+0x24], R7 ;  /* 0x0000240702007986 */ /* 0x008fe8000c101106 */
[----:B----4-:R-:W-:Y:S04]  /*7450*/  STG.E.U8 desc[UR6][R2.64+0x25], R8 ;  /* 0x0000250802007986 */ /* 0x010fe8000c101106 */
[----:B-----5:R-:W-:Y:S04]  /*7460*/  STG.E.U8 desc[UR6][R2.64+0x26], R24 ;  /* 0x0000261802007986 */ /* 0x020fe8000c101106 */
[----:B------:R-:W-:Y:S01]  /*7470*/  STG.E.U8 desc[UR6][R2.64+0x27], R25 ;  /* 0x0000271902007986 */ /* 0x000fe2000c101106 */
[----:B------:R-:W-:Y:S05]  /*7480*/  EXIT ;  /* 0x000000000000794d */ /* 0x000fea0003800000 */
.L_x_36:
[----:B------:R-:W-:-:S00]  /*7490*/  BRA `(.L_x_36) ;  /* 0xfffffffc00fc7947 */ /* 0x000fc0000383ffff */
[----:B------:R-:W-:-:S00]  /*74a0*/  NOP ;  /* 0x0000000000007918 */ /* 0x000fc00000000000 */
        /* <DEDUP_REMOVED lines=13> */
.L_x_54:


//--------------------- .text.vanity_search_kernel --------------------------
	.section	.text.vanity_search_kernel,"ax",@progbits
	.align	128
        .global         vanity_search_kernel
        .type           vanity_search_kernel,@function
        .size           vanity_search_kernel,(.L_x_55 - vanity_search_kernel)
        .other          vanity_search_kernel,@"STO_CUDA_ENTRY STV_DEFAULT"
vanity_search_kernel:
.text.vanity_search_kernel:
        /* <DEDUP_REMOVED lines=23> */
[----:B------:R-:W-:Y:S02]  /*0170*/  IMAD.MOV.U32 R8, RZ, RZ, RZ ;  /* 0x000000ffff087224 */ /* 0x000fe400078e00ff */
[C---:B------:R-:W-:Y:S02]  /*0180*/  VIADD R2, R1.reuse, 0x100 ;  /* 0x0000010001027836 */ /* 0x040fe40000000000 */
[----:B------:R-:W-:Y:S01]  /*0190*/  VIADD R3, R1, 0x180 ;  /* 0x0000018001037836 */ /* 0x000fe20000000000 */
[----:B--2---:R1:W-:Y:S04]  /*01a0*/  STL [R1+0x354], R6 ;  /* 0x0003540601007387 */ /* 0x0043e80000100800 */
[----:B0--3--:R1:W-:Y:S02]  /*01b0*/  STL [R1+0x350], R4 ;  /* 0x0003500401007387 */ /* 0x0093e40000100800 */
.L_x_37:
[----:B-1----:R-:W2:Y:S01]  /*01c0*/  LDL R6, [R1+0x330] ;  /* 0x0003300001067983 */ /* 0x002ea20000100800 */
[----:B------:R-:W-:-:S04]  /*01d0*/  IMAD.MOV.U32 R5, RZ, RZ, -0x4 ;  /* 0xfffffffcff057424 */ /* 0x000fc800078e00ff */
[----:B------:R-:W-:-:S04]  /*01e0*/  IMAD R4, R8, R5, 0x7c ;  /* 0x0000007c08047424 */ /* 0x000fc800078e0205 */
[----:B--2---:R-:W-:-:S05]  /*01f0*/  IMAD R6, R6, 0x80, R4 ;  /* 0x0000008006067824 */ /* 0x004fca00078e0204 */
[----:B------:R-:W-:-:S05]  /*0200*/  IADD3 R6, P0, PT, R6, UR4, RZ ;  /* 0x0000000406067c10 */ /* 0x000fca000ff1e0ff */
[----:B------:R-:W-:-:S05]  /*0210*/  IMAD.X R7, RZ, RZ, UR5, P0 ;  /* 0x00000005ff077e24 */ /* 0x000fca00080e06ff */
[----:B0-----:R-:W2:Y:S04]  /*0220*/  LDG.E.U8.CONSTANT R12, desc[UR6][R6.64+0x1] ;  /* 0x00000106060c7981 */ /* 0x001ea8000c1e9100 */
        /* <DEDUP_REMOVED lines=14> */
[----:B------:R-:W-:Y:S02]  /*0310*/  LOP3.LUT R15, R12, 0xff0000, RZ, 0xc0, !PT ;  /* 0x00ff00000c0f7812 */ /* 0x000fe400078ec0ff */
[----:B------:R-:W2:Y:S01]  /*0320*/  LDG.E.U8.CONSTANT R12, desc[UR6][R6.64+-0xc] ;  /* 0xfffff406060c7981 */ /* 0x000ea2000c1e9100 */
[----:B---3--:R-:W-:Y:S02]  /*0330*/  IMAD.SHL.U32 R14, R14, 0x100, RZ ;  /* 0x000001000e0e7824 */ /* 0x008fe400078e00ff */
[----:B----4-:R-:W-:Y:S02]  /*0340*/  IMAD R15, R10, 0x1000000, R15 ;  /* 0x010000000a0f7824 */ /* 0x010fe400078e020f */
[----:B------:R-:W3:Y:S01]  /*0350*/  LDG.E.U8.CONSTANT R10, desc[UR6][R6.64+-0xa] ;  /* 0xfffff606060a7981 */ /* 0x000ee2000c1e9100 */
[----:B------:R-:W-:-:S04]  /*0360*/  LOP3.LUT R14, R14, 0xff00, RZ, 0xc0, !PT ;  /* 0x0000ff000e0e7812 */ /* 0x000fc800078ec0ff */
[----:B-----5:R-:W-:Y:S02]  /*0370*/  IADD3 R18, PT, PT, R18, R15, R14 ;  /* 0x0000000f12127210 */ /* 0x020fe40007ffe00e */
[----:B------:R-:W4:Y:S04]  /*0380*/  LDG.E.U8.CONSTANT R14, desc[UR6][R6.64+-0x9] ;  /* 0xfffff706060e7981 */ /* 0x000f28000c1e9100 */
[----:B------:R-:W5:Y:S01]  /*0390*/  LDG.E.U8.CONSTANT R15, desc[UR6][R6.64+-0xf] ;  /* 0xfffff106060f7981 */ /* 0x000f62000c1e9100 */
[----:B------:R-:W-:Y:S02]  /*03a0*/  IMAD.U32 R21, R21, 0x10000, RZ ;  /* 0x0001000015157824 */ /* 0x000fe400078e00ff */
[----:B------:R-:W-:-:S03]  /*03b0*/  IMAD.SHL.U32 R22, R22, 0x100, RZ ;  /* 0x0000010016167824 */ /* 0x000fc600078e00ff */
[----:B------:R-:W-:Y:S02]  /*03c0*/  LOP3.LUT R24, R21, 0xff0000, RZ, 0xc0, !PT ;  /* 0x00ff000015187812 */ /* 0x000fe400078ec0ff */
[----:B------:R-:W-:Y:S01]  /*03d0*/  LOP3.LUT R22, R22, 0xff00, RZ, 0xc0, !PT ;  /* 0x0000ff0016167812 */ /* 0x000fe200078ec0ff */
[----:B------:R-:W5:Y:S02]  /*03e0*/  LDG.E.U8.CONSTANT R21, desc[UR6][R6.64+-0xd] ;  /* 0xfffff30606157981 */ /* 0x000f64000c1e9100 */
[----:B------:R-:W-:-:S05]  /*03f0*/  IMAD R19, R19, 0x1000000, R24 ;  /* 0x0100000013137824 */ /* 0x000fca00078e0218 */
[----:B------:R-:W-:Y:S01]  /*0400*/  IADD3 R20, PT, PT, R20, R19, R22 ;  /* 0x0000001314147210 */ /* 0x000fe20007ffe016 */
[----:B------:R-:W-:Y:S02]  /*0410*/  IMAD.U32 R19, R11, 0x10000, RZ ;  /* 0x000100000b137824 */ /* 0x000fe400078e00ff */
[----:B------:R-:W5:Y:S01]  /*0420*/  LDG.E.U8.CONSTANT R11, desc[UR6][R6.64+-0xe] ;  /* 0xfffff206060b7981 */ /* 0x000f62000c1e9100 */
[----:B------:R-:W-:Y:S02]  /*0430*/  IMAD.SHL.U32 R5, R5, 0x100, RZ ;  /* 0x0000010005057824 */ /* 0x000fe400078e00ff */
[----:B------:R-:W-:Y:S01]  /*0440*/  LOP3.LUT R22, R19, 0xff0000, RZ, 0xc0, !PT ;  /* 0x00ff000013167812 */ /* 0x000fe200078ec0ff */
[----:B------:R-:W-:Y:S01]  /*0450*/  IMAD.U32 R13, R13, 0x10000, RZ ;  /* 0x000100000d0d7824 */ /* 0x000fe200078e00ff */
[----:B------:R-:W5:Y:S03]  /*0460*/  LDG.E.U8.CONSTANT R19, desc[UR6][R6.64+-0x14] ;  /* 0xffffec0606137981 */ /* 0x000f66000c1e9100 */
[----:B------:R-:W-:Y:S01]  /*0470*/  IMAD R22, R17, 0x1000000, R22 ;  /* 0x0100000011167824 */ /* 0x000fe200078e0216 */
[----:B------:R-:W-:-:S02]  /*0480*/  LOP3.LUT R17, R5, 0xff00, RZ, 0xc0, !PT ;  /* 0x0000ff0005117812 */ /* 0x000fc400078ec0ff */
[----:B------:R-:W5:Y:S02]  /*0490*/  LDG.E.U8.CONSTANT R5, desc[UR6][R6.64+-0x13] ;  /* 0xffffed0606057981 */ /* 0x000f64000c1e9100 */
[----:B------:R-:W-:Y:S02]  /*04a0*/  IADD3 R9, PT, PT, R9, R22, R17 ;  /* 0x0000001609097210 */ /* 0x000fe40007ffe011 */
[----:B------:R-:W5:Y:S01]  /*04b0*/  LDG.E.U8.CONSTANT R17, desc[UR6][R6.64+-0x12] ;  /* 0xffffee0606117981 */ /* 0x000f62000c1e9100 */
[----:B------:R-:W-:-:S05]  /*04c0*/  LOP3.LUT R13, R13, 0xff0000, RZ, 0xc0, !PT ;  /* 0x00ff00000d0d7812 */ /* 0x000fca00078ec0ff */
[----:B--2---:R-:W-:Y:S02]  /*04d0*/  IMAD R23, R12, 0x1000000, R13 ;  /* 0x010000000c177824 */ /* 0x004fe400078e020d */
[----:B------:R-:W2:Y:S04]  /*04e0*/  LDG.E.U8.CONSTANT R12, desc[UR6][R6.64+-0x11] ;  /* 0xffffef06060c7981 */ /* 0x000ea8000c1e9100 */
[----:B------:R-:W2:Y:S01]  /*04f0*/  LDG.E.U8.CONSTANT R13, desc[UR6][R6.64+-0x17] ;  /* 0xffffe906060d7981 */ /* 0x000ea2000c1e9100 */
[----:B---3--:R-:W-:-:S05]  /*0500*/  IMAD.SHL.U32 R10, R10, 0x100, RZ ;  /* 0x000001000a0a7824 */ /* 0x008fca00078e00ff */
[----:B------:R-:W-:-:S04]  /*0510*/  LOP3.LUT R10, R10, 0xff00, RZ, 0xc0, !PT ;  /* 0x0000ff000a0a7812 */ /* 0x000fc800078ec0ff */
[----:B----4-:R-:W-:Y:S01]  /*0520*/  IADD3 R10, PT, PT, R14, R23, R10 ;  /* 0x000000170e0a7210 */ /* 0x010fe20007ffe00a */
[----:B-----5:R-:W-:Y:S01]  /*0530*/  IMAD.U32 R22, R15, 0x10000, RZ ;  /* 0x000100000f167824 */ /* 0x020fe200078e00ff */
[----:B------:R-:W3:Y:S04]  /*0540*/  LDG.E.U8.CONSTANT R14, desc[UR6][R6.64+-0x18] ;  /* 0xffffe806060e7981 */ /* 0x000ee8000c1e9100 */
[----:B------:R-:W4:Y:S01]  /*0550*/  LDG.E.U8.CONSTANT R15, desc[UR6][R6.64+-0x16] ;  /* 0xffffea06060f7981 */ /* 0x000f22000c1e9100 */
[----:B------:R-:W-:-:S05]  /*0560*/  LOP3.LUT R23, R22, 0xff0000, RZ, 0xc0, !PT ;  /* 0x00ff000016177812 */ /* 0x000fca00078ec0ff */
[----:B------:R-:W-:Y:S02]  /*0570*/  IMAD R22, R16, 0x1000000, R23 ;  /* 0x0100000010167824 */ /* 0x000fe400078e0217 */
[----:B------:R-:W5:Y:S01]  /*0580*/  LDG.E.U8.CONSTANT R16, desc[UR6][R6.64+-0x15] ;  /* 0xffffeb0606107981 */ /* 0x000f62000c1e9100 */
[----:B------:R-:W-:-:S05]  /*0590*/  IMAD.SHL.U32 R11, R11, 0x100, RZ ;  /* 0x000001000b0b7824 */ /* 0x000fca00078e00ff */
[----:B------:R-:W-:-:S04]  /*05a0*/  LOP3.LUT R11, R11, 0xff00, RZ, 0xc0, !PT ;  /* 0x0000ff000b0b7812 */ /* 0x000fc800078ec0ff */
[----:B------:R-:W-:Y:S01]  /*05b0*/  IADD3 R11, PT, PT, R21, R22, R11 ;  /* 0x00000016150b7210 */ /* 0x000fe20007ffe00b */
[----:B------:R-:W-:Y:S02]  /*05c0*/  IMAD.U32 R21, R5, 0x10000, RZ ;  /* 0x0001000005157824 */ /* 0x000fe400078e00ff */
[----:B------:R-:W-:Y:S02]  /*05d0*/  IMAD.SHL.U32 R5, R0, 0x80, RZ ;  /* 0x0000008000057824 */ /* 0x000fe400078e00ff */
[----:B------:R-:W-:Y:S01]  /*05e0*/  IMAD.SHL.U32 R17, R17, 0x100, RZ ;  /* 0x0000010011117824 */ /* 0x000fe200078e00ff */
[----:B------:R-:W-:Y:S02]  /*05f0*/  LOP3.LUT R22, R21, 0xff0000, RZ, 0xc0, !PT ;  /* 0x00ff000015167812 */ /* 0x000fe400078ec0ff */
[----:B------:R-:W-:-:S03]  /*0600*/  LOP3.LUT R5, R5, R4, RZ, 0xfc, !PT ;  /* 0x0000000405057212 */ /* 0x000fc600078efcff */
[----:B------:R-:W-:Y:S01]  /*0610*/  IMAD R19, R19, 0x1000000, R22 ;  /* 0x0100000013137824 */ /* 0x000fe200078e0216 */
[----:B------:R-:W-:Y:S01]  /*0620*/  IADD3 R4, P0, PT, R5, UR4, RZ ;  /* 0x0000000405047c10 */ /* 0x000fe2000ff1e0ff */
[----:B------:R0:W5:Y:S01]  /*0630*/  LDG.E.U8.CONSTANT R22, desc[UR6][R6.64+-0x19] ;  /* 0xffffe70606167981 */ /* 0x000162000c1e9100 */
[----:B------:R-:W-:-:S03]  /*0640*/  LOP3.LUT R5, R17, 0xff00, RZ, 0xc0, !PT ;  /* 0x0000ff0011057812 */ /* 0x000fc600078ec0ff */
[----:B------:R-:W5:Y:S01]  /*0650*/  LDG.E.U8.CONSTANT R17, desc[UR6][R6.64+-0x1b] ;  /* 0xffffe50606117981 */ /* 0x000f62000c1e9100 */
[----:B--2---:R-:W-:Y:S01]  /*0660*/  IADD3 R12, PT, PT, R12, R19, R5 ;  /* 0x000000130c0c7210 */ /* 0x004fe20007ffe005 */
[----:B------:R-:W-:Y:S02]  /*0670*/  IMAD.X R5, RZ, RZ, UR5, P0 ;  /* 0x00000005ff057e24 */ /* 0x000fe400080e06ff */
[----:B------:R-:W-:-:S03]  /*0680*/  IMAD.U32 R19, R13, 0x10000, RZ ;  /* 0x000100000d137824 */ /* 0x000fc600078e00ff */
[----:B------:R-:W2:Y:S02]  /*0690*/  LDG.E.U8.CONSTANT R21, desc[UR6][R4.64+0x1] ;  /* 0x0000010604157981 */ /* 0x000ea4000c1e9100 */
[----:B------:R-:W-:Y:S02]  /*06a0*/  LOP3.LUT R25, R19, 0xff0000, RZ, 0xc0, !PT ;  /* 0x00ff000013197812 */ /* 0x000fe400078ec0ff */
[----:B------:R-:W2:Y:S04]  /*06b0*/  LDG.E.U8.CONSTANT R13, desc[UR6][R6.64+-0x1c] ;  /* 0xffffe406060d7981 */ /* 0x000ea8000c1e9100 */
[----:B------:R-:W2:Y:S01]  /*06c0*/  LDG.E.U8.CONSTANT R19, desc[UR6][R6.64+-0x1a] ;  /* 0xffffe60606137981 */ /* 0x000ea2000c1e9100 */
[----:B---3--:R-:W-:-:S03]  /*06d0*/  IMAD R25, R14, 0x1000000, R25 ;  /* 0x010000000e197824 */ /* 0x008fc600078e0219 */
[----:B------:R-:W3:Y:S01]  /*06e0*/  LDG.E.U8.CONSTANT R23, desc[UR6][R4.64+0x2] ;  /* 0x0000020604177981 */ /* 0x000ee2000c1e9100 */
[----:B----4-:R-:W-:-:S03]  /*06f0*/  IMAD.SHL.U32 R14, R15, 0x100, RZ ;  /* 0x000001000f0e7824 */ /* 0x010fc600078e00ff */
[----:B------:R-:W4:Y:S04]  /*0700*/  LDG.E.U8.CONSTANT R15, desc[UR6][R4.64] ;  /* 0x00000006040f7981 */ /* 0x000f28000c1e9100 */
[----:B------:R-:W4:Y:S01]  /*0710*/  LDG.E.U8.CONSTANT R24, desc[UR6][R4.64+0x3] ;  /* 0x0000030604187981 */ /* 0x000f22000c1e9100 */
[----:B------:R-:W-:-:S03]  /*0720*/  LOP3.LUT R14, R14, 0xff00, RZ, 0xc0, !PT ;  /* 0x0000ff000e0e7812 */ /* 0x000fc600078ec0ff */
[----:B------:R-:W4:Y:S01]  /*0730*/  LDG.E.U8.CONSTANT R7, desc[UR6][R4.64+-0x3] ;  /* 0xfffffd0604077981 */ /* 0x000f22000c1e9100 */
[----:B-----5:R-:W-:-:S03]  /*0740*/  IADD3 R14, PT, PT, R16, R25, R14 ;  /* 0x00000019100e7210 */ /* 0x020fc60007ffe00e */
[----:B------:R-:W5:Y:S04]  /*0750*/  LDG.E.U8.CONSTANT R25, desc[UR6][R4.64+-0x5] ;  /* 0xfffffb0604197981 */ /* 0x000f68000c1e9100 */
[----:B------:R-:W5:Y:S01]  /*0760*/  LDG.E.U8.CONSTANT R26, desc[UR6][R4.64+-0x10] ;  /* 0xfffff006041a7981 */ /* 0x000f62000c1e9100 */
[----:B------:R-:W-:-:S05]  /*0770*/  IMAD.U32 R17, R17, 0x10000, RZ ;  /* 0x0001000011117824 */ /* 0x000fca00078e00ff */
[----:B------:R-:W-:Y:S01]  /*0780*/  LOP3.LUT R16, R17, 0xff0000, RZ, 0xc0, !PT ;  /* 0x00ff000011107812 */ /* 0x000fe200078ec0ff */
[----:B--2---:R-:W-:-:S04]  /*0790*/  IMAD.U32 R21, R21, 0x10000, RZ ;  /* 0x0001000015157824 */ /* 0x004fc800078e00ff */
[----:B------:R-:W-:Y:S02]  /*07a0*/  IMAD R17, R13, 0x1000000, R16 ;  /* 0x010000000d117824 */ /* 0x000fe400078e0210 */
[----:B------:R-:W-:Y:S01]  /*07b0*/  IMAD.SHL.U32 R19, R19, 0x100, RZ ;  /* 0x0000010013137824 */ /* 0x000fe200078e00ff */
[----:B0-----:R-:W-:Y:S01]  /*07c0*/  LOP3.LUT R6, R21, 0xff0000, RZ, 0xc0, !PT ;  /* 0x00ff000015067812 */ /* 0x001fe200078ec0ff */
[----:B---3--:R-:W-:-:S03]  /*07d0*/  IMAD.SHL.U32 R23, R23, 0x100, RZ ;  /* 0x0000010017177824 */ /* 0x008fc600078e00ff */
[----:B------:R-:W-:Y:S01]  /*07e0*/  LOP3.LUT R16, R19, 0xff00, RZ, 0xc0, !PT ;  /* 0x0000ff0013107812 */ /* 0x000fe200078ec0ff */
[----:B------:R-:W-:Y:S01]  /*07f0*/  IMAD R13, R8, 0x4, R1 ;  /* 0x00000004080d7824 */ /* 0x000fe200078e0201 */
[----:B------:R-:W2:Y:S01]  /*0800*/  LDG.E.U8.CONSTANT R21, desc[UR6][R4.64+-0xc] ;  /* 0xfffff40604157981 */ /* 0x000ea2000c1e9100 */
[----:B----4-:R-:W-:Y:S01]  /*0810*/  IMAD R19, R15, 0x1000000, R6 ;  /* 0x010000000f137824 */ /* 0x010fe200078e0206 */
[----:B------:R-:W-:Y:S02]  /*0820*/  IADD3 R16, PT, PT, R22, R17, R16 ;  /* 0x0000001116107210 */ /* 0x000fe40007ffe010 */
[----:B------:R-:W3:Y:S01]  /*0830*/  LDG.E.U8.CONSTANT R6, desc[UR6][R4.64+-0x2] ;  /* 0xfffffe0604067981 */ /* 0x000ee2000c1e9100 */
[----:B------:R-:W-:-:S03]  /*0840*/  LOP3.LUT R23, R23, 0xff00, RZ, 0xc0, !PT ;  /* 0x0000ff0017177812 */ /* 0x000fc600078ec0ff */
[----:B------:R-:W4:Y:S04]  /*0850*/  LDG.E.U8.CONSTANT R17, desc[UR6][R4.64+-0x7] ;  /* 0xfffff90604117981 */ /* 0x000f28000c1e9100 */
[----:B------:R-:W5:Y:S01]  /*0860*/  LDG.E.U8.CONSTANT R15, desc[UR6][R4.64+-0xb] ;  /* 0xfffff506040f7981 */ /* 0x000f62000c1e9100 */
[----:B------:R-:W-:-:S03]  /*0870*/  IADD3 R24, PT, PT, R24, R19, R23 ;  /* 0x0000001318187210 */ /* 0x000fc60007ffe017 */
[----:B------:R0:W-:Y:S04]  /*0880*/  STL [R13+0x100], R18 ;  /* 0x000100120d007387 */ /* 0x0001e80000100800 */
[----:B------:R-:W2:Y:S04]  /*0890*/  LDG.E.U8.CONSTANT R19, desc[UR6][R4.64+-0xa] ;  /* 0xfffff60604137981 */ /* 0x000ea8000c1e9100 */
[----:B------:R1:W-:Y:S04]  /*08a0*/  STL [R13+0x108], R9 ;  /* 0x000108090d007387 */ /* 0x0003e80000100800 */
[----:B0-----:R-:W2:Y:S04]  /*08b0*/  LDG.E.U8.CONSTANT R18, desc[UR6][R4.64+-0x4] ;  /* 0xfffffc0604127981 */ /* 0x001ea8000c1e9100 */
[----:B------:R-:W2:Y:S04]  /*08c0*/  LDG.E.U8.CONSTANT R23, desc[UR6][R4.64+-0x1] ;  /* 0xffffff0604177981 */ /* 0x000ea8000c1e9100 */
[----:B------:R-:W2:Y:S04]  /*08d0*/  LDG.E.U8.CONSTANT R22, desc[UR6][R4.64+-0x8] ;  /* 0xfffff80604167981 */ /* 0x000ea8000c1e9100 */
[----:B-1----:R-:W2:Y:S04]  /*08e0*/  LDG.E.U8.CONSTANT R9, desc[UR6][R4.64+-0xf] ;  /* 0xfffff10604097981 */ /* 0x002ea8000c1e9100 */
[----:B------:R0:W-:Y:S04]  /*08f0*/  STL [R13+0x104], R20 ;  /* 0x000104140d007387 */ /* 0x0001e80000100800 */
[----:B------:R1:W-:Y:S04]  /*0900*/  STL [R13+0x10c], R10 ;  /* 0x00010c0a0d007387 */ /* 0x0003e80000100800 */
[----:B0-----:R-:W2:Y:S04]  /*0910*/  LDG.E.U8.CONSTANT R20, desc[UR6][R4.64+-0x6] ;  /* 0xfffffa0604147981 */ /* 0x001ea8000c1e9100 */
[----:B-1----:R-:W2:Y:S01]  /*0920*/  LDG.E.U8.CONSTANT R10, desc[UR6][R4.64+-0x9] ;  /* 0xfffff706040a7981 */ /* 0x002ea2000c1e9100 */
[----:B------:R-:W-:-:S05]  /*0930*/  IMAD.U32 R7, R7, 0x10000, RZ ;  /* 0x0001000007077824 */ /* 0x000fca00078e00ff */
[----:B------:R-:W-:Y:S01]  /*0940*/  LOP3.LUT R7, R7, 0xff0000, RZ, 0xc0, !PT ;  /* 0x00ff000007077812 */ /* 0x000fe200078ec0ff */
[----:B------:R-:W-:Y:S04]  /*0950*/  STL [R13+0x114], R12 ;  /* 0x0001140c0d007387 */ /* 0x000fe80000100800 */
[----:B------:R0:W-:Y:S04]  /*0960*/  STL [R13+0x110], R11 ;  /* 0x0001100b0d007387 */ /* 0x0001e80000100800 */
[----:B------:R1:W-:Y:S04]  /*0970*/  STL [R13+0x11c], R16 ;  /* 0x00011c100d007387 */ /* 0x0003e80000100800 */
[----:B0-----:R-:W2:Y:S04]  /*0980*/  LDG.E.U8.CONSTANT R11, desc[UR6][R4.64+-0x17] ;  /* 0xffffe906040b7981 */ /* 0x001ea8000c1e9100 */
[----:B-1----:R-:W2:Y:S04]  /*0990*/  LDG.E.U8.CONSTANT R16, desc[UR6][R4.64+-0x12] ;  /* 0xffffee0604107981 */ /* 0x002ea8000c1e9100 */
[----:B------:R0:W-:Y:S04]  /*09a0*/  STL [R13+0x118], R14 ;  /* 0x0001180e0d007387 */ /* 0x0001e80000100800 */
[----:B0-----:R-:W2:Y:S01]  /*09b0*/  LDG.E.U8.CONSTANT R14, desc[UR6][R4.64+-0x18] ;  /* 0xffffe806040e7981 */ /* 0x001ea2000c1e9100 */
[----:B---3--:R-:W-:-:S02]  /*09c0*/  IMAD.SHL.U32 R6, R6, 0x100, RZ ;  /* 0x0000010006067824 */ /* 0x008fc400078e00ff */
[----:B----4-:R-:W-:Y:S02]  /*09d0*/  IMAD.U32 R17, R17, 0x10000, RZ ;  /* 0x0001000011117824 */ /* 0x010fe400078e00ff */
[----:B-----5:R-:W-:Y:S01]  /*09e0*/  IMAD.U32 R15, R15, 0x10000, RZ ;  /* 0x000100000f0f7824 */ /* 0x020fe200078e00ff */
[----:B------:R-:W-:Y:S02]  /*09f0*/  LOP3.LUT R6, R6, 0xff00, RZ, 0xc0, !PT ;  /* 0x0000ff0006067812 */ /* 0x000fe400078ec0ff */
[----:B------:R-:W-:Y:S02]  /*0a00*/  LOP3.LUT R17, R17, 0xff0000, RZ, 0xc0, !PT ;  /* 0x00ff000011117812 */ /* 0x000fe400078ec0ff */
[----:B------:R-:W-:Y:S02]  /*0a10*/  LOP3.LUT R12, R15, 0xff0000, RZ, 0xc0, !PT ;  /* 0x00ff00000f0c7812 */ /* 0x000fe400078ec0ff */
[----:B------:R-:W3:Y:S01]  /*0a20*/  LDG.E.U8.CONSTANT R15, desc[UR6][R4.64+-0x14] ;  /* 0xffffec06040f7981 */ /* 0x000ee2000c1e9100 */
[----:B--2---:R-:W-:-:S02]  /*0a30*/  IMAD.SHL.U32 R19, R19, 0x100, RZ ;  /* 0x0000010013137824 */ /* 0x004fc400078e00ff */
[----:B------:R-:W-:Y:S02]  /*0a40*/  IMAD R21, R21, 0x1000000, R12 ;  /* 0x0100000015157824 */ /* 0x000fe400078e020c */
[----:B------:R-:W2:Y:S01]  /*0a50*/  LDG.E.U8.CONSTANT R12, desc[UR6][R4.64+-0xe] ;  /* 0xfffff206040c7981 */ /* 0x000ea2000c1e9100 */
[----:B------:R-:W-:Y:S01]  /*0a60*/  IMAD R18, R18, 0x1000000, R7 ;  /* 0x0100000012127824 */ /* 0x000fe200078e0207 */
[----:B------:R-:W-:Y:S02]  /*0a70*/  LOP3.LUT R19, R19, 0xff00, RZ, 0xc0, !PT ;  /* 0x0000ff0013137812 */ /* 0x000fe400078ec0ff */
[----:B------:R-:W4:Y:S02]  /*0a80*/  LDG.E.U8.CONSTANT R7, desc[UR6][R4.64+-0x1b] ;  /* 0xffffe50604077981 */ /* 0x000f24000c1e9100 */
[----:B------:R-:W-:Y:S02]  /*0a90*/  IADD3 R28, PT, PT, R23, R18, R6 ;  /* 0x00000012171c7210 */ /* 0x000fe40007ffe006 */
[----:B------:R-:W5:Y:S01]  /*0aa0*/  LDG.E.U8.CONSTANT R6, desc[UR6][R4.64+-0x13] ;  /* 0xffffed0604067981 */ /* 0x000f62000c1e9100 */
[----:B------:R-:W-:-:S03]  /*0ab0*/  IMAD R22, R22, 0x1000000, R17 ;  /* 0x0100000016167824 */ /* 0x000fc600078e0211 */
[----:B------:R-:W3:Y:S01]  /*0ac0*/  LDG.E.U8.CONSTANT R18, desc[UR6][R4.64+-0x1c] ;  /* 0xffffe40604127981 */ /* 0x000ee2000c1e9100 */
[----:B------:R-:W-:-:S03]  /*0ad0*/  IMAD.U32 R17, R9, 0x10000, RZ ;  /* 0x0001000009117824 */ /* 0x000fc600078e00ff */
[----:B------:R-:W3:Y:S04]  /*0ae0*/  LDG.E.U8.CONSTANT R9, desc[UR6][R4.64+-0x16] ;  /* 0xffffea0604097981 */ /* 0x000ee8000c1e9100 */
[----:B------:R-:W3:Y:S01]  /*0af0*/  LDG.E.U8.CONSTANT R23, desc[UR6][R4.64+-0x19] ;  /* 0xffffe70604177981 */ /* 0x000ee2000c1e9100 */
[----:B------:R-:W-:Y:S01]  /*0b00*/  IMAD.SHL.U32 R20, R20, 0x100, RZ ;  /* 0x0000010014147824 */ /* 0x000fe200078e00ff */
[----:B------:R-:W-:Y:S02]  /*0b10*/  IADD3 R10, PT, PT, R10, R21, R19 ;  /* 0x000000150a0a7210 */ /* 0x000fe40007ffe013 */
[----:B------:R-:W-:Y:S01]  /*0b20*/  LOP3.LUT R19, R17, 0xff0000, RZ, 0xc0, !PT ;  /* 0x00ff000011137812 */ /* 0x000fe200078ec0ff */
[----:B------:R-:W3:Y:S01]  /*0b30*/  LDG.E.U8.CONSTANT R21, desc[UR6][R4.64+-0xd] ;  /* 0xfffff30604157981 */ /* 0x000ee2000c1e9100 */
[----:B------:R-:W-:-:S03]  /*0b40*/  LOP3.LUT R20, R20, 0xff00, RZ, 0xc0, !PT ;  /* 0x0000ff0014147812 */ /* 0x000fc600078ec0ff */
[----:B------:R-:W3:Y:S01]  /*0b50*/  LDG.E.U8.CONSTANT R17, desc[UR6][R4.64+-0x1a] ;  /* 0xffffe60604117981 */ /* 0x000ee2000c1e9100 */
[----:B------:R-:W-:Y:S01]  /*0b60*/  IADD3 R22, PT, PT, R25, R22, R20 ;  /* 0x0000001619167210 */ /* 0x000fe20007ffe014 */
[----:B------:R-:W-:Y:S02]  /*0b70*/  IMAD R26, R26, 0x1000000, R19 ;  /* 0x010000001a1a7824 */ /* 0x000fe400078e0213 */
[----:B------:R-:W3:Y:S04]  /*0b80*/  LDG.E.U8.CONSTANT R20, desc[UR6][R4.64+-0x11] ;  /* 0xffffef0604147981 */ /* 0x000ee8000c1e9100 */
[----:B------:R-:W3:Y:S01]  /*0b90*/  LDG.E.U8.CONSTANT R19, desc[UR6][R4.64+-0x15] ;  /* 0xffffeb0604137981 */ /* 0x000ee2000c1e9100 */
[----:B------:R-:W-:Y:S02]  /*0ba0*/  IMAD.U32 R11, R11, 0x10000, RZ ;  /* 0x000100000b0b7824 */ /* 0x000fe400078e00ff */
[----:B------:R-:W-:-:S03]  /*0bb0*/  IMAD.SHL.U32 R16, R16, 0x100, RZ ;  /* 0x0000010010107824 */ /* 0x000fc600078e00ff */
[----:B------:R-:W-:Y:S02]  /*0bc0*/  LOP3.LUT R11, R11, 0xff0000, RZ, 0xc0, !PT ;  /* 0x00ff00000b0b7812 */ /* 0x000fe400078ec0ff */
[----:B------:R-:W-:-:S03]  /*0bd0*/  LOP3.LUT R16, R16, 0xff00, RZ, 0xc0, !PT ;  /* 0x0000ff0010107812 */ /* 0x000fc600078ec0ff */
[----:B------:R-:W-:Y:S01]  /*0be0*/  IMAD R14, R14, 0x1000000, R11 ;  /* 0x010000000e0e7824 */ /* 0x000fe200078e020b */
[----:B------:R0:W-:Y:S01]  /*0bf0*/  STL [R13+0x180], R24 ;  /* 0x000180180d007387 */ /* 0x0001e20000100800 */
[----:B------:R-:W-:-:S03]  /*0c00*/  VIADD R8, R8, 0x8 ;  /* 0x0000000808087836 */ /* 0x000fc60000000000 */
[----:B------:R0:W-:Y:S04]  /*0c10*/  STL [R13+0x184], R28 ;  /* 0x0001841c0d007387 */ /* 0x0001e80000100800 */
[----:B------:R0:W-:Y:S04]  /*0c20*/  STL [R13+0x188], R22 ;  /* 0x000188160d007387 */ /* 0x0001e80000100800 */
[----:B------:R0:W-:Y:S01]  /*0c30*/  STL [R13+0x18c], R10 ;  /* 0x00018c0a0d007387 */ /* 0x0001e20000100800 */
[----:B------:R-:W-:Y:S01]  /*0c40*/  ISETP.NE.AND P0, PT, R8, 0x20, PT ;  /* 0x000000200800780c */ /* 0x000fe20003f05270 */
[----:B--2---:R-:W-:-:S02]  /*0c50*/  IMAD.SHL.U32 R12, R12, 0x100, RZ ;  /* 0x000001000c0c7824 */ /* 0x004fc400078e00ff */
[----:B----4-:R-:W-:Y:S02]  /*0c60*/  IMAD.U32 R7, R7, 0x10000, RZ ;  /* 0x0001000007077824 */ /* 0x010fe400078e00ff */
[----:B-----5:R-:W-:-:S03]  /*0c70*/  IMAD.U32 R6, R6, 0x10000, RZ ;  /* 0x0001000006067824 */ /* 0x020fc600078e00ff */
[----:B------:R-:W-:Y:S02]  /*0c80*/  LOP3.LUT R7, R7, 0xff0000, RZ, 0xc0, !PT ;  /* 0x00ff000007077812 */ /* 0x000fe400078ec0ff */
[----:B------:R-:W-:Y:S01]  /*0c90*/  LOP3.LUT R6, R6, 0xff0000, RZ, 0xc0, !PT ;  /* 0x00ff000006067812 */ /* 0x000fe200078ec0ff */
[----:B---3--:R-:W-:Y:S01]  /*0ca0*/  IMAD.SHL.U32 R9, R9, 0x100, RZ ;  /* 0x0000010009097824 */ /* 0x008fe200078e00ff */
[----:B------:R-:W-:-:S03]  /*0cb0*/  LOP3.LUT R12, R12, 0xff00, RZ, 0xc0, !PT ;  /* 0x0000ff000c0c7812 */ /* 0x000fc600078ec0ff */
[----:B------:R-:W-:Y:S02]  /*0cc0*/  IMAD R15, R15, 0x1000000, R6 ;  /* 0x010000000f0f7824 */ /* 0x000fe400078e0206 */
[----:B------:R-:W-:Y:S01]  /*0cd0*/  IMAD R18, R18, 0x1000000, R7 ;  /* 0x0100000012127824 */ /* 0x000fe200078e0207 */
[----:B------:R-:W-:Y:S01]  /*0ce0*/  LOP3.LUT R9, R9, 0xff00, RZ, 0xc0, !PT ;  /* 0x0000ff0009097812 */ /* 0x000fe200078ec0ff */
[----:B------:R-:W-:Y:S01]  /*0cf0*/  IMAD.SHL.U32 R17, R17, 0x100, RZ ;  /* 0x0000010011117824 */ /* 0x000fe200078e00ff */
[----:B------:R-:W-:-:S04]  /*0d00*/  IADD3 R12, PT, PT, R21, R26, R12 ;  /* 0x0000001a150c7210 */ /* 0x000fc80007ffe00c */
[----:B------:R-:W-:Y:S02]  /*0d10*/  LOP3.LUT R17, R17, 0xff00, RZ, 0xc0, !PT ;  /* 0x0000ff0011117812 */ /* 0x000fe400078ec0ff */
[----:B------:R-:W-:Y:S02]  /*0d20*/  IADD3 R16, PT, PT, R20, R15, R16 ;  /* 0x0000000f14107210 */ /* 0x000fe40007ffe010 */
[----:B------:R-:W-:Y:S02]  /*0d30*/  IADD3 R14, PT, PT, R19, R14, R9 ;  /* 0x0000000e130e7210 */ /* 0x000fe40007ffe009 */
        /* <DEDUP_REMOVED lines=23> */
.L_x_42:
[----:B------:R-:W-:-:S06]  /*0eb0*/  IMAD R8, R0, 0x4, R2 ;  /* 0x0000000400087824 */ /* 0x000fcc00078e0202 */
[----:B------:R-:W5:Y:S01]  /*0ec0*/  LDL R8, [R8] ;  /* 0x0000000008087983 */ /* 0x000f620000100800 */
[----:B0-----:R-:W-:Y:S01]  /*0ed0*/  IMAD.MOV.U32 R13, RZ, RZ, RZ ;  /* 0x000000ffff0d7224 */ /* 0x001fe200078e00ff */
[----:B------:R-:W-:Y:S01]  /*0ee0*/  UMOV UR4, URZ ;  /* 0x000000ff00047c82 */ /* 0x000fe20008000000 */
[----:B------:R-:W-:-:S07]  /*0ef0*/  IMAD.MOV.U32 R9, RZ, RZ, RZ ;  /* 0x000000ffff097224 */ /* 0x000fce00078e00ff */
.L_x_38:
        /* <DEDUP_REMOVED lines=54> */
.L_x_41:
        /* <DEDUP_REMOVED lines=10> */
.L_x_40:
[----:B------:R-:W-:Y:S05]  /*1300*/  BSYNC.RECONVERGENT B0 ;  /* 0x0000000000007941 */ /* 0x000fea0003800200 */
.L_x_39:
        /* <DEDUP_REMOVED lines=581> */
.L_x_46:
        /* <DEDUP_REMOVED lines=227> */
.L_x_43:
[----:B------:R0:W-:Y:S01]  /*4590*/  STL [R1+0x3c], R7 ;  /* 0x00003c0701007387 */ /* 0x0001e20000100800 */
[----:B------:R-:W-:Y:S01]  /*45a0*/  VIADD R12, R1, 0x34 ;  /* 0x00000034010c7836 */ /* 0x000fe20000000000 */
[----:B------:R-:W-:Y:S01]  /*45b0*/  UMOV UR4, URZ ;  /* 0x000000ff00047c82 */ /* 0x000fe20008000000 */
[----:B-1----:R-:W-:Y:S02]  /*45c0*/  @P3 IMAD.MOV.U32 R17, RZ, RZ, R8 ;  /* 0x000000ffff113224 */ /* 0x002fe400078e0008 */
[----:B------:R-:W-:-:S07]  /*45d0*/  IMAD.MOV.U32 R14, RZ, RZ, R12 ;  /* 0x000000ffff0e7224 */ /* 0x000fce00078e000c */
.L_x_44:
        /* <DEDUP_REMOVED lines=108> */
.L_x_45:
        /* <DEDUP_REMOVED lines=134> */
[----:B------:R-:W-:Y:S01]  /*5500*/  PRMT R6, R2, 0x7632, R6 ;  /* 0x0000763202067816 */ /* 0x000fe20000000006 */
[----:B------:R-:W2:Y:S01]  /*5510*/  LDL R29, [R1+0x350] ;  /* 0x00035000011d7983 */ /* 0x000ea20000100800 */
[--C-:B------:R-:W-:Y:S02]  /*5520*/  SHF.R.U32.HI R0, RZ, 0x18, R2.reuse ;  /* 0x00000018ff007819 */ /* 0x100fe40000011602 */
[----:B------:R-:W-:Y:S02]  /*5530*/  SHF.R.U32.HI R7, RZ, 0x8, R2 ;  /* 0x00000008ff077819 */ /* 0x000fe40000011602 */
[----:B------:R-:W-:Y:S02]  /*5540*/  LOP3.LUT R27, R6, 0xf, RZ, 0xc0, !PT ;  /* 0x0000000f061b7812 */ /* 0x000fe400078ec0ff */
[----:B------:R-:W-:Y:S02]  /*5550*/  LOP3.LUT R0, R0, 0xf, RZ, 0xc0, !PT ;  /* 0x0000000f00007812 */ /* 0x000fe400078ec0ff */
[C---:B------:R-:W-:Y:S01]  /*5560*/  LOP3.LUT R8, R2.reuse, 0xf0, RZ, 0xc0, !PT ;  /* 0x000000f002087812 */ /* 0x040fe200078ec0ff */
[----:B------:R-:W-:Y:S01]  /*5570*/  VIADD R27, R27, 0x61 ;  /* 0x000000611b1b7836 */ /* 0x000fe20000000000 */
[----:B------:R-:W-:Y:S01]  /*5580*/  LEA.HI R11, R2, 0x61, RZ, 0x4 ;  /* 0x00000061020b7811 */ /* 0x000fe200078f20ff */
[----:B------:R-:W-:Y:S01]  /*5590*/  VIADD R10, R0, 0x61 ;  /* 0x00000061000a7836 */ /* 0x000fe20000000000 */
[----:B------:R-:W-:-:S02]  /*55a0*/  LOP3.LUT R9, R2, 0xf, RZ, 0xc0, !PT ;  /* 0x0000000f02097812 */ /* 0x000fc400078ec0ff */
[----:B------:R-:W-:Y:S01]  /*55b0*/  LOP3.LUT R2, R6, 0xf0, RZ, 0xc0, !PT ;  /* 0x000000f006027812 */ /* 0x000fe200078ec0ff */
[----:B------:R-:W-:Y:S01]  /*55c0*/  STL [R1+0x340], R11 ;  /* 0x0003400b01007387 */ /* 0x000fe20000100800 */
[----:B------:R-:W-:Y:S01]  /*55d0*/  LOP3.LUT R6, R7, 0xf0, RZ, 0xc0, !PT ;  /* 0x000000f007067812 */ /* 0x000fe200078ec0ff */
[----:B------:R-:W-:Y:S01]  /*55e0*/  VIADD R9, R9, 0x61 ;  /* 0x0000006109097836 */ /* 0x000fe20000000000 */
[----:B------:R-:W-:Y:S01]  /*55f0*/  LOP3.LUT R7, R7, 0xf, RZ, 0xc0, !PT ;  /* 0x0000000f07077812 */ /* 0x000fe200078ec0ff */
[----:B------:R-:W-:Y:S01]  /*5600*/  STL [R1+0x338], R10 ;  /* 0x0003380a01007387 */ /* 0x000fe20000100800 */
[----:B------:R-:W-:Y:S02]  /*5610*/  LEA.HI R13, R2, 0x61, RZ, 0x1c ;  /* 0x00000061020d7811 */ /* 0x000fe400078fe0ff */
[----:B------:R-:W-:Y:S01]  /*5620*/  LEA.HI R12, R6, 0x61, RZ, 0x1c ;  /* 0x00000061060c7811 */ /* 0x000fe200078fe0ff */
[----:B------:R-:W-:Y:S01]  /*5630*/  VIADD R7, R7, 0x61 ;  /* 0x0000006107077836 */ /* 0x000fe20000000000 */
[----:B------:R-:W-:Y:S01]  /*5640*/  PRMT R0, R27, 0x7604, R13 ;  /* 0x000076041b007816 */ /* 0x000fe2000000000d */
[----:B------:R-:W-:Y:S01]  /*5650*/  STL [R1+0x334], R13 ;  /* 0x0003340d01007387 */ /* 0x000fe20000100800 */
[----:B------:R-:W-:-:S02]  /*5660*/  PRMT R6, R10, 0x7604, R11 ;  /* 0x000076040a067816 */ /* 0x000fc4000000000b */
[----:B------:R-:W-:Y:S01]  /*5670*/  SHF.R.U32.HI R23, RZ, 0x8, R3 ;  /* 0x00000008ff177819 */ /* 0x000fe20000011603 */
[----:B------:R0:W-:Y:S01]  /*5680*/  STL [R1+0x348], R7 ;  /* 0x0003480701007387 */ /* 0x0001e20000100800 */
[----:B------:R-:W-:Y:S02]  /*5690*/  LEA.HI R14, R8, 0x61, RZ, 0x1c ;  /* 0x00000061080e7811 */ /* 0x000fe400078fe0ff */
[----:B------:R-:W-:Y:S01]  /*56a0*/  PRMT R25, R3, 0x7632, R25 ;  /* 0x0000763203197816 */ /* 0x000fe20000000019 */
[----:B------:R-:W-:Y:S01]  /*56b0*/  STL [R1+0x34c], R12 ;  /* 0x00034c0c01007387 */ /* 0x000fe20000100800 */
[----:B------:R-:W-:Y:S02]  /*56c0*/  PRMT R6, R6, 0x5410, R0 ;  /* 0x0000541006067816 */ /* 0x000fe40000000000 */
[----:B------:R-:W-:Y:S01]  /*56d0*/  LOP3.LUT R24, R23, 0xf0, RZ, 0xc0, !PT ;  /* 0x000000f017187812 */ /* 0x000fe200078ec0ff */
[----:B------:R1:W-:Y:S01]  /*56e0*/  STL [R1+0x344], R14 ;  /* 0x0003440e01007387 */ /* 0x0003e20000100800 */
[----:B------:R-:W-:-:S02]  /*56f0*/  PRMT R2, R9, 0x7604, R14 ;  /* 0x0000760409027816 */ /* 0x000fc4000000000e */
[----:B0-----:R-:W-:Y:S01]  /*5700*/  PRMT R7, R7, 0x7604, R12 ;  /* 0x0000760407077816 */ /* 0x001fe2000000000c */
[----:B------:R-:W-:Y:S01]  /*5710*/  STL [R1+0x33c], R9 ;  /* 0x00033c0901007387 */ /* 0x000fe20000100800 */
[----:B------:R-:W-:Y:S02]  /*5720*/  LOP3.LUT R0, R3, 0xf, RZ, 0xc0, !PT ;  /* 0x0000000f03007812 */ /* 0x000fe400078ec0ff */
[----:B------:R-:W-:Y:S02]  /*5730*/  LOP3.LUT R26, R25, 0xf0, RZ, 0xc0, !PT ;  /* 0x000000f0191a7812 */ /* 0x000fe400078ec0ff */
[----:B------:R-:W-:Y:S02]  /*5740*/  LOP3.LUT R23, R23, 0xf, RZ, 0xc0, !PT ;  /* 0x0000000f17177812 */ /* 0x000fe400078ec0ff */
[----:B------:R-:W-:Y:S02]  /*5750*/  LOP3.LUT R25, R25, 0xf, RZ, 0xc0, !PT ;  /* 0x0000000f19197812 */ /* 0x000fe400078ec0ff */
[----:B------:R-:W-:-:S02]  /*5760*/  SHF.R.U32.HI R19, RZ, 0x18, R3 ;  /* 0x00000018ff137819 */ /* 0x000fc40000011603 */
[----:B------:R-:W-:Y:S02]  /*5770*/  PRMT R17, R4, 0x7632, R17 ;  /* 0x0000763204117816 */ /* 0x000fe40000000011 */
[----:B------:R-:W-:Y:S01]  /*5780*/  LOP3.LUT R10, R3, 0xf0, RZ, 0xc0, !PT ;  /* 0x000000f0030a7812 */ /* 0x000fe200078ec0ff */
[----:B------:R-:W-:Y:S01]  /*5790*/  VIADD R0, R0, 0x61 ;  /* 0x0000006100007836 */ /* 0x000fe20000000000 */
[----:B------:R-:W-:Y:S01]  /*57a0*/  PRMT R7, R7, 0x5410, R2 ;  /* 0x0000541007077816 */ /* 0x000fe20000000002 */
[----:B------:R-:W-:Y:S01]  /*57b0*/  VIADD R23, R23, 0x61 ;  /* 0x0000006117177836 */ /* 0x000fe20000000000 */
[----:B------:R-:W-:Y:S01]  /*57c0*/  SHF.R.U32.HI R15, RZ, 0x8, R4 ;  /* 0x00000008ff0f7819 */ /* 0x000fe20000011604 */
[----:B------:R-:W-:Y:S01]  /*57d0*/  VIADD R25, R25, 0x61 ;  /* 0x0000006119197836 */ /* 0x000fe20000000000 */
[----:B------:R-:W-:Y:S02]  /*57e0*/  LOP3.LUT R19, R19, 0xf, RZ, 0xc0, !PT ;  /* 0x0000000f13137812 */ /* 0x000fe400078ec0ff */
[----:B------:R-:W-:-:S02]  /*57f0*/  LOP3.LUT R18, R17, 0xf0, RZ, 0xc0, !PT ;  /* 0x000000f011127812 */ /* 0x000fc400078ec0ff */
[----:B------:R-:W-:Y:S02]  /*5800*/  LOP3.LUT R11, R4, 0xf, RZ, 0xc0, !PT ;  /* 0x0000000f040b7812 */ /* 0x000fe400078ec0ff */
[----:B------:R-:W-:Y:S02]  /*5810*/  LEA.HI R10, R10, 0x61, RZ, 0x1c ;  /* 0x000000610a0a7811 */ /* 0x000fe400078fe0ff */
[----:B------:R-:W-:Y:S02]  /*5820*/  LEA.HI R24, R24, 0x61, RZ, 0x1c ;  /* 0x0000006118187811 */ /* 0x000fe400078fe0ff */
[----:B-1----:R-:W-:Y:S02]  /*5830*/  SHF.R.U32.HI R14, RZ, 0x18, R4 ;  /* 0x00000018ff0e7819 */ /* 0x002fe40000011604 */
[----:B------:R-:W-:Y:S02]  /*5840*/  LOP3.LUT R17, R17, 0xf, RZ, 0xc0, !PT ;  /* 0x0000000f11117812 */ /* 0x000fe400078ec0ff */
[----:B------:R-:W-:Y:S01]  /*5850*/  LEA.HI R26, R26, 0x61, RZ, 0x1c ;  /* 0x000000611a1a7811 */ /* 0x000fe200078fe0ff */
[----:B------:R0:W-:Y:S01]  /*5860*/  STL.64 [R1+0x200], R6 ;  /* 0x0002000601007387 */ /* 0x0001e20000100a00 */
[----:B------:R-:W-:Y:S01]  /*5870*/  LOP3.LUT R12, R4, 0xf0, RZ, 0xc0, !PT ;  /* 0x000000f0040c7812 */ /* 0x000fe200078ec0ff */
[----:B------:R-:W-:Y:S01]  /*5880*/  VIADD R19, R19, 0x61 ;  /* 0x0000006113137836 */ /* 0x000fe20000000000 */
[----:B------:R-:W-:Y:S01]  /*5890*/  LOP3.LUT R16, R15, 0xf0, RZ, 0xc0, !PT ;  /* 0x000000f00f107812 */ /* 0x000fe200078ec0ff */
[----:B------:R-:W-:Y:S01]  /*58a0*/  VIADD R11, R11, 0x61 ;  /* 0x000000610b0b7836 */ /* 0x000fe20000000000 */
[----:B------:R-:W-:Y:S01]  /*58b0*/  PRMT R2, R0, 0x7604, R10 ;  /* 0x0000760400027816 */ /* 0x000fe2000000000a */
[----:B------:R-:W-:Y:S01]  /*58c0*/  VIADD R17, R17, 0x61 ;  /* 0x0000006111117836 */ /* 0x000fe20000000000 */
[----:B------:R-:W-:-:S02]  /*58d0*/  LOP3.LUT R15, R15, 0xf, RZ, 0xc0, !PT ;  /* 0x0000000f0f0f7812 */ /* 0x000fc400078ec0ff */
[----:B------:R-:W-:Y:S02]  /*58e0*/  LOP3.LUT R14, R14, 0xf, RZ, 0xc0, !PT ;  /* 0x0000000f0e0e7812 */ /* 0x000fe400078ec0ff */
[----:B------:R-:W-:Y:S02]  /*58f0*/  LEA.HI R13, R3, 0x61, RZ, 0x4 ;  /* 0x00000061030d7811 */ /* 0x000fe400078f20ff */
[----:B------:R-:W-:Y:S02]  /*5900*/  LEA.HI R12, R12, 0x61, RZ, 0x1c ;  /* 0x000000610c0c7811 */ /* 0x000fe400078fe0ff */
[----:B0-----:R-:W-:Y:S02]  /*5910*/  PRMT R7, R23, 0x7604, R24 ;  /* 0x0000760417077816 */ /* 0x001fe40000000018 */
[----:B------:R-:W-:Y:S02]  /*5920*/  PRMT R6, R25, 0x7604, R26 ;  /* 0x0000760419067816 */ /* 0x000fe4000000001a */
[----:B------:R-:W-:Y:S01]  /*5930*/  LEA.HI R18, R18, 0x61, RZ, 0x1c ;  /* 0x0000006112127811 */ /* 0x000fe200078fe0ff */
[----:B------:R-:W-:Y:S01]  /*5940*/  VIADD R15, R15, 0x61 ;  /* 0x000000610f0f7836 */ /* 0x000fe20000000000 */
[----:B------:R-:W-:Y:S01]  /*5950*/  PRMT R7, R7, 0x5410, R2 ;  /* 0x0000541007077816 */ /* 0x000fe20000000002 */
[----:B------:R-:W-:Y:S01]  /*5960*/  VIADD R14, R14, 0x61 ;  /* 0x000000610e0e7836 */ /* 0x000fe20000000000 */
[----:B------:R-:W-:-:S02]  /*5970*/  PRMT R6, R6, 0x5410, R6 ;  /* 0x0000541006067816 */ /* 0x000fc40000000006 */
[----:B------:R-:W-:Y:S02]  /*5980*/  PRMT R2, R19, 0x7604, R13 ;  /* 0x0000760413027816 */ /* 0x000fe4000000000d */
[----:B------:R-:W-:Y:S02]  /*5990*/  PRMT R9, R11, 0x7604, R12 ;  /* 0x000076040b097816 */ /* 0x000fe4000000000c */
[----:B------:R-:W-:Y:S02]  /*59a0*/  LEA.HI R20, R4, 0x61, RZ, 0x4 ;  /* 0x0000006104147811 */ /* 0x000fe400078f20ff */
[----:B------:R-:W-:Y:S02]  /*59b0*/  LEA.HI R16, R16, 0x61, RZ, 0x1c ;  /* 0x0000006110107811 */ /* 0x000fe400078fe0ff */
[----:B------:R-:W-:Y:S02]  /*59c0*/  PRMT R8, R17, 0x7604, R18 ;  /* 0x0000760411087816 */ /* 0x000fe40000000012 */
[----:B------:R-:W-:-:S02]  /*59d0*/  PRMT R6, R2, 0x7610, R6 ;  /* 0x0000761002067816 */ /* 0x000fc40000000006 */
[----:B------:R-:W-:Y:S02]  /*59e0*/  PRMT R9, R9, 0x5410, R9 ;  /* 0x0000541009097816 */ /* 0x000fe40000000009 */
[----:B------:R-:W-:Y:S02]  /*59f0*/  PRMT R8, R8, 0x5410, R8 ;  /* 0x0000541008087816 */ /* 0x000fe40000000008 */
[----:B------:R-:W-:Y:S02]  /*5a00*/  PRMT R2, R15, 0x7604, R16 ;  /* 0x000076040f027816 */ /* 0x000fe40000000010 */
[----:B------:R-:W-:Y:S02]  /*5a10*/  PRMT R3, R14, 0x7604, R20 ;  /* 0x000076040e037816 */ /* 0x000fe40000000014 */
[----:B------:R-:W-:Y:S02]  /*5a20*/  PRMT R9, R2, 0x7610, R9 ;  /* 0x0000761002097816 */ /* 0x000fe40000000009 */
[----:B------:R-:W-:Y:S01]  /*5a30*/  PRMT R8, R3, 0x7610, R8 ;  /* 0x0000761003087816 */ /* 0x000fe20000000008 */
[----:B------:R0:W-:Y:S01]  /*5a40*/  STL.64 [R1+0x208], R6 ;  /* 0x0002080601007387 */ /* 0x0001e20000100a00 */
[----:B------:R-:W-:-:S03]  /*5a50*/  SHF.R.U32.HI R4, RZ, 0x8, R5 ;  /* 0x00000008ff047819 */ /* 0x000fc60000011605 */
[----:B------:R1:W-:Y:S01]  /*5a60*/  STL.64 [R1+0x210], R8 ;  /* 0x0002100801007387 */ /* 0x0003e20000100a00 */
[----:B------:R-:W-:Y:S02]  /*5a70*/  SHF.R.U32.HI R22, RZ, 0x18, R5 ;  /* 0x00000018ff167819 */ /* 0x000fe40000011605 */
[C---:B------:R-:W-:Y:S02]  /*5a80*/  LOP3.LUT R21, R5.reuse, 0xf0, RZ, 0xc0, !PT ;  /* 0x000000f005157812 */ /* 0x040fe400078ec0ff */
[C---:B0-----:R-:W-:Y:S02]  /*5a90*/  PRMT R7, R5.reuse, 0x7632, R7 ;  /* 0x0000763205077816 */ /* 0x041fe40000000007 */
[C---:B------:R-:W-:Y:S02]  /*5aa0*/  LOP3.LUT R6, R4.reuse, 0xf0, RZ, 0xc0, !PT ;  /* 0x000000f004067812 */ /* 0x040fe400078ec0ff */
[----:B------:R-:W-:Y:S02]  /*5ab0*/  LOP3.LUT R4, R4, 0xf, RZ, 0xc0, !PT ;  /* 0x0000000f04047812 */ /* 0x000fe400078ec0ff */
[----:B-1----:R-:W-:-:S02]  /*5ac0*/  LOP3.LUT R9, R5, 0xf, RZ, 0xc0, !PT ;  /* 0x0000000f05097812 */ /* 0x002fc400078ec0ff */
[C---:B------:R-:W-:Y:S02]  /*5ad0*/  LOP3.LUT R8, R7.reuse, 0xf0, RZ, 0xc0, !PT ;  /* 0x000000f007087812 */ /* 0x040fe400078ec0ff */
[----:B------:R-:W-:Y:S01]  /*5ae0*/  LOP3.LUT R7, R7, 0xf, RZ, 0xc0, !PT ;  /* 0x0000000f07077812 */ /* 0x000fe200078ec0ff */
[----:B------:R-:W-:Y:S01]  /*5af0*/  VIADD R4, R4, 0x61 ;  /* 0x0000006104047836 */ /* 0x000fe20000000000 */
[----:B------:R-:W-:Y:S01]  /*5b00*/  LOP3.LUT R22, R22, 0xf, RZ, 0xc0, !PT ;  /* 0x0000000f16167812 */ /* 0x000fe200078ec0ff */
[----:B------:R-:W-:Y:S01]  /*5b10*/  VIADD R9, R9, 0x61 ;  /* 0x0000006109097836 */ /* 0x000fe20000000000 */
[----:B------:R-:W-:Y:S01]  /*5b20*/  LEA.HI R6, R6, 0x61, RZ, 0x1c ;  /* 0x0000006106067811 */ /* 0x000fe200078fe0ff */
[----:B------:R-:W-:Y:S01]  /*5b30*/  VIADD R7, R7, 0x61 ;  /* 0x0000006107077836 */ /* 0x000fe20000000000 */
[----:B------:R-:W-:Y:S02]  /*5b40*/  LEA.HI R21, R21, 0x61, RZ, 0x1c ;  /* 0x0000006115157811 */ /* 0x000fe400078fe0ff */
[----:B------:R-:W-:Y:S01]  /*5b50*/  LEA.HI R8, R8, 0x61, RZ, 0x1c ;  /* 0x0000006108087811 */ /* 0x000fe200078fe0ff */
[----:B------:R-:W-:Y:S01]  /*5b60*/  VIADD R22, R22, 0x61 ;  /* 0x0000006116167836 */ /* 0x000fe20000000000 */
[----:B------:R-:W-:-:S02]  /*5b70*/  PRMT R3, R4, 0x7604, R6 ;  /* 0x0000760404037816 */ /* 0x000fc40000000006 */
[----:B------:R-:W-:Y:S02]  /*5b80*/  PRMT R28, R9, 0x7604, R21 ;  /* 0x00007604091c7816 */ /* 0x000fe40000000015 */
[----:B------:R-:W-:Y:S02]  /*5b90*/  LEA.HI R5, R5, 0x61, RZ, 0x4 ;  /* 0x0000006105057811 */ /* 0x000fe400078f20ff */
[----:B------:R-:W-:Y:S02]  /*5ba0*/  PRMT R2, R7, 0x7604, R8 ;  /* 0x0000760407027816 */ /* 0x000fe40000000008 */
[----:B------:R-:W-:Y:S02]  /*5bb0*/  PRMT R3, R3, 0x5410, R28 ;  /* 0x0000541003037816 */ /* 0x000fe4000000001c */
[----:B------:R-:W-:Y:S02]  /*5bc0*/  PRMT R28, R22, 0x7604, R5 ;  /* 0x00007604161c7816 */ /* 0x000fe40000000005 */
[----:B------:R-:W-:-:S04]  /*5bd0*/  PRMT R2, R2, 0x5410, R2 ;  /* 0x0000541002027816 */ /* 0x000fc80000000002 */
[----:B------:R-:W-:Y:S02]  /*5be0*/  PRMT R2, R28, 0x7610, R2 ;  /* 0x000076101c027816 */ /* 0x000fe40000000002 */
[----:B------:R-:W3:Y:S04]  /*5bf0*/  LDL R28, [R1+0x354] ;  /* 0x00035400011c7983 */ /* 0x000ee80000100800 */
[----:B------:R0:W-:Y:S04]  /*5c00*/  STL.64 [R1+0x218], R2 ;  /* 0x0002180201007387 */ /* 0x0001e80000100a00 */
[----:B------:R0:W-:Y:S01]  /*5c10*/  STL.U8 [R1+0x220], RZ ;  /* 0x000220ff01007387 */ /* 0x0001e20000100000 */
[----:B------:R-:W-:-:S02]  /*5c20*/  PLOP3.LUT P0, PT, PT, PT, PT, 0x8, 0x80 ;  /* 0x000000000080781c */ /* 0x000fc40003f0e170 */
[----:B--2---:R-:W-:Y:S02]  /*5c30*/  ISETP.NE.AND P1, PT, R29, RZ, PT ;  /* 0x000000ff1d00720c */ /* 0x004fe40003f25270 */
[----:B---3--:R-:W-:-:S13]  /*5c40*/  ISETP.NE.AND P2, PT, R28, RZ, PT ;  /* 0x000000ff1c00720c */ /* 0x008fda0003f45270 */
[----:B0-----:R-:W-:Y:S05]  /*5c50*/  @!P2 BRA `(.L_x_47) ;  /* 0x00000000003ca947 */ /* 0x001fea0003800000 */
[----:B------:R-:W-:Y:S01]  /*5c60*/  BSSY.RECONVERGENT B0, `(.L_x_47) ;  /* 0x000000e000007945 */ /* 0x000fe20003800200 */
[----:B------:R-:W-:Y:S01]  /*5c70*/  IMAD.MOV.U32 R28, RZ, RZ, RZ ;  /* 0x000000ffff1c7224 */ /* 0x000fe200078e00ff */
[----:B------:R-:W0:Y:S06]  /*5c80*/  LDCU.64 UR4, c[0x0][0x388] ;  /* 0x00007100ff0477ac */ /* 0x000e2c0008000a00 */
.L_x_48:
[----:B0-----:R-:W-:Y:S01]  /*5c90*/  IADD3 R2, P0, PT, R28, UR4, RZ ;  /* 0x000000041c027c10 */ /* 0x001fe2000ff1e0ff */
[----:B------:R-:W2:Y:S04]  /*5ca0*/  LDL R29, [R1+0x354] ;  /* 0x00035400011d7983 */ /* 0x000ea80000100800 */
[----:B------:R-:W-:-:S05]  /*5cb0*/  IMAD.X R3, RZ, RZ, UR5, P0 ;  /* 0x00000005ff037e24 */ /* 0x000fca00080e06ff */
[----:B------:R0:W3:Y:S02]  /*5cc0*/  LDG.E.U8.CONSTANT R2, desc[UR6][R2.64] ;  /* 0x0000000602027981 */ /* 0x0000e4000c1e9100 */
[----:B0-----:R-:W-:-:S06]  /*5cd0*/  IMAD.IADD R3, R1, 0x1, R28 ;  /* 0x0000000101037824 */ /* 0x001fcc00078e021c */
[----:B------:R-:W3:Y:S01]  /*5ce0*/  LDL.U8 R3, [R3+0x200] ;  /* 0x0002000003037983 */ /* 0x000ee20000100000 */
[----:B------:R-:W-:-:S05]  /*5cf0*/  VIADD R28, R28, 0x1 ;  /* 0x000000011c1c7836 */ /* 0x000fca0000000000 */
[----:B--2---:R-:W-:Y:S02]  /*5d00*/  ISETP.LT.U32.AND P3, PT, R28, R29, PT ;  /* 0x0000001d1c00720c */ /* 0x004fe40003f61070 */
[----:B---3--:R-:W-:-:S04]  /*5d10*/  ISETP.NE.AND P2, PT, R3, R2, PT ;  /* 0x000000020300720c */ /* 0x008fc80003f45270 */
[----:B------:R-:W-:-:S09]  /*5d20*/  PLOP3.LUT P0, PT, P2, PT, PT, 0x8, 0x80 ;  /* 0x000000000080781c */ /* 0x000fd2000170e170 */
[----:B------:R-:W-:Y:S05]  /*5d30*/  @!P2 BRA P3, `(.L_x_48) ;  /* 0xfffffffc00d4a947 */ /* 0x000fea000183ffff */
[----:B------:R-:W-:Y:S05]  /*5d40*/  BSYNC.RECONVERGENT B0 ;  /* 0x0000000000007941 */ /* 0x000fea0003800200 */
.L_x_47:
[----:B------:R-:W-:Y:S04]  /*5d50*/  BSSY.RECONVERGENT B0, `(.L_x_49) ;  /* 0x000001b000007945 */ /* 0x000fe80003800200 */
[----:B------:R-:W-:Y:S05]  /*5d60*/  @!P1 BRA `(.L_x_50) ;  /* 0x00000000005c9947 */ /* 0x000fea0003800000 */
[----:B------:R-:W2:Y:S01]  /*5d70*/  LDL R28, [R1+0x350] ;  /* 0x00035000011c7983 */ /* 0x000ea20000100800 */
[----:B------:R-:W0:Y:S01]  /*5d80*/  LDC.64 R2, c[0x0][0x390] ;  /* 0x0000e400ff027b82 */ /* 0x000e220000000a00 */
[----:B------:R-:W1:Y:S02]  /*5d90*/  LDCU.64 UR8, c[0x0][0x390] ;  /* 0x00007200ff0877ac */ /* 0x000e640008000a00 */
[----:B0-----:R2:W3:Y:S02]  /*5da0*/  LDG.E.U8.CONSTANT R3, desc[UR6][R2.64] ;  /* 0x0000000602037981 */ /* 0x0014e4000c1e9100 */
[----:B--2---:R-:W-:-:S06]  /*5db0*/  IADD3 R2, PT, PT, R1, 0x20, -R28 ;  /* 0x0000002001027810 */ /* 0x004fcc0007ffe81c */
[----:B------:R-:W3:Y:S02]  /*5dc0*/  LDL.U8 R2, [R2+0x200] ;  /* 0x0002000002027983 */ /* 0x000ee40000100000 */
[----:B---3--:R-:W-:-:S13]  /*5dd0*/  ISETP.NE.AND P1, PT, R2, R3, PT ;  /* 0x000000030200720c */ /* 0x008fda0003f25270 */
[----:B-1----:R-:W-:Y:S05]  /*5de0*/  @P1 BRA `(.L_x_50) ;  /* 0x00000000003c1947 */ /* 0x002fea0003800000 */
[----:B------:R-:W-:-:S07]  /*5df0*/  IMAD.MOV.U32 R28, RZ, RZ, RZ ;  /* 0x000000ffff1c7224 */ /* 0x000fce00078e00ff */
.L_x_52:
[----:B------:R-:W2:Y:S01]  /*5e00*/  LDL R29, [R1+0x350] ;  /* 0x00035000011d7983 */ /* 0x000ea20000100800 */
[----:B------:R-:W-:Y:S02]  /*5e10*/  VIADD R2, R28, 0x1 ;  /* 0x000000011c027836 */ /* 0x000fe40000000000 */
[----:B------:R-:W-:-:S03]  /*5e20*/  IMAD.MOV.U32 R28, RZ, RZ, 0x2 ;  /* 0x00000002ff1c7424 */ /* 0x000fc600078e00ff */
[----:B--2---:R-:W-:-:S13]  /*5e30*/  ISETP.NE.AND P1, PT, R2, R29, PT ;  /* 0x0000001d0200720c */ /* 0x004fda0003f25270 */
[----:B------:R-:W-:Y:S05]  /*5e40*/  @!P1 BRA `(.L_x_51) ;  /* 0x00000000002c9947 */ /* 0x000fea0003800000 */
[----:B------:R-:W-:-:S05]  /*5e50*/  IMAD.MOV.U32 R28, RZ, RZ, R2 ;  /* 0x000000ffff1c7224 */ /* 0x000fca00078e0002 */
[----:B------:R-:W-:-:S05]  /*5e60*/  IADD3 R2, P1, PT, R28, UR8, RZ ;  /* 0x000000081c027c10 */ /* 0x000fca000ff3e0ff */
[----:B------:R-:W-:-:S06]  /*5e70*/  IMAD.X R3, RZ, RZ, UR9, P1 ;  /* 0x00000009ff037e24 */ /* 0x000fcc00088e06ff */
[----:B------:R0:W2:Y:S02]  /*5e80*/  LDG.E.U8.CONSTANT R3, desc[UR6][R2.64] ;  /* 0x0000000602037981 */ /* 0x0000a4000c1e9100 */
[----:B0-----:R-:W-:-:S05]  /*5e90*/  IADD3 R2, PT, PT, R28, 0x20, -R29 ;  /* 0x000000201c027810 */ /* 0x001fca0007ffe81d */
[----:B------:R-:W-:-:S06]  /*5ea0*/  IMAD.IADD R2, R1, 0x1, R2 ;  /* 0x0000000101027824 */ /* 0x000fcc00078e0202 */
[----:B------:R-:W2:Y:S02]  /*5eb0*/  LDL.U8 R2, [R2+0x200] ;  /* 0x0002000002027983 */ /* 0x000ea40000100000 */
[----:B--2---:R-:W-:-:S13]  /*5ec0*/  ISETP.NE.AND P1, PT, R2, R3, PT ;  /* 0x000000030200720c */ /* 0x004fda0003f25270 */
[----:B------:R-:W-:Y:S05]  /*5ed0*/  @!P1 BRA `(.L_x_52) ;  /* 0xfffffffc00c89947 */ /* 0x000fea000383ffff */
.L_x_50:
[----:B------:R-:W-:Y:S05]  /*5ee0*/  @!P0 EXIT ;  /* 0x000000000000894d */ /* 0x000fea0003800000 */
[----:B------:R-:W-:-:S07]  /*5ef0*/  IMAD.MOV.U32 R28, RZ, RZ, RZ ;  /* 0x000000ffff1c7224 */ /* 0x000fce00078e00ff */
.L_x_51:
[----:B------:R-:W-:Y:S05]  /*5f00*/  BSYNC.RECONVERGENT B0 ;  /* 0x0000000000007941 */ /* 0x000fea0003800200 */
.L_x_49:
[----:B------:R-:W0:Y:S01]  /*5f10*/  S2R R2, SR_LANEID ;  /* 0x0000000000027919 */ /* 0x000e220000000000 */
[----:B------:R-:W-:Y:S02]  /*5f20*/  VOTEU.ANY UR4, UPT, PT ;  /* 0x0000000000047886 */ /* 0x000fe400038e0100 */
[----:B------:R-:W0:Y:S01]  /*5f30*/  FLO.U32 R3, UR4 ;  /* 0x0000000400037d00 */ /* 0x000e2200080e0000 */
[----:B------:R1:W-:Y:S02]  /*5f40*/  STL.64 [R1+0x358], R4 ;  /* 0x0003580401007387 */ /* 0x0003e40000100a00 */
[----:B-1----:R-:W1:Y:S01]  /*5f50*/  LDC.64 R4, c[0x0][0x3a0] ;  /* 0x0000e800ff047b82 */ /* 0x002e620000000a00 */
[----:B0-----:R-:W-:-:S04]  /*5f60*/  ISETP.EQ.U32.AND P1, PT, R3, R2, PT ;  /* 0x000000020300720c */ /* 0x001fc80003f22070 */
[----:B------:R-:W1:Y:S09]  /*5f70*/  POPC R2, UR4 ;  /* 0x0000000400027d09 */ /* 0x000e720008000000 */
[----:B-1----:R-:W2:Y:S04]  /*5f80*/  @P1 ATOMG.E.ADD.STRONG.GPU PT, R2, desc[UR6][R4.64], R2 ;  /* 0x80000002040219a8 */ /* 0x002ea800081ef106 */
[----:B------:R0:W5:Y:S04]  /*5f90*/  LDL.LU.64 R4, [R1+0x358] ;  /* 0x0003580001047983 */ /* 0x0001680000300a00 */
[----:B--2---:R1:W2:Y:S02]  /*5fa0*/  SHFL.IDX PT, R2, R2, R3, 0x1f ;  /* 0x00001f0302027589 */ /* 0x0042a400000e0000 */
[----:B-1----:R-:W1:Y:S02]  /*5fb0*/  S2R R3, SR_LTMASK ;  /* 0x0000000000037919 */ /* 0x002e640000003900 */
[----:B-1----:R-:W-:Y:S01]  /*5fc0*/  LOP3.LUT R3, R3, UR4, RZ, 0xc0, !PT ;  /* 0x0000000403037c12 */ /* 0x002fe2000f8ec0ff */
[----:B------:R-:W1:Y:S05]  /*5fd0*/  LDCU UR4, c[0x0][0x3b0] ;  /* 0x00007600ff0477ac */ /* 0x000e6a0008000800 */
[----:B------:R-:W2:Y:S02]  /*5fe0*/  POPC R3, R3 ;  /* 0x0000000300037309 */ /* 0x000ea40000000000 */
[----:B--2---:R-:W-:-:S05]  /*5ff0*/  IMAD.IADD R2, R2, 0x1, R3 ;  /* 0x0000000102027824 */ /* 0x004fca00078e0203 */
[----:B-1----:R-:W-:-:S13]  /*6000*/  ISETP.GE.U32.AND P1, PT, R2, UR4, PT ;  /* 0x0000000402007c0c */ /* 0x002fda000bf26070 */
[----:B0-----:R-:W-:Y:S05]  /*6010*/  @P1 EXIT ;  /* 0x000000000000194d */ /* 0x001fea0003800000 */
[----:B------:R0:W-:Y:S04]  /*6020*/  STL [R1+0x370], R22 ;  /* 0x0003701601007387 */ /* 0x0001e80000100800 */
[----:B------:R1:W-:Y:S04]  /*6030*/  STL [R1+0x36c], R8 ;  /* 0x00036c0801007387 */ /* 0x0003e80000100800 */
[----:B------:R2:W-:Y:S04]  /*6040*/  STL [R1+0x368], R7 ;  /* 0x0003680701007387 */ /* 0x0005e80000100800 */
[----:B------:R3:W-:Y:S04]  /*6050*/  STL [R1+0x364], R6 ;  /* 0x0003640601007387 */ /* 0x0007e80000100800 */
[----:B-----5:R4:W-:Y:S04]  /*6060*/  STL [R1+0x360], R4 ;  /* 0x0003600401007387 */ /* 0x0209e80000100800 */
[----:B------:R4:W-:Y:S04]  /*6070*/  STL [R1+0x35c], R21 ;  /* 0x00035c1501007387 */ /* 0x0009e80000100800 */
[----:B------:R4:W-:Y:S04]  /*6080*/  STL [R1+0x358], R9 ;  /* 0x0003580901007387 */ /* 0x0009e80000100800 */
[----:B0-----:R-:W4:Y:S04]  /*6090*/  LDL.LU R22, [R1+0x330] ;  /* 0x0003300001167983 */ /* 0x001f280000300800 */
[----:B-1----:R-:W4:Y:S04]  /*60a0*/  LDL.LU R8, [R1+0x340] ;  /* 0x0003400001087983 */ /* 0x002f280000300800 */
[----:B--2---:R-:W2:Y:S04]  /*60b0*/  LDL.LU R7, [R1+0x338] ;  /* 0x0003380001077983 */ /* 0x004ea80000300800 */
[----:B---3--:R-:W3:Y:S04]  /*60c0*/  LDL.LU R6, [R1+0x334] ;  /* 0x0003340001067983 */ /* 0x008ee80000300800 */
[----:B----4-:R-:W4:Y:S04]  /*60d0*/  LDL.LU R4, [R1+0x34c] ;  /* 0x00034c0001047983 */ /* 0x010f280000300800 */
[----:B------:R-:W4:Y:S04]  /*60e0*/  LDL.LU R21, [R1+0x348] ;  /* 0x0003480001157983 */ /* 0x000f280000300800 */
[----:B------:R-:W4:Y:S04]  /*60f0*/  LDL.LU R9, [R1+0x344] ;  /* 0x0003440001097983 */ /* 0x000f280000300800 */
[----:B------:R0:W-:Y:S04]  /*6100*/  STL [R1+0x374], R5 ;  /* 0x0003740501007387 */ /* 0x0001e80000100800 */
[----:B------:R1:W-:Y:S01]  /*6110*/  STL.64 [R1+0x378], R16 ;  /* 0x0003781001007387 */ /* 0x0003e20000100a00 */
[----:B0-----:R-:W0:Y:S01]  /*6120*/  S2R R5, SR_TID.Y ;  /* 0x0000000000057919 */ /* 0x001e220000002200 */
[----:B------:R-:W0:Y:S08]  /*6130*/  S2UR UR4, SR_CTAID.Y ;  /* 0x00000000000479c3 */ /* 0x000e300000002600 */
[----:B-1----:R-:W1:Y:S08]  /*6140*/  LDC.64 R16, c[0x0][0x3a8] ;  /* 0x0000ea00ff107b82 */ /* 0x002e700000000a00 */
[----:B------:R-:W0:Y:S01]  /*6150*/  LDC R29, c[0x0][0x364] ;  /* 0x0000d900ff1d7b82 */ /* 0x000e220000000800 */
[----:B-1----:R-:W-:-:S02]  /*6160*/  IMAD.WIDE.U32 R2, R2, 0x30, R16 ;  /* 0x0000003002027825 */ /* 0x002fc400078e0010 */
[----:B------:R-:W4:Y:S04]  /*6170*/  LDL.LU.64 R16, [R1+0x378] ;  /* 0x0003780001107983 */ /* 0x000f280000300a00 */
[----:B------:R1:W-:Y:S01]  /*6180*/  STG.E.U8 desc[UR6][R2.64+0xb], R27 ;  /* 0x00000b1b02007986 */ /* 0x0003e2000c101106 */
[----:B0-----:R-:W-:-:S03]  /*6190*/  IMAD R29, R29, UR4, R5 ;  /* 0x000000041d1d7c24 */ /* 0x001fc6000f8e0205 */
[----:B------:R-:W4:Y:S01]  /*61a0*/  LDL.LU R5, [R1+0x374] ;  /* 0x0003740001057983 */ /* 0x000f220000300800 */
[----:B-1----:R-:W-:-:S04]  /*61b0*/  SEL R27, RZ, 0x1, !P0 ;  /* 0x00000001ff1b7807 */ /* 0x002fc80004000000 */
[----:B------:R-:W-:Y:S02]  /*61c0*/  LOP3.LUT R27, R28, R27, RZ, 0xfc, !PT ;  /* 0x0000001b1c1b7212 */ /* 0x000fe400078efcff */
[----:B------:R-:W4:Y:S04]  /*61d0*/  LDL.LU R28, [R1+0x33c] ;  /* 0x00033c00011c7983 */ /* 0x000f280000300800 */
[----:B------:R0:W-:Y:S01]  /*61e0*/  STG.E desc[UR6][R2.64], R22 ;  /* 0x0000001602007986 */ /* 0x0001e2000c101906 */
[----:B------:R-:W-:-:S03]  /*61f0*/  IADD3 R29, PT, PT, R29, 0x1, R22 ;  /* 0x000000011d1d7810 */ /* 0x000fc60007ffe016 */
[----:B------:R1:W-:Y:S04]  /*6200*/  STG.E.U8 desc[UR6][R2.64+0x8], R8 ;  /* 0x0000080802007986 */ /* 0x0003e8000c101106 */
[----:B--2---:R2:W-:Y:S04]  /*6210*/  STG.E.U8 desc[UR6][R2.64+0x9], R7 ;  /* 0x0000090702007986 */ /* 0x0045e8000c101106 */
[----:B---3--:R3:W-:Y:S04]  /*6220*/  STG.E.U8 desc[UR6][R2.64+0xa], R6 ;  /* 0x00000a0602007986 */ /* 0x0087e8000c101106 */
[----:B----4-:R4:W-:Y:S04]  /*6230*/  STG.E.U8 desc[UR6][R2.64+0xc], R4 ;  /* 0x00000c0402007986 */ /* 0x0109e8000c101106 */
[----:B------:R4:W-:Y:S04]  /*6240*/  STG.E.U8 desc[UR6][R2.64+0xd], R21 ;  /* 0x00000d1502007986 */ /* 0x0009e8000c101106 */
[----:B------:R4:W-:Y:S04]  /*6250*/  STG.E.U8 desc[UR6][R2.64+0xe], R9 ;  /* 0x00000e0902007986 */ /* 0x0009e8000c101106 */
[----:B0-----:R-:W4:Y:S04]  /*6260*/  LDL.LU R22, [R1+0x370] ;  /* 0x0003700001167983 */ /* 0x001f280000300800 */
[----:B-1----:R-:W4:Y:S04]  /*6270*/  LDL.LU R8, [R1+0x36c] ;  /* 0x00036c0001087983 */ /* 0x002f280000300800 */
[----:B--2---:R-:W2:Y:S04]  /*6280*/  LDL.LU R7, [R1+0x368] ;  /* 0x0003680001077983 */ /* 0x004ea80000300800 */
[----:B---3--:R-:W3:Y:S04]  /*6290*/  LDL.LU R6, [R1+0x364] ;  /* 0x0003640001067983 */ /* 0x008ee80000300800 */
[----:B----4-:R-:W4:Y:S04]  /*62a0*/  LDL.LU R4, [R1+0x360] ;  /* 0x0003600001047983 */ /* 0x010f280000300800 */
[----:B------:R-:W4:Y:S04]  /*62b0*/  LDL.LU R21, [R1+0x35c] ;  /* 0x00035c0001157983 */ /* 0x000f280000300800 */
[----:B------:R-:W4:Y:S04]  /*62c0*/  LDL.LU R9, [R1+0x358] ;  /* 0x0003580001097983 */ /* 0x000f280000300800 */
        /* <DEDUP_REMOVED lines=26> */
[----:B------:R-:W-:Y:S04]  /*6470*/  STG.E.U8 desc[UR6][R2.64+0x26], R21 ;  /* 0x0000261502007986 */ /* 0x000fe8000c101106 */
[----:B------:R-:W-:Y:S01]  /*6480*/  STG.E.U8 desc[UR6][R2.64+0x27], R9 ;  /* 0x0000270902007986 */ /* 0x000fe2000c101106 */
[----:B------:R-:W-:Y:S05]  /*6490*/  EXIT ;  /* 0x000000000000794d */ /* 0x000fea0003800000 */
.L_x_53:
        /* <DEDUP_REMOVED lines=14> */
.L_x_55:


//--------------------- .nv.shared.reserved.0     --------------------------
	.section	.nv.shared.reserved.0,"aw",@nobits
	.weak		__nv_reservedSMEM_offset_0_alias
	.size		__nv_reservedSMEM_offset_0_alias, 0, 64
	.other		__nv_reservedSMEM_offset_0_alias,@"STO_CUDA_RESERVED_SHARED STV_DEFAULT"
__nv_reservedSMEM_offset_0_alias:
	.zero		0
	.zero		64


//--------------------- .nv.constant0.vanity_search_dict_kernel --------------------------
	.section	.nv.constant0.vanity_search_dict_kernel,"a",@progbits
	.sectionflags	@""
	.align	4
.nv.constant0.vanity_search_dict_kernel:
	.zero		948


//--------------------- .nv.constant0.vanity_search_kernel --------------------------
	.section	.nv.constant0.vanity_search_kernel,"a",@progbits
	.sectionflags	@""
	.align	4
.nv.constant0.vanity_search_kernel:
	.zero		948


//--------------------- SYMBOLS --------------------------

	.type		.nv.reservedSmem.offset0,@object
	.size		.nv.reservedSmem.offset0,0x4
